	.target	sm_90

	.elftype	@"ET_EXEC"


//--------------------- .note.nv.tkinfo           --------------------------
	.section	.note.nv.tkinfo,"",@"SHT_NOTE"
	.sectionflags	@"SHF_NOTE_NV_TKINFO"
	.tkinfo
        /*0018*/ 	.word	0x00000002
        /*0030*/ 	.string	""
        /*0030*/ 	.string	"ptxas"
        /*0030*/ 	.string	"Cuda compilation tools, release 13.0, V13.0.88"
        /*0030*/ 	.string	"Build cuda_13.0.r13.0/compiler.36424714_0"
        /*0030*/ 	.string	"-arch sm_90 -m 64 "



//--------------------- .note.nv.cuinfo           --------------------------
	.section	.note.nv.cuinfo,"",@"SHT_NOTE"
	.sectionflags	@"SHF_NOTE_NV_CUINFO"
        /*0018*/ 	.short	0x0002
        /*001a*/ 	.short	0x005a
        /*001c*/ 	.short	0x0082
	.zero		2


//--------------------- .nv.info                  --------------------------
	.section	.nv.info,"",@"SHT_CUDA_INFO"
	.align	4


	//----- nvinfo : EIATTR_REGCOUNT
	.align		4
        /*0000*/ 	.byte	0x04, 0x2f
        /*0002*/ 	.short	(.L_47 - .L_46)
	.align		4
.L_46:
        /*0004*/ 	.word	index@(_ZN2at6native29vectorized_elementwise_kernelILi8EZZZNS0_15tan_kernel_cudaERNS_18TensorIteratorBaseEENKUlvE_clEvENKUlvE_clEvEUlN3c107complexIdEEE_St5arrayIPcLm2EEEEviT0_T1_)
        /*0008*/ 	.word	0x00000052


	//----- nvinfo : EIATTR_FRAME_SIZE
	.align		4
.L_47:
        /*000c*/ 	.byte	0x04, 0x11
        /*000e*/ 	.short	(.L_49 - .L_48)
	.align		4
.L_48:
        /*0010*/ 	.word	index@($_ZN2at6native29vectorized_elementwise_kernelILi8EZZZNS0_15tan_kernel_cudaERNS_18TensorIteratorBaseEENKUlvE_clEvENKUlvE_clEvEUlN3c107complexIdEEE_St5arrayIPcLm2EEEEviT0_T1_$__internal_trig_reduction_slowpathd)
        /*0014*/ 	.word	0x00000028


	//----- nvinfo : EIATTR_FRAME_SIZE
	.align		4
.L_49:
        /*0018*/ 	.byte	0x04, 0x11
        /*001a*/ 	.short	(.L_51 - .L_50)
	.align		4
.L_50:
        /*001c*/ 	.word	index@($__internal_13_$__cuda_sm20_dsqrt_rn_f64_mediumpath_v1)
        /*0020*/ 	.word	0x00000028


	//----- nvinfo : EIATTR_FRAME_SIZE
	.align		4
.L_51:
        /*0024*/ 	.byte	0x04, 0x11
        /*0026*/ 	.short	(.L_53 - .L_52)
	.align		4
.L_52:
        /*0028*/ 	.word	index@($__internal_12_$__cuda_sm20_div_rn_f64_full)
        /*002c*/ 	.word	0x00000028


	//----- nvinfo : EIATTR_FRAME_SIZE
	.align		4
.L_53:
        /*0030*/ 	.byte	0x04, 0x11
        /*0032*/ 	.short	(.L_55 - .L_54)
	.align		4
.L_54:
        /*0034*/ 	.word	index@(_ZN2at6native29vectorized_elementwise_kernelILi8EZZZNS0_15tan_kernel_cudaERNS_18TensorIteratorBaseEENKUlvE_clEvENKUlvE_clEvEUlN3c107complexIdEEE_St5arrayIPcLm2EEEEviT0_T1_)
        /*0038*/ 	.word	0x00000028


	//----- nvinfo : EIATTR_REGCOUNT
	.align		4
.L_55:
        /*003c*/ 	.byte	0x04, 0x2f
        /*003e*/ 	.short	(.L_57 - .L_56)
	.align		4
.L_56:
        /*0040*/ 	.word	index@(_ZN2at6native29vectorized_elementwise_kernelILi4EZZZNS0_15tan_kernel_cudaERNS_18TensorIteratorBaseEENKUlvE_clEvENKUlvE_clEvEUlN3c107complexIdEEE_St5arrayIPcLm2EEEEviT0_T1_)
        /*0044*/ 	.word	0x0000004e


	//----- nvinfo : EIATTR_FRAME_SIZE
	.align		4
.L_57:
        /*0048*/ 	.byte	0x04, 0x11
        /*004a*/ 	.short	(.L_59 - .L_58)
	.align		4
.L_58:
        /*004c*/ 	.word	index@($_ZN2at6native29vectorized_elementwise_kernelILi4EZZZNS0_15tan_kernel_cudaERNS_18TensorIteratorBaseEENKUlvE_clEvENKUlvE_clEvEUlN3c107complexIdEEE_St5arrayIPcLm2EEEEviT0_T1_$__internal_trig_reduction_slowpathd)
        /*0050*/ 	.word	0x00000028


	//----- nvinfo : EIATTR_FRAME_SIZE
	.align		4
.L_59:
        /*0054*/ 	.byte	0x04, 0x11
        /*0056*/ 	.short	(.L_61 - .L_60)
	.align		4
.L_60:
        /*0058*/ 	.word	index@($__internal_11_$__cuda_sm20_dsqrt_rn_f64_mediumpath_v1)
        /*005c*/ 	.word	0x00000028


	//----- nvinfo : EIATTR_FRAME_SIZE
	.align		4
.L_61:
        /*0060*/ 	.byte	0x04, 0x11
        /*0062*/ 	.short	(.L_63 - .L_62)
	.align		4
.L_62:
        /*0064*/ 	.word	index@($__internal_10_$__cuda_sm20_div_rn_f64_full)
        /*0068*/ 	.word	0x00000028


	//----- nvinfo : EIATTR_FRAME_SIZE
	.align		4
.L_63:
        /*006c*/ 	.byte	0x04, 0x11
        /*006e*/ 	.short	(.L_65 - .L_64)
	.align		4
.L_64:
        /*0070*/ 	.word	index@(_ZN2at6native29vectorized_elementwise_kernelILi4EZZZNS0_15tan_kernel_cudaERNS_18TensorIteratorBaseEENKUlvE_clEvENKUlvE_clEvEUlN3c107complexIdEEE_St5arrayIPcLm2EEEEviT0_T1_)
        /*0074*/ 	.word	0x00000028


	//----- nvinfo : EIATTR_REGCOUNT
	.align		4
.L_65:
        /*0078*/ 	.byte	0x04, 0x2f
        /*007a*/ 	.short	(.L_67 - .L_66)
	.align		4
.L_66:
        /*007c*/ 	.word	index@(_ZN2at6native29vectorized_elementwise_kernelILi2EZZZNS0_15tan_kernel_cudaERNS_18TensorIteratorBaseEENKUlvE_clEvENKUlvE_clEvEUlN3c107complexIdEEE_St5arrayIPcLm2EEEEviT0_T1_)
        /*0080*/ 	.word	0x0000004e


	//----- nvinfo : EIATTR_FRAME_SIZE
	.align		4
.L_67:
        /*0084*/ 	.byte	0x04, 0x11
        /*0086*/ 	.short	(.L_69 - .L_68)
	.align		4
.L_68:
        /*0088*/ 	.word	index@($_ZN2at6native29vectorized_elementwise_kernelILi2EZZZNS0_15tan_kernel_cudaERNS_18TensorIteratorBaseEENKUlvE_clEvENKUlvE_clEvEUlN3c107complexIdEEE_St5arrayIPcLm2EEEEviT0_T1_$__internal_trig_reduction_slowpathd)
        /*008c*/ 	.word	0x00000028


	//----- nvinfo : EIATTR_FRAME_SIZE
	.align		4
.L_69:
        /*0090*/ 	.byte	0x04, 0x11
        /*0092*/ 	.short	(.L_71 - .L_70)
	.align		4
.L_70:
        /*0094*/ 	.word	index@($__internal_9_$__cuda_sm20_dsqrt_rn_f64_mediumpath_v1)
        /*0098*/ 	.word	0x00000028


	//----- nvinfo : EIATTR_FRAME_SIZE
	.align		4
.L_71:
        /*009c*/ 	.byte	0x04, 0x11
        /*009e*/ 	.short	(.L_73 - .L_72)
	.align		4
.L_72:
        /*00a0*/ 	.word	index@($__internal_8_$__cuda_sm20_div_rn_f64_full)
        /*00a4*/ 	.word	0x00000028


	//----- nvinfo : EIATTR_FRAME_SIZE
	.align		4
.L_73:
        /*00a8*/ 	.byte	0x04, 0x11
        /*00aa*/ 	.short	(.L_75 - .L_74)
	.align		4
.L_74:
        /*00ac*/ 	.word	index@(_ZN2at6native29vectorized_elementwise_kernelILi2EZZZNS0_15tan_kernel_cudaERNS_18TensorIteratorBaseEENKUlvE_clEvENKUlvE_clEvEUlN3c107complexIdEEE_St5arrayIPcLm2EEEEviT0_T1_)
        /*00b0*/ 	.word	0x00000028


	//----- nvinfo : EIATTR_REGCOUNT
	.align		4
.L_75:
        /*00b4*/ 	.byte	0x04, 0x2f
        /*00b6*/ 	.short	(.L_77 - .L_76)
	.align		4
.L_76:
        /*00b8*/ 	.word	index@(_ZN2at6native27unrolled_elementwise_kernelIZZZNS0_15tan_kernel_cudaERNS_18TensorIteratorBaseEENKUlvE_clEvENKUlvE_clEvEUlN3c107complexIdEEE_St5arrayIPcLm2EELi4E23TrivialOffsetCalculatorILi1EjESE_NS0_6memory15LoadWithoutCastENSF_16StoreWithoutCastEEEviT_T0_T2_T3_T4_T5_)
        /*00bc*/ 	.word	0x00000032


	//----- nvinfo : EIATTR_FRAME_SIZE
	.align		4
.L_77:
        /*00c0*/ 	.byte	0x04, 0x11
        /*00c2*/ 	.short	(.L_79 - .L_78)
	.align		4
.L_78:
        /*00c4*/ 	.word	index@($_ZN2at6native27unrolled_elementwise_kernelIZZZNS0_15tan_kernel_cudaERNS_18TensorIteratorBaseEENKUlvE_clEvENKUlvE_clEvEUlN3c107complexIdEEE_St5arrayIPcLm2EELi4E23TrivialOffsetCalculatorILi1EjESE_NS0_6memory15LoadWithoutCastENSF_16StoreWithoutCastEEEviT_T0_T2_T3_T4_T5_$__internal_trig_reduction_slowpathd)
        /*00c8*/ 	.word	0x00000028


	//----- nvinfo : EIATTR_FRAME_SIZE
	.align		4
.L_79:
        /*00cc*/ 	.byte	0x04, 0x11
        /*00ce*/ 	.short	(.L_81 - .L_80)
	.align		4
.L_80:
        /*00d0*/ 	.word	index@($__internal_7_$__cuda_sm20_dsqrt_rn_f64_mediumpath_v1)
        /*00d4*/ 	.word	0x00000028


	//----- nvinfo : EIATTR_FRAME_SIZE
	.align		4
.L_81:
        /*00d8*/ 	.byte	0x04, 0x11
        /*00da*/ 	.short	(.L_83 - .L_82)
	.align		4
.L_82:
        /*00dc*/ 	.word	index@($__internal_6_$__cuda_sm20_div_rn_f64_full)
        /*00e0*/ 	.word	0x00000028


	//----- nvinfo : EIATTR_FRAME_SIZE
	.align		4
.L_83:
        /*00e4*/ 	.byte	0x04, 0x11
        /*00e6*/ 	.short	(.L_85 - .L_84)
	.align		4
.L_84:
        /*00e8*/ 	.word	index@(_ZN2at6native27unrolled_elementwise_kernelIZZZNS0_15tan_kernel_cudaERNS_18TensorIteratorBaseEENKUlvE_clEvENKUlvE_clEvEUlN3c107complexIdEEE_St5arrayIPcLm2EELi4E23TrivialOffsetCalculatorILi1EjESE_NS0_6memory15LoadWithoutCastENSF_16StoreWithoutCastEEEviT_T0_T2_T3_T4_T5_)
        /*00ec*/ 	.word	0x00000028


	//----- nvinfo : EIATTR_REGCOUNT
	.align		4
.L_85:
        /*00f0*/ 	.byte	0x04, 0x2f
        /*00f2*/ 	.short	(.L_87 - .L_86)
	.align		4
.L_86:
        /*00f4*/ 	.word	index@(_ZN2at6native18elementwise_kernelILi128ELi2EZNS0_22gpu_kernel_impl_nocastIZZZNS0_15tan_kernel_cudaERNS_18TensorIteratorBaseEENKUlvE_clEvENKUlvE_clEvEUlN3c107complexIdEEE_EEvS4_RKT_EUliE_EEviT1_)
        /*00f8*/ 	.word	0x00000024


	//----- nvinfo : EIATTR_FRAME_SIZE
	.align		4
.L_87:
        /*00fc*/ 	.byte	0x04, 0x11
        /*00fe*/ 	.short	(.L_89 - .L_88)
	.align		4
.L_88:
        /*0100*/ 	.word	index@($_ZN2at6native18elementwise_kernelILi128ELi2EZNS0_22gpu_kernel_impl_nocastIZZZNS0_15tan_kernel_cudaERNS_18TensorIteratorBaseEENKUlvE_clEvENKUlvE_clEvEUlN3c107complexIdEEE_EEvS4_RKT_EUliE_EEviT1_$__internal_trig_reduction_slowpathd)
        /*0104*/ 	.word	0x00000028


	//----- nvinfo : EIATTR_FRAME_SIZE
	.align		4
.L_89:
        /*0108*/ 	.byte	0x04, 0x11
        /*010a*/ 	.short	(.L_91 - .L_90)
	.align		4
.L_90:
        /*010c*/ 	.word	index@($__internal_5_$__cuda_sm20_dsqrt_rn_f64_mediumpath_v1)
        /*0110*/ 	.word	0x00000028


	//----- nvinfo : EIATTR_FRAME_SIZE
	.align		4
.L_91:
        /*0114*/ 	.byte	0x04, 0x11
        /*0116*/ 	.short	(.L_93 - .L_92)
	.align		4
.L_92:
        /*0118*/ 	.word	index@($__internal_4_$__cuda_sm20_div_rn_f64_full)
        /*011c*/ 	.word	0x00000028


	//----- nvinfo : EIATTR_FRAME_SIZE
	.align		4
.L_93:
        /*0120*/ 	.byte	0x04, 0x11
        /*0122*/ 	.short	(.L_95 - .L_94)
	.align		4
.L_94:
        /*0124*/ 	.word	index@(_ZN2at6native18elementwise_kernelILi128ELi2EZNS0_22gpu_kernel_impl_nocastIZZZNS0_15tan_kernel_cudaERNS_18TensorIteratorBaseEENKUlvE_clEvENKUlvE_clEvEUlN3c107complexIdEEE_EEvS4_RKT_EUliE_EEviT1_)
        /*0128*/ 	.word	0x00000028


	//----- nvinfo : EIATTR_REGCOUNT
	.align		4
.L_95:
        /*012c*/ 	.byte	0x04, 0x2f
        /*012e*/ 	.short	(.L_97 - .L_96)
	.align		4
.L_96:
        /*0130*/ 	.word	index@(_ZN2at6native27unrolled_elementwise_kernelIZZZNS0_15tan_kernel_cudaERNS_18TensorIteratorBaseEENKUlvE_clEvENKUlvE_clEvEUlN3c107complexIdEEE_St5arrayIPcLm2EELi4E23TrivialOffsetCalculatorILi1EjESE_NS0_6memory12LoadWithCastILi1EEENSF_13StoreWithCastILi1EEEEEviT_T0_T2_T3_T4_T5_)
        /*0134*/ 	.word	0x00000030


	//----- nvinfo : EIATTR_FRAME_SIZE
	.align		4
.L_97:
        /*0138*/ 	.byte	0x04, 0x11
        /*013a*/ 	.short	(.L_99 - .L_98)
	.align		4
.L_98:
        /*013c*/ 	.word	index@($_ZN2at6native27unrolled_elementwise_kernelIZZZNS0_15tan_kernel_cudaERNS_18TensorIteratorBaseEENKUlvE_clEvENKUlvE_clEvEUlN3c107complexIdEEE_St5arrayIPcLm2EELi4E23TrivialOffsetCalculatorILi1EjESE_NS0_6memory12LoadWithCastILi1EEENSF_13StoreWithCastILi1EEEEEviT_T0_T2_T3_T4_T5_$__internal_trig_reduction_slowpathd)
        /*0140*/ 	.word	0x00000028


	//----- nvinfo : EIATTR_FRAME_SIZE
	.align		4
.L_99:
        /*0144*/ 	.byte	0x04, 0x11
        /*0146*/ 	.short	(.L_101 - .L_100)
	.align		4
.L_100:
        /*0148*/ 	.word	index@($__internal_3_$__cuda_sm20_dsqrt_rn_f64_mediumpath_v1)
        /*014c*/ 	.word	0x00000028


	//----- nvinfo : EIATTR_FRAME_SIZE
	.align		4
.L_101:
        /*0150*/ 	.byte	0x04, 0x11
        /*0152*/ 	.short	(.L_103 - .L_102)
	.align		4
.L_102:
        /*0154*/ 	.word	index@($__internal_2_$__cuda_sm20_div_rn_f64_full)
        /*0158*/ 	.word	0x00000028


	//----- nvinfo : EIATTR_FRAME_SIZE
	.align		4
.L_103:
        /*015c*/ 	.byte	0x04, 0x11
        /*015e*/ 	.short	(.L_105 - .L_104)
	.align		4
.L_104:
        /*0160*/ 	.word	index@(_ZN2at6native27unrolled_elementwise_kernelIZZZNS0_15tan_kernel_cudaERNS_18TensorIteratorBaseEENKUlvE_clEvENKUlvE_clEvEUlN3c107complexIdEEE_St5arrayIPcLm2EELi4E23TrivialOffsetCalculatorILi1EjESE_NS0_6memory12LoadWithCastILi1EEENSF_13StoreWithCastILi1EEEEEviT_T0_T2_T3_T4_T5_)
        /*0164*/ 	.word	0x00000028


	//----- nvinfo : EIATTR_REGCOUNT
	.align		4
.L_105:
        /*0168*/ 	.byte	0x04, 0x2f
        /*016a*/ 	.short	(.L_107 - .L_106)
	.align		4
.L_106:
        /*016c*/ 	.word	index@(_ZN2at6native18elementwise_kernelILi128ELi4EZNS0_15gpu_kernel_implIZZZNS0_15tan_kernel_cudaERNS_18TensorIteratorBaseEENKUlvE_clEvENKUlvE_clEvEUlN3c107complexIdEEE_EEvS4_RKT_EUliE_EEviT1_)
        /*0170*/ 	.word	0x00000027


	//----- nvinfo : EIATTR_FRAME_SIZE
	.align		4
.L_107:
        /*0174*/ 	.byte	0x04, 0x11
        /*0176*/ 	.short	(.L_109 - .L_108)
	.align		4
.L_108:
        /*0178*/ 	.word	index@($_ZN2at6native18elementwise_kernelILi128ELi4EZNS0_15gpu_kernel_implIZZZNS0_15tan_kernel_cudaERNS_18TensorIteratorBaseEENKUlvE_clEvENKUlvE_clEvEUlN3c107complexIdEEE_EEvS4_RKT_EUliE_EEviT1_$__internal_trig_reduction_slowpathd)
        /*017c*/ 	.word	0x00000028


	//----- nvinfo : EIATTR_FRAME_SIZE
	.align		4
.L_109:
        /*0180*/ 	.byte	0x04, 0x11
        /*0182*/ 	.short	(.L_111 - .L_110)
	.align		4
.L_110:
        /*0184*/ 	.word	index@($__internal_1_$__cuda_sm20_dsqrt_rn_f64_mediumpath_v1)
        /*0188*/ 	.word	0x00000028


	//----- nvinfo : EIATTR_FRAME_SIZE
	.align		4
.L_111:
        /*018c*/ 	.byte	0x04, 0x11
        /*018e*/ 	.short	(.L_113 - .L_112)
	.align		4
.L_112:
        /*0190*/ 	.word	index@($__internal_0_$__cuda_sm20_div_rn_f64_full)
        /*0194*/ 	.word	0x00000028


	//----- nvinfo : EIATTR_FRAME_SIZE
	.align		4
.L_113:
        /*0198*/ 	.byte	0x04, 0x11
        /*019a*/ 	.short	(.L_115 - .L_114)
	.align		4
.L_114:
        /*019c*/ 	.word	index@(_ZN2at6native18elementwise_kernelILi128ELi4EZNS0_15gpu_kernel_implIZZZNS0_15tan_kernel_cudaERNS_18TensorIteratorBaseEENKUlvE_clEvENKUlvE_clEvEUlN3c107complexIdEEE_EEvS4_RKT_EUliE_EEviT1_)
        /*01a0*/ 	.word	0x00000028


	//----- nvinfo : EIATTR_REGCOUNT
	.align		4
.L_115:
        /*01a4*/ 	.byte	0x04, 0x2f
        /*01a6*/ 	.short	(.L_117 - .L_116)
	.align		4
.L_116:
        /*01a8*/ 	.word	index@(_ZN2at6native29vectorized_elementwise_kernelILi8EZZZNS0_15tan_kernel_cudaERNS_18TensorIteratorBaseEENKUlvE_clEvENKUlvE0_clEvEUlN3c107complexIfEEE_St5arrayIPcLm2EEEEviT0_T1_)
        /*01ac*/ 	.word	0x00000020


	//----- nvinfo : EIATTR_FRAME_SIZE
	.align		4
.L_117:
        /*01b0*/ 	.byte	0x04, 0x11
        /*01b2*/ 	.short	(.L_119 - .L_118)
	.align		4
.L_118:
        /*01b4*/ 	.word	index@(_ZN2at6native29vectorized_elementwise_kernelILi8EZZZNS0_15tan_kernel_cudaERNS_18TensorIteratorBaseEENKUlvE_clEvENKUlvE0_clEvEUlN3c107complexIfEEE_St5arrayIPcLm2EEEEviT0_T1_)
        /*01b8*/ 	.word	0x00000000


	//----- nvinfo : EIATTR_REGCOUNT
	.align		4
.L_119:
        /*01bc*/ 	.byte	0x04, 0x2f
        /*01be*/ 	.short	(.L_121 - .L_120)
	.align		4
.L_120:
        /*01c0*/ 	.word	index@(_ZN2at6native29vectorized_elementwise_kernelILi4EZZZNS0_15tan_kernel_cudaERNS_18TensorIteratorBaseEENKUlvE_clEvENKUlvE0_clEvEUlN3c107complexIfEEE_St5arrayIPcLm2EEEEviT0_T1_)
        /*01c4*/ 	.word	0x00000020


	//----- nvinfo : EIATTR_FRAME_SIZE
	.align		4
.L_121:
        /*01c8*/ 	.byte	0x04, 0x11
        /*01ca*/ 	.short	(.L_123 - .L_122)
	.align		4
.L_122:
        /*01cc*/ 	.word	index@(_ZN2at6native29vectorized_elementwise_kernelILi4EZZZNS0_15tan_kernel_cudaERNS_18TensorIteratorBaseEENKUlvE_clEvENKUlvE0_clEvEUlN3c107complexIfEEE_St5arrayIPcLm2EEEEviT0_T1_)
        /*01d0*/ 	.word	0x00000000


	//----- nvinfo : EIATTR_REGCOUNT
	.align		4
.L_123:
        /*01d4*/ 	.byte	0x04, 0x2f
        /*01d6*/ 	.short	(.L_125 - .L_124)
	.align		4
.L_124:
        /*01d8*/ 	.word	index@(_ZN2at6native29vectorized_elementwise_kernelILi2EZZZNS0_15tan_kernel_cudaERNS_18TensorIteratorBaseEENKUlvE_clEvENKUlvE0_clEvEUlN3c107complexIfEEE_St5arrayIPcLm2EEEEviT0_T1_)
        /*01dc*/ 	.word	0x00000020


	//----- nvinfo : EIATTR_FRAME_SIZE
	.align		4
.L_125:
        /*01e0*/ 	.byte	0x04, 0x11
        /*01e2*/ 	.short	(.L_127 - .L_126)
	.align		4
.L_126:
        /*01e4*/ 	.word	index@(_ZN2at6native29vectorized_elementwise_kernelILi2EZZZNS0_15tan_kernel_cudaERNS_18TensorIteratorBaseEENKUlvE_clEvENKUlvE0_clEvEUlN3c107complexIfEEE_St5arrayIPcLm2EEEEviT0_T1_)
        /*01e8*/ 	.word	0x00000000


	//----- nvinfo : EIATTR_REGCOUNT
	.align		4
.L_127:
        /*01ec*/ 	.byte	0x04, 0x2f
        /*01ee*/ 	.short	(.L_129 - .L_128)
	.align		4
.L_128:
        /*01f0*/ 	.word	index@(_ZN2at6native27unrolled_elementwise_kernelIZZZNS0_15tan_kernel_cudaERNS_18TensorIteratorBaseEENKUlvE_clEvENKUlvE0_clEvEUlN3c107complexIfEEE_St5arrayIPcLm2EELi4E23TrivialOffsetCalculatorILi1EjESE_NS0_6memory15LoadWithoutCastENSF_16StoreWithoutCastEEEviT_T0_T2_T3_T4_T5_)
        /*01f4*/ 	.word	0x0000001a


	//----- nvinfo : EIATTR_FRAME_SIZE
	.align		4
.L_129:
        /*01f8*/ 	.byte	0x04, 0x11
        /*01fa*/ 	.short	(.L_131 - .L_130)
	.align		4
.L_130:
        /*01fc*/ 	.word	index@(_ZN2at6native27unrolled_elementwise_kernelIZZZNS0_15tan_kernel_cudaERNS_18TensorIteratorBaseEENKUlvE_clEvENKUlvE0_clEvEUlN3c107complexIfEEE_St5arrayIPcLm2EELi4E23TrivialOffsetCalculatorILi1EjESE_NS0_6memory15LoadWithoutCastENSF_16StoreWithoutCastEEEviT_T0_T2_T3_T4_T5_)
        /*0200*/ 	.word	0x00000000


	//----- nvinfo : EIATTR_REGCOUNT
	.align		4
.L_131:
        /*0204*/ 	.byte	0x04, 0x2f
        /*0206*/ 	.short	(.L_133 - .L_132)
	.align		4
.L_132:
        /*0208*/ 	.word	index@(_ZN2at6native18elementwise_kernelILi128ELi2EZNS0_22gpu_kernel_impl_nocastIZZZNS0_15tan_kernel_cudaERNS_18TensorIteratorBaseEENKUlvE_clEvENKUlvE0_clEvEUlN3c107complexIfEEE_EEvS4_RKT_EUliE_EEviT1_)
        /*020c*/ 	.word	0x00000012


	//----- nvinfo : EIATTR_FRAME_SIZE
	.align		4
.L_133:
        /*0210*/ 	.byte	0x04, 0x11
        /*0212*/ 	.short	(.L_135 - .L_134)
	.align		4
.L_134:
        /*0214*/ 	.word	index@(_ZN2at6native18elementwise_kernelILi128ELi2EZNS0_22gpu_kernel_impl_nocastIZZZNS0_15tan_kernel_cudaERNS_18TensorIteratorBaseEENKUlvE_clEvENKUlvE0_clEvEUlN3c107complexIfEEE_EEvS4_RKT_EUliE_EEviT1_)
        /*0218*/ 	.word	0x00000000


	//----- nvinfo : EIATTR_REGCOUNT
	.align		4
.L_135:
        /*021c*/ 	.byte	0x04, 0x2f
        /*021e*/ 	.short	(.L_137 - .L_136)
	.align		4
.L_136:
        /*0220*/ 	.word	index@(_ZN2at6native27unrolled_elementwise_kernelIZZZNS0_15tan_kernel_cudaERNS_18TensorIteratorBaseEENKUlvE_clEvENKUlvE0_clEvEUlN3c107complexIfEEE_St5arrayIPcLm2EELi4E23TrivialOffsetCalculatorILi1EjESE_NS0_6memory12LoadWithCastILi1EEENSF_13StoreWithCastILi1EEEEEviT_T0_T2_T3_T4_T5_)
        /*0224*/ 	.word	0x00000020


	//----- nvinfo : EIATTR_FRAME_SIZE
	.align		4
.L_137:
        /*0228*/ 	.byte	0x04, 0x11
        /*022a*/ 	.short	(.L_139 - .L_138)
	.align		4
.L_138:
        /*022c*/ 	.word	index@(_ZN2at6native27unrolled_elementwise_kernelIZZZNS0_15tan_kernel_cudaERNS_18TensorIteratorBaseEENKUlvE_clEvENKUlvE0_clEvEUlN3c107complexIfEEE_St5arrayIPcLm2EELi4E23TrivialOffsetCalculatorILi1EjESE_NS0_6memory12LoadWithCastILi1EEENSF_13StoreWithCastILi1EEEEEviT_T0_T2_T3_T4_T5_)
        /*0230*/ 	.word	0x00000000


	//----- nvinfo : EIATTR_REGCOUNT
	.align		4
.L_139:
        /*0234*/ 	.byte	0x04, 0x2f
        /*0236*/ 	.short	(.L_141 - .L_140)
	.align		4
.L_140:
        /*0238*/ 	.word	index@(_ZN2at6native18elementwise_kernelILi128ELi4EZNS0_15gpu_kernel_implIZZZNS0_15tan_kernel_cudaERNS_18TensorIteratorBaseEENKUlvE_clEvENKUlvE0_clEvEUlN3c107complexIfEEE_EEvS4_RKT_EUliE_EEviT1_)
        /*023c*/ 	.word	0x0000001a


	//----- nvinfo : EIATTR_FRAME_SIZE
	.align		4
.L_141:
        /*0240*/ 	.byte	0x04, 0x11
        /*0242*/ 	.short	(.L_143 - .L_142)
	.align		4
.L_142:
        /*0244*/ 	.word	index@(_ZN2at6native18elementwise_kernelILi128ELi4EZNS0_15gpu_kernel_implIZZZNS0_15tan_kernel_cudaERNS_18TensorIteratorBaseEENKUlvE_clEvENKUlvE0_clEvEUlN3c107complexIfEEE_EEvS4_RKT_EUliE_EEviT1_)
        /*0248*/ 	.word	0x00000000


	//----- nvinfo : EIATTR_REGCOUNT
	.align		4
.L_143:
        /*024c*/ 	.byte	0x04, 0x2f
        /*024e*/ 	.short	(.L_145 - .L_144)
	.align		4
.L_144:
        /*0250*/ 	.word	index@(_ZN2at6native29vectorized_elementwise_kernelILi8EZZZNS0_15tan_kernel_cudaERNS_18TensorIteratorBaseEENKUlvE_clEvENKUlvE1_clEvEUlN3c107complexINS6_4HalfEEEE_St5arrayIPcLm2EEEEviT0_T1_)
        /*0254*/ 	.word	0x00000020


	//----- nvinfo : EIATTR_FRAME_SIZE
	.align		4
.L_145:
        /*0258*/ 	.byte	0x04, 0x11
        /*025a*/ 	.short	(.L_147 - .L_146)
	.align		4
.L_146:
        /*025c*/ 	.word	index@(_ZN2at6native29vectorized_elementwise_kernelILi8EZZZNS0_15tan_kernel_cudaERNS_18TensorIteratorBaseEENKUlvE_clEvENKUlvE1_clEvEUlN3c107complexINS6_4HalfEEEE_St5arrayIPcLm2EEEEviT0_T1_)
        /*0260*/ 	.word	0x00000000


	//----- nvinfo : EIATTR_REGCOUNT
	.align		4
.L_147:
        /*0264*/ 	.byte	0x04, 0x2f
        /*0266*/ 	.short	(.L_149 - .L_148)
	.align		4
.L_148:
        /*0268*/ 	.word	index@(_ZN2at6native29vectorized_elementwise_kernelILi4EZZZNS0_15tan_kernel_cudaERNS_18TensorIteratorBaseEENKUlvE_clEvENKUlvE1_clEvEUlN3c107complexINS6_4HalfEEEE_St5arrayIPcLm2EEEEviT0_T1_)
        /*026c*/ 	.word	0x00000020


	//----- nvinfo : EIATTR_FRAME_SIZE
	.align		4
.L_149:
        /*0270*/ 	.byte	0x04, 0x11
        /*0272*/ 	.short	(.L_151 - .L_150)
	.align		4
.L_150:
        /*0274*/ 	.word	index@(_ZN2at6native29vectorized_elementwise_kernelILi4EZZZNS0_15tan_kernel_cudaERNS_18TensorIteratorBaseEENKUlvE_clEvENKUlvE1_clEvEUlN3c107complexINS6_4HalfEEEE_St5arrayIPcLm2EEEEviT0_T1_)
        /*0278*/ 	.word	0x00000000


	//----- nvinfo : EIATTR_REGCOUNT
	.align		4
.L_151:
        /*027c*/ 	.byte	0x04, 0x2f
        /*027e*/ 	.short	(.L_153 - .L_152)
	.align		4
.L_152:
        /*0280*/ 	.word	index@(_ZN2at6native29vectorized_elementwise_kernelILi2EZZZNS0_15tan_kernel_cudaERNS_18TensorIteratorBaseEENKUlvE_clEvENKUlvE1_clEvEUlN3c107complexINS6_4HalfEEEE_St5arrayIPcLm2EEEEviT0_T1_)
        /*0284*/ 	.word	0x00000020


	//----- nvinfo : EIATTR_FRAME_SIZE
	.align		4
.L_153:
        /*0288*/ 	.byte	0x04, 0x11
        /*028a*/ 	.short	(.L_155 - .L_154)
	.align		4
.L_154:
        /*028c*/ 	.word	index@(_ZN2at6native29vectorized_elementwise_kernelILi2EZZZNS0_15tan_kernel_cudaERNS_18TensorIteratorBaseEENKUlvE_clEvENKUlvE1_clEvEUlN3c107complexINS6_4HalfEEEE_St5arrayIPcLm2EEEEviT0_T1_)
        /*0290*/ 	.word	0x00000000


	//----- nvinfo : EIATTR_REGCOUNT
	.align		4
.L_155:
        /*0294*/ 	.byte	0x04, 0x2f
        /*0296*/ 	.short	(.L_157 - .L_156)
	.align		4
.L_156:
        /*0298*/ 	.word	index@(_ZN2at6native27unrolled_elementwise_kernelIZZZNS0_15tan_kernel_cudaERNS_18TensorIteratorBaseEENKUlvE_clEvENKUlvE1_clEvEUlN3c107complexINS6_4HalfEEEE_St5arrayIPcLm2EELi4E23TrivialOffsetCalculatorILi1EjESF_NS0_6memory15LoadWithoutCastENSG_16StoreWithoutCastEEEviT_T0_T2_T3_T4_T5_)
        /*029c*/ 	.word	0x00000019


	//----- nvinfo : EIATTR_FRAME_SIZE
	.align		4
.L_157:
        /*02a0*/ 	.byte	0x04, 0x11
        /*02a2*/ 	.short	(.L_159 - .L_158)
	.align		4
.L_158:
        /*02a4*/ 	.word	index@(_ZN2at6native27unrolled_elementwise_kernelIZZZNS0_15tan_kernel_cudaERNS_18TensorIteratorBaseEENKUlvE_clEvENKUlvE1_clEvEUlN3c107complexINS6_4HalfEEEE_St5arrayIPcLm2EELi4E23TrivialOffsetCalculatorILi1EjESF_NS0_6memory15LoadWithoutCastENSG_16StoreWithoutCastEEEviT_T0_T2_T3_T4_T5_)
        /*02a8*/ 	.word	0x00000000


	//----- nvinfo : EIATTR_REGCOUNT
	.align		4
.L_159:
        /*02ac*/ 	.byte	0x04, 0x2f
        /*02ae*/ 	.short	(.L_161 - .L_160)
	.align		4
.L_160:
        /*02b0*/ 	.word	index@(_ZN2at6native18elementwise_kernelILi128ELi2EZNS0_22gpu_kernel_impl_nocastIZZZNS0_15tan_kernel_cudaERNS_18TensorIteratorBaseEENKUlvE_clEvENKUlvE1_clEvEUlN3c107complexINS7_4HalfEEEE_EEvS4_RKT_EUliE_EEviT1_)
        /*02b4*/ 	.word	0x00000012


	//----- nvinfo : EIATTR_FRAME_SIZE
	.align		4
.L_161:
        /*02b8*/ 	.byte	0x04, 0x11
        /*02ba*/ 	.short	(.L_163 - .L_162)
	.align		4
.L_162:
        /*02bc*/ 	.word	index@(_ZN2at6native18elementwise_kernelILi128ELi2EZNS0_22gpu_kernel_impl_nocastIZZZNS0_15tan_kernel_cudaERNS_18TensorIteratorBaseEENKUlvE_clEvENKUlvE1_clEvEUlN3c107complexINS7_4HalfEEEE_EEvS4_RKT_EUliE_EEviT1_)
        /*02c0*/ 	.word	0x00000000


	//----- nvinfo : EIATTR_REGCOUNT
	.align		4
.L_163:
        /*02c4*/ 	.byte	0x04, 0x2f
        /*02c6*/ 	.short	(.L_165 - .L_164)
	.align		4
.L_164:
        /*02c8*/ 	.word	index@(_ZN2at6native27unrolled_elementwise_kernelIZZZNS0_15tan_kernel_cudaERNS_18TensorIteratorBaseEENKUlvE_clEvENKUlvE1_clEvEUlN3c107complexINS6_4HalfEEEE_St5arrayIPcLm2EELi4E23TrivialOffsetCalculatorILi1EjESF_NS0_6memory12LoadWithCastILi1EEENSG_13StoreWithCastILi1EEEEEviT_T0_T2_T3_T4_T5_)
        /*02cc*/ 	.word	0x00000020


	//----- nvinfo : EIATTR_FRAME_SIZE
	.align		4
.L_165:
        /*02d0*/ 	.byte	0x04, 0x11
        /*02d2*/ 	.short	(.L_167 - .L_166)
	.align		4
.L_166:
        /*02d4*/ 	.word	index@(_ZN2at6native27unrolled_elementwise_kernelIZZZNS0_15tan_kernel_cudaERNS_18TensorIteratorBaseEENKUlvE_clEvENKUlvE1_clEvEUlN3c107complexINS6_4HalfEEEE_St5arrayIPcLm2EELi4E23TrivialOffsetCalculatorILi1EjESF_NS0_6memory12LoadWithCastILi1EEENSG_13StoreWithCastILi1EEEEEviT_T0_T2_T3_T4_T5_)
        /*02d8*/ 	.word	0x00000000


	//----- nvinfo : EIATTR_REGCOUNT
	.align		4
.L_167:
        /*02dc*/ 	.byte	0x04, 0x2f
        /*02de*/ 	.short	(.L_169 - .L_168)
	.align		4
.L_168:
        /*02e0*/ 	.word	index@(_ZN2at6native18elementwise_kernelILi128ELi4EZNS0_15gpu_kernel_implIZZZNS0_15tan_kernel_cudaERNS_18TensorIteratorBaseEENKUlvE_clEvENKUlvE1_clEvEUlN3c107complexINS7_4HalfEEEE_EEvS4_RKT_EUliE_EEviT1_)
        /*02e4*/ 	.word	0x0000001a


	//----- nvinfo : EIATTR_FRAME_SIZE
	.align		4
.L_169:
        /*02e8*/ 	.byte	0x04, 0x11
        /*02ea*/ 	.short	(.L_171 - .L_170)
	.align		4
.L_170:
        /*02ec*/ 	.word	index@(_ZN2at6native18elementwise_kernelILi128ELi4EZNS0_15gpu_kernel_implIZZZNS0_15tan_kernel_cudaERNS_18TensorIteratorBaseEENKUlvE_clEvENKUlvE1_clEvEUlN3c107complexINS7_4HalfEEEE_EEvS4_RKT_EUliE_EEviT1_)
        /*02f0*/ 	.word	0x00000000


	//----- nvinfo : EIATTR_REGCOUNT
	.align		4
.L_171:
        /*02f4*/ 	.byte	0x04, 0x2f
        /*02f6*/ 	.short	(.L_173 - .L_172)
	.align		4
.L_172:
        /*02f8*/ 	.word	index@(_ZN2at6native29vectorized_elementwise_kernelILi8EZZZNS0_15tan_kernel_cudaERNS_18TensorIteratorBaseEENKUlvE0_clEvENKUlvE_clEvEUldE_St5arrayIPcLm2EEEEviT0_T1_)
        /*02fc*/ 	.word	0x0000002e


	//----- nvinfo : EIATTR_FRAME_SIZE
	.align		4
.L_173:
        /*0300*/ 	.byte	0x04, 0x11
        /*0302*/ 	.short	(.L_175 - .L_174)
	.align		4
.L_174:
        /*0304*/ 	.word	index@($_ZN2at6native29vectorized_elementwise_kernelILi8EZZZNS0_15tan_kernel_cudaERNS_18TensorIteratorBaseEENKUlvE0_clEvENKUlvE_clEvEUldE_St5arrayIPcLm2EEEEviT0_T1_$__internal_trig_reduction_slowpathd)
        /*0308*/ 	.word	0x00000028


	//----- nvinfo : EIATTR_FRAME_SIZE
	.align		4
.L_175:
        /*030c*/ 	.byte	0x04, 0x11
        /*030e*/ 	.short	(.L_177 - .L_176)
	.align		4
.L_176:
        /*0310*/ 	.word	index@(_ZN2at6native29vectorized_elementwise_kernelILi8EZZZNS0_15tan_kernel_cudaERNS_18TensorIteratorBaseEENKUlvE0_clEvENKUlvE_clEvEUldE_St5arrayIPcLm2EEEEviT0_T1_)
        /*0314*/ 	.word	0x00000028


	//----- nvinfo : EIATTR_REGCOUNT
	.align		4
.L_177:
        /*0318*/ 	.byte	0x04, 0x2f
        /*031a*/ 	.short	(.L_179 - .L_178)
	.align		4
.L_178:
        /*031c*/ 	.word	index@(_ZN2at6native29vectorized_elementwise_kernelILi4EZZZNS0_15tan_kernel_cudaERNS_18TensorIteratorBaseEENKUlvE0_clEvENKUlvE_clEvEUldE_St5arrayIPcLm2EEEEviT0_T1_)
        /*0320*/ 	.word	0x0000002e


	//----- nvinfo : EIATTR_FRAME_SIZE
	.align		4
.L_179:
        /*0324*/ 	.byte	0x04, 0x11
        /*0326*/ 	.short	(.L_181 - .L_180)
	.align		4
.L_180:
        /*0328*/ 	.word	index@($_ZN2at6native29vectorized_elementwise_kernelILi4EZZZNS0_15tan_kernel_cudaERNS_18TensorIteratorBaseEENKUlvE0_clEvENKUlvE_clEvEUldE_St5arrayIPcLm2EEEEviT0_T1_$__internal_trig_reduction_slowpathd)
        /*032c*/ 	.word	0x00000028


	//----- nvinfo : EIATTR_FRAME_SIZE
	.align		4
.L_181:
        /*0330*/ 	.byte	0x04, 0x11
        /*0332*/ 	.short	(.L_183 - .L_182)
	.align		4
.L_182:
        /*0334*/ 	.word	index@(_ZN2at6native29vectorized_elementwise_kernelILi4EZZZNS0_15tan_kernel_cudaERNS_18TensorIteratorBaseEENKUlvE0_clEvENKUlvE_clEvEUldE_St5arrayIPcLm2EEEEviT0_T1_)
        /*0338*/ 	.word	0x00000028


	//----- nvinfo : EIATTR_REGCOUNT
	.align		4
.L_183:
        /*033c*/ 	.byte	0x04, 0x2f
        /*033e*/ 	.short	(.L_185 - .L_184)
	.align		4
.L_184:
        /*0340*/ 	.word	index@(_ZN2at6native29vectorized_elementwise_kernelILi2EZZZNS0_15tan_kernel_cudaERNS_18TensorIteratorBaseEENKUlvE0_clEvENKUlvE_clEvEUldE_St5arrayIPcLm2EEEEviT0_T1_)
        /*0344*/ 	.word	0x0000002e


	//----- nvinfo : EIATTR_FRAME_SIZE
	.align		4
.L_185:
        /*0348*/ 	.byte	0x04, 0x11
        /*034a*/ 	.short	(.L_187 - .L_186)
	.align		4
.L_186:
        /*034c*/ 	.word	index@($_ZN2at6native29vectorized_elementwise_kernelILi2EZZZNS0_15tan_kernel_cudaERNS_18TensorIteratorBaseEENKUlvE0_clEvENKUlvE_clEvEUldE_St5arrayIPcLm2EEEEviT0_T1_$__internal_trig_reduction_slowpathd)
        /*0350*/ 	.word	0x00000028


	//----- nvinfo : EIATTR_FRAME_SIZE
	.align		4
.L_187:
        /*0354*/ 	.byte	0x04, 0x11
        /*0356*/ 	.short	(.L_189 - .L_188)
	.align		4
.L_188:
        /*0358*/ 	.word	index@(_ZN2at6native29vectorized_elementwise_kernelILi2EZZZNS0_15tan_kernel_cudaERNS_18TensorIteratorBaseEENKUlvE0_clEvENKUlvE_clEvEUldE_St5arrayIPcLm2EEEEviT0_T1_)
        /*035c*/ 	.word	0x00000028


	//----- nvinfo : EIATTR_REGCOUNT
	.align		4
.L_189:
        /*0360*/ 	.byte	0x04, 0x2f
        /*0362*/ 	.short	(.L_191 - .L_190)
	.align		4
.L_190:
        /*0364*/ 	.word	index@(_ZN2at6native27unrolled_elementwise_kernelIZZZNS0_15tan_kernel_cudaERNS_18TensorIteratorBaseEENKUlvE0_clEvENKUlvE_clEvEUldE_St5arrayIPcLm2EELi4E23TrivialOffsetCalculatorILi1EjESB_NS0_6memory15LoadWithoutCastENSC_16StoreWithoutCastEEEviT_T0_T2_T3_T4_T5_)
        /*0368*/ 	.word	0x00000020


	//----- nvinfo : EIATTR_FRAME_SIZE
	.align		4
.L_191:
        /*036c*/ 	.byte	0x04, 0x11
        /*036e*/ 	.short	(.L_193 - .L_192)
	.align		4
.L_192:
        /*0370*/ 	.word	index@($_ZN2at6native27unrolled_elementwise_kernelIZZZNS0_15tan_kernel_cudaERNS_18TensorIteratorBaseEENKUlvE0_clEvENKUlvE_clEvEUldE_St5arrayIPcLm2EELi4E23TrivialOffsetCalculatorILi1EjESB_NS0_6memory15LoadWithoutCastENSC_16StoreWithoutCastEEEviT_T0_T2_T3_T4_T5_$__internal_trig_reduction_slowpathd)
        /*0374*/ 	.word	0x00000028


	//----- nvinfo : EIATTR_FRAME_SIZE
	.align		4
.L_193:
        /*0378*/ 	.byte	0x04, 0x11
        /*037a*/ 	.short	(.L_195 - .L_194)
	.align		4
.L_194:
        /*037c*/ 	.word	index@(_ZN2at6native27unrolled_elementwise_kernelIZZZNS0_15tan_kernel_cudaERNS_18TensorIteratorBaseEENKUlvE0_clEvENKUlvE_clEvEUldE_St5arrayIPcLm2EELi4E23TrivialOffsetCalculatorILi1EjESB_NS0_6memory15LoadWithoutCastENSC_16StoreWithoutCastEEEviT_T0_T2_T3_T4_T5_)
        /*0380*/ 	.word	0x00000028


	//----- nvinfo : EIATTR_REGCOUNT
	.align		4
.L_195:
        /*0384*/ 	.byte	0x04, 0x2f
        /*0386*/ 	.short	(.L_197 - .L_196)
	.align		4
.L_196:
        /*0388*/ 	.word	index@(_ZN2at6native18elementwise_kernelILi128ELi2EZNS0_22gpu_kernel_impl_nocastIZZZNS0_15tan_kernel_cudaERNS_18TensorIteratorBaseEENKUlvE0_clEvENKUlvE_clEvEUldE_EEvS4_RKT_EUliE_EEviT1_)
        /*038c*/ 	.word	0x0000001c


	//----- nvinfo : EIATTR_FRAME_SIZE
	.align		4
.L_197:
        /*0390*/ 	.byte	0x04, 0x11
        /*0392*/ 	.short	(.L_199 - .L_198)
	.align		4
.L_198:
        /*0394*/ 	.word	index@($_ZN2at6native18elementwise_kernelILi128ELi2EZNS0_22gpu_kernel_impl_nocastIZZZNS0_15tan_kernel_cudaERNS_18TensorIteratorBaseEENKUlvE0_clEvENKUlvE_clEvEUldE_EEvS4_RKT_EUliE_EEviT1_$__internal_trig_reduction_slowpathd)
        /*0398*/ 	.word	0x00000028


	//----- nvinfo : EIATTR_FRAME_SIZE
	.align		4
.L_199:
        /*039c*/ 	.byte	0x04, 0x11
        /*039e*/ 	.short	(.L_201 - .L_200)
	.align		4
.L_200:
        /*03a0*/ 	.word	index@(_ZN2at6native18elementwise_kernelILi128ELi2EZNS0_22gpu_kernel_impl_nocastIZZZNS0_15tan_kernel_cudaERNS_18TensorIteratorBaseEENKUlvE0_clEvENKUlvE_clEvEUldE_EEvS4_RKT_EUliE_EEviT1_)
        /*03a4*/ 	.word	0x00000028


	//----- nvinfo : EIATTR_REGCOUNT
	.align		4
.L_201:
        /*03a8*/ 	.byte	0x04, 0x2f
        /*03aa*/ 	.short	(.L_203 - .L_202)
	.align		4
.L_202:
        /*03ac*/ 	.word	index@(_ZN2at6native27unrolled_elementwise_kernelIZZZNS0_15tan_kernel_cudaERNS_18TensorIteratorBaseEENKUlvE0_clEvENKUlvE_clEvEUldE_St5arrayIPcLm2EELi4E23TrivialOffsetCalculatorILi1EjESB_NS0_6memory12LoadWithCastILi1EEENSC_13StoreWithCastILi1EEEEEviT_T0_T2_T3_T4_T5_)
        /*03b0*/ 	.word	0x00000026


	//----- nvinfo : EIATTR_FRAME_SIZE
	.align		4
.L_203:
        /*03b4*/ 	.byte	0x04, 0x11
        /*03b6*/ 	.short	(.L_205 - .L_204)
	.align		4
.L_204:
        /*03b8*/ 	.word	index@($_ZN2at6native27unrolled_elementwise_kernelIZZZNS0_15tan_kernel_cudaERNS_18TensorIteratorBaseEENKUlvE0_clEvENKUlvE_clEvEUldE_St5arrayIPcLm2EELi4E23TrivialOffsetCalculatorILi1EjESB_NS0_6memory12LoadWithCastILi1EEENSC_13StoreWithCastILi1EEEEEviT_T0_T2_T3_T4_T5_$__internal_trig_reduction_slowpathd)
        /*03bc*/ 	.word	0x00000028


	//----- nvinfo : EIATTR_FRAME_SIZE
	.align		4
.L_205:
        /*03c0*/ 	.byte	0x04, 0x11
        /*03c2*/ 	.short	(.L_207 - .L_206)
	.align		4
.L_206:
        /*03c4*/ 	.word	index@(_ZN2at6native27unrolled_elementwise_kernelIZZZNS0_15tan_kernel_cudaERNS_18TensorIteratorBaseEENKUlvE0_clEvENKUlvE_clEvEUldE_St5arrayIPcLm2EELi4E23TrivialOffsetCalculatorILi1EjESB_NS0_6memory12LoadWithCastILi1EEENSC_13StoreWithCastILi1EEEEEviT_T0_T2_T3_T4_T5_)
        /*03c8*/ 	.word	0x00000028


	//----- nvinfo : EIATTR_REGCOUNT
	.align		4
.L_207:
        /*03cc*/ 	.byte	0x04, 0x2f
        /*03ce*/ 	.short	(.L_209 - .L_208)
	.align		4
.L_208:
        /*03d0*/ 	.word	index@(_ZN2at6native18elementwise_kernelILi128ELi4EZNS0_15gpu_kernel_implIZZZNS0_15tan_kernel_cudaERNS_18TensorIteratorBaseEENKUlvE0_clEvENKUlvE_clEvEUldE_EEvS4_RKT_EUliE_EEviT1_)
        /*03d4*/ 	.word	0x0000001e


	//----- nvinfo : EIATTR_FRAME_SIZE
	.align		4
.L_209:
        /*03d8*/ 	.byte	0x04, 0x11
        /*03da*/ 	.short	(.L_211 - .L_210)
	.align		4
.L_210:
        /*03dc*/ 	.word	index@($_ZN2at6native18elementwise_kernelILi128ELi4EZNS0_15gpu_kernel_implIZZZNS0_15tan_kernel_cudaERNS_18TensorIteratorBaseEENKUlvE0_clEvENKUlvE_clEvEUldE_EEvS4_RKT_EUliE_EEviT1_$__internal_trig_reduction_slowpathd)
        /*03e0*/ 	.word	0x00000028


	//----- nvinfo : EIATTR_FRAME_SIZE
	.align		4
.L_211:
        /*03e4*/ 	.byte	0x04, 0x11
        /*03e6*/ 	.short	(.L_213 - .L_212)
	.align		4
.L_212:
        /*03e8*/ 	.word	index@(_ZN2at6native18elementwise_kernelILi128ELi4EZNS0_15gpu_kernel_implIZZZNS0_15tan_kernel_cudaERNS_18TensorIteratorBaseEENKUlvE0_clEvENKUlvE_clEvEUldE_EEvS4_RKT_EUliE_EEviT1_)
        /*03ec*/ 	.word	0x00000028


	//----- nvinfo : EIATTR_REGCOUNT
	.align		4
.L_213:
        /*03f0*/ 	.byte	0x04, 0x2f
        /*03f2*/ 	.short	(.L_215 - .L_214)
	.align		4
.L_214:
        /*03f4*/ 	.word	index@(_ZN2at6native29vectorized_elementwise_kernelILi8EZZZNS0_15tan_kernel_cudaERNS_18TensorIteratorBaseEENKUlvE0_clEvENKUlvE0_clEvEUlfE_St5arrayIPcLm2EEEEviT0_T1_)
        /*03f8*/ 	.word	0x00000020


	//----- nvinfo : EIATTR_FRAME_SIZE
	.align		4
.L_215:
        /*03fc*/ 	.byte	0x04, 0x11
        /*03fe*/ 	.short	(.L_217 - .L_216)
	.align		4
.L_216:
        /*0400*/ 	.word	index@(_ZN2at6native29vectorized_elementwise_kernelILi8EZZZNS0_15tan_kernel_cudaERNS_18TensorIteratorBaseEENKUlvE0_clEvENKUlvE0_clEvEUlfE_St5arrayIPcLm2EEEEviT0_T1_)
        /*0404*/ 	.word	0x00000000


	//----- nvinfo : EIATTR_REGCOUNT
	.align		4
.L_217:
        /*0408*/ 	.byte	0x04, 0x2f
        /*040a*/ 	.short	(.L_219 - .L_218)
	.align		4
.L_218:
        /*040c*/ 	.word	index@(_ZN2at6native29vectorized_elementwise_kernelILi4EZZZNS0_15tan_kernel_cudaERNS_18TensorIteratorBaseEENKUlvE0_clEvENKUlvE0_clEvEUlfE_St5arrayIPcLm2EEEEviT0_T1_)
        /*0410*/ 	.word	0x00000020


	//----- nvinfo : EIATTR_FRAME_SIZE
	.align		4
.L_219:
        /*0414*/ 	.byte	0x04, 0x11
        /*0416*/ 	.short	(.L_221 - .L_220)
	.align		4
.L_220:
        /*0418*/ 	.word	index@(_ZN2at6native29vectorized_elementwise_kernelILi4EZZZNS0_15tan_kernel_cudaERNS_18TensorIteratorBaseEENKUlvE0_clEvENKUlvE0_clEvEUlfE_St5arrayIPcLm2EEEEviT0_T1_)
        /*041c*/ 	.word	0x00000000


	//----- nvinfo : EIATTR_REGCOUNT
	.align		4
.L_221:
        /*0420*/ 	.byte	0x04, 0x2f
        /*0422*/ 	.short	(.L_223 - .L_222)
	.align		4
.L_222:
        /*0424*/ 	.word	index@(_ZN2at6native29vectorized_elementwise_kernelILi2EZZZNS0_15tan_kernel_cudaERNS_18TensorIteratorBaseEENKUlvE0_clEvENKUlvE0_clEvEUlfE_St5arrayIPcLm2EEEEviT0_T1_)
        /*0428*/ 	.word	0x00000020


	//----- nvinfo : EIATTR_FRAME_SIZE
	.align		4
.L_223:
        /*042c*/ 	.byte	0x04, 0x11
        /*042e*/ 	.short	(.L_225 - .L_224)
	.align		4
.L_224:
        /*0430*/ 	.word	index@(_ZN2at6native29vectorized_elementwise_kernelILi2EZZZNS0_15tan_kernel_cudaERNS_18TensorIteratorBaseEENKUlvE0_clEvENKUlvE0_clEvEUlfE_St5arrayIPcLm2EEEEviT0_T1_)
        /*0434*/ 	.word	0x00000000


	//----- nvinfo : EIATTR_REGCOUNT
	.align		4
.L_225:
        /*0438*/ 	.byte	0x04, 0x2f
        /*043a*/ 	.short	(.L_227 - .L_226)
	.align		4
.L_226:
        /*043c*/ 	.word	index@(_ZN2at6native27unrolled_elementwise_kernelIZZZNS0_15tan_kernel_cudaERNS_18TensorIteratorBaseEENKUlvE0_clEvENKUlvE0_clEvEUlfE_St5arrayIPcLm2EELi4E23TrivialOffsetCalculatorILi1EjESB_NS0_6memory15LoadWithoutCastENSC_16StoreWithoutCastEEEviT_T0_T2_T3_T4_T5_)
        /*0440*/ 	.word	0x0000001a


	//----- nvinfo : EIATTR_FRAME_SIZE
	.align		4
.L_227:
        /*0444*/ 	.byte	0x04, 0x11
        /*0446*/ 	.short	(.L_229 - .L_228)
	.align		4
.L_228:
        /*0448*/ 	.word	index@(_ZN2at6native27unrolled_elementwise_kernelIZZZNS0_15tan_kernel_cudaERNS_18TensorIteratorBaseEENKUlvE0_clEvENKUlvE0_clEvEUlfE_St5arrayIPcLm2EELi4E23TrivialOffsetCalculatorILi1EjESB_NS0_6memory15LoadWithoutCastENSC_16StoreWithoutCastEEEviT_T0_T2_T3_T4_T5_)
        /*044c*/ 	.word	0x00000000


	//----- nvinfo : EIATTR_REGCOUNT
	.align		4
.L_229:
        /*0450*/ 	.byte	0x04, 0x2f
        /*0452*/ 	.short	(.L_231 - .L_230)
	.align		4
.L_230:
        /*0454*/ 	.word	index@(_ZN2at6native18elementwise_kernelILi128ELi2EZNS0_22gpu_kernel_impl_nocastIZZZNS0_15tan_kernel_cudaERNS_18TensorIteratorBaseEENKUlvE0_clEvENKUlvE0_clEvEUlfE_EEvS4_RKT_EUliE_EEviT1_)
        /*0458*/ 	.word	0x00000012


	//----- nvinfo : EIATTR_FRAME_SIZE
	.align		4
.L_231:
        /*045c*/ 	.byte	0x04, 0x11
        /*045e*/ 	.short	(.L_233 - .L_232)
	.align		4
.L_232:
        /*0460*/ 	.word	index@(_ZN2at6native18elementwise_kernelILi128ELi2EZNS0_22gpu_kernel_impl_nocastIZZZNS0_15tan_kernel_cudaERNS_18TensorIteratorBaseEENKUlvE0_clEvENKUlvE0_clEvEUlfE_EEvS4_RKT_EUliE_EEviT1_)
        /*0464*/ 	.word	0x00000000


	//----- nvinfo : EIATTR_REGCOUNT
	.align		4
.L_233:
        /*0468*/ 	.byte	0x04, 0x2f
        /*046a*/ 	.short	(.L_235 - .L_234)
	.align		4
.L_234:
        /*046c*/ 	.word	index@(_ZN2at6native27unrolled_elementwise_kernelIZZZNS0_15tan_kernel_cudaERNS_18TensorIteratorBaseEENKUlvE0_clEvENKUlvE0_clEvEUlfE_St5arrayIPcLm2EELi4E23TrivialOffsetCalculatorILi1EjESB_NS0_6memory12LoadWithCastILi1EEENSC_13StoreWithCastILi1EEEEEviT_T0_T2_T3_T4_T5_)
        /*0470*/ 	.word	0x0000001d


	//----- nvinfo : EIATTR_FRAME_SIZE
	.align		4
.L_235:
        /*0474*/ 	.byte	0x04, 0x11
        /*0476*/ 	.short	(.L_237 - .L_236)
	.align		4
.L_236:
        /*0478*/ 	.word	index@(_ZN2at6native27unrolled_elementwise_kernelIZZZNS0_15tan_kernel_cudaERNS_18TensorIteratorBaseEENKUlvE0_clEvENKUlvE0_clEvEUlfE_St5arrayIPcLm2EELi4E23TrivialOffsetCalculatorILi1EjESB_NS0_6memory12LoadWithCastILi1EEENSC_13StoreWithCastILi1EEEEEviT_T0_T2_T3_T4_T5_)
        /*047c*/ 	.word	0x00000000


	//----- nvinfo : EIATTR_REGCOUNT
	.align		4
.L_237:
        /*0480*/ 	.byte	0x04, 0x2f
        /*0482*/ 	.short	(.L_239 - .L_238)
	.align		4
.L_238:
        /*0484*/ 	.word	index@(_ZN2at6native18elementwise_kernelILi128ELi4EZNS0_15gpu_kernel_implIZZZNS0_15tan_kernel_cudaERNS_18TensorIteratorBaseEENKUlvE0_clEvENKUlvE0_clEvEUlfE_EEvS4_RKT_EUliE_EEviT1_)
        /*0488*/ 	.word	0x0000001a


	//----- nvinfo : EIATTR_FRAME_SIZE
	.align		4
.L_239:
        /*048c*/ 	.byte	0x04, 0x11
        /*048e*/ 	.short	(.L_241 - .L_240)
	.align		4
.L_240:
        /*0490*/ 	.word	index@(_ZN2at6native18elementwise_kernelILi128ELi4EZNS0_15gpu_kernel_implIZZZNS0_15tan_kernel_cudaERNS_18TensorIteratorBaseEENKUlvE0_clEvENKUlvE0_clEvEUlfE_EEvS4_RKT_EUliE_EEviT1_)
        /*0494*/ 	.word	0x00000000


	//----- nvinfo : EIATTR_REGCOUNT
	.align		4
.L_241:
        /*0498*/ 	.byte	0x04, 0x2f
        /*049a*/ 	.short	(.L_243 - .L_242)
	.align		4
.L_242:
        /*049c*/ 	.word	index@(_ZN2at6native29vectorized_elementwise_kernelILi8EZZZNS0_15tan_kernel_cudaERNS_18TensorIteratorBaseEENKUlvE0_clEvENKUlvE1_clEvEUlN3c104HalfEE_St5arrayIPcLm2EEEEviT0_T1_)
        /*04a0*/ 	.word	0x00000020


	//----- nvinfo : EIATTR_FRAME_SIZE
	.align		4
.L_243:
        /*04a4*/ 	.byte	0x04, 0x11
        /*04a6*/ 	.short	(.L_245 - .L_244)
	.align		4
.L_244:
        /*04a8*/ 	.word	index@(_ZN2at6native29vectorized_elementwise_kernelILi8EZZZNS0_15tan_kernel_cudaERNS_18TensorIteratorBaseEENKUlvE0_clEvENKUlvE1_clEvEUlN3c104HalfEE_St5arrayIPcLm2EEEEviT0_T1_)
        /*04ac*/ 	.word	0x00000000


	//----- nvinfo : EIATTR_REGCOUNT
	.align		4
.L_245:
        /*04b0*/ 	.byte	0x04, 0x2f
        /*04b2*/ 	.short	(.L_247 - .L_246)
	.align		4
.L_246:
        /*04b4*/ 	.word	index@(_ZN2at6native29vectorized_elementwise_kernelILi4EZZZNS0_15tan_kernel_cudaERNS_18TensorIteratorBaseEENKUlvE0_clEvENKUlvE1_clEvEUlN3c104HalfEE_St5arrayIPcLm2EEEEviT0_T1_)
        /*04b8*/ 	.word	0x00000020


	//----- nvinfo : EIATTR_FRAME_SIZE
	.align		4
.L_247:
        /*04bc*/ 	.byte	0x04, 0x11
        /*04be*/ 	.short	(.L_249 - .L_248)
	.align		4
.L_248:
        /*04c0*/ 	.word	index@(_ZN2at6native29vectorized_elementwise_kernelILi4EZZZNS0_15tan_kernel_cudaERNS_18TensorIteratorBaseEENKUlvE0_clEvENKUlvE1_clEvEUlN3c104HalfEE_St5arrayIPcLm2EEEEviT0_T1_)
        /*04c4*/ 	.word	0x00000000


	//----- nvinfo : EIATTR_REGCOUNT
	.align		4
.L_249:
        /*04c8*/ 	.byte	0x04, 0x2f
        /*04ca*/ 	.short	(.L_251 - .L_250)
	.align		4
.L_250:
        /*04cc*/ 	.word	index@(_ZN2at6native29vectorized_elementwise_kernelILi2EZZZNS0_15tan_kernel_cudaERNS_18TensorIteratorBaseEENKUlvE0_clEvENKUlvE1_clEvEUlN3c104HalfEE_St5arrayIPcLm2EEEEviT0_T1_)
        /*04d0*/ 	.word	0x00000020


	//----- nvinfo : EIATTR_FRAME_SIZE
	.align		4
.L_251:
        /*04d4*/ 	.byte	0x04, 0x11
        /*04d6*/ 	.short	(.L_253 - .L_252)
	.align		4
.L_252:
        /*04d8*/ 	.word	index@(_ZN2at6native29vectorized_elementwise_kernelILi2EZZZNS0_15tan_kernel_cudaERNS_18TensorIteratorBaseEENKUlvE0_clEvENKUlvE1_clEvEUlN3c104HalfEE_St5arrayIPcLm2EEEEviT0_T1_)
        /*04dc*/ 	.word	0x00000000


	//----- nvinfo : EIATTR_REGCOUNT
	.align		4
.L_253:
        /*04e0*/ 	.byte	0x04, 0x2f
        /*04e2*/ 	.short	(.L_255 - .L_254)
	.align		4
.L_254:
        /*04e4*/ 	.word	index@(_ZN2at6native27unrolled_elementwise_kernelIZZZNS0_15tan_kernel_cudaERNS_18TensorIteratorBaseEENKUlvE0_clEvENKUlvE1_clEvEUlN3c104HalfEE_St5arrayIPcLm2EELi4E23TrivialOffsetCalculatorILi1EjESD_NS0_6memory15LoadWithoutCastENSE_16StoreWithoutCastEEEviT_T0_T2_T3_T4_T5_)
        /*04e8*/ 	.word	0x00000018


	//----- nvinfo : EIATTR_FRAME_SIZE
	.align		4
.L_255:
        /*04ec*/ 	.byte	0x04, 0x11
        /*04ee*/ 	.short	(.L_257 - .L_256)
	.align		4
.L_256:
        /*04f0*/ 	.word	index@(_ZN2at6native27unrolled_elementwise_kernelIZZZNS0_15tan_kernel_cudaERNS_18TensorIteratorBaseEENKUlvE0_clEvENKUlvE1_clEvEUlN3c104HalfEE_St5arrayIPcLm2EELi4E23TrivialOffsetCalculatorILi1EjESD_NS0_6memory15LoadWithoutCastENSE_16StoreWithoutCastEEEviT_T0_T2_T3_T4_T5_)
        /*04f4*/ 	.word	0x00000000


	//----- nvinfo : EIATTR_REGCOUNT
	.align		4
.L_257:
        /*04f8*/ 	.byte	0x04, 0x2f
        /*04fa*/ 	.short	(.L_259 - .L_258)
	.align		4
.L_258:
        /*04fc*/ 	.word	index@(_ZN2at6native18elementwise_kernelILi128ELi4EZNS0_22gpu_kernel_impl_nocastIZZZNS0_15tan_kernel_cudaERNS_18TensorIteratorBaseEENKUlvE0_clEvENKUlvE1_clEvEUlN3c104HalfEE_EEvS4_RKT_EUliE_EEviT1_)
        /*0500*/ 	.word	0x00000012


	//----- nvinfo : EIATTR_FRAME_SIZE
	.align		4
.L_259:
        /*0504*/ 	.byte	0x04, 0x11
        /*0506*/ 	.short	(.L_261 - .L_260)
	.align		4
.L_260:
        /*0508*/ 	.word	index@(_ZN2at6native18elementwise_kernelILi128ELi4EZNS0_22gpu_kernel_impl_nocastIZZZNS0_15tan_kernel_cudaERNS_18TensorIteratorBaseEENKUlvE0_clEvENKUlvE1_clEvEUlN3c104HalfEE_EEvS4_RKT_EUliE_EEviT1_)
        /*050c*/ 	.word	0x00000000


	//----- nvinfo : EIATTR_REGCOUNT
	.align		4
.L_261:
        /*0510*/ 	.byte	0x04, 0x2f
        /*0512*/ 	.short	(.L_263 - .L_262)
	.align		4
.L_262:
        /*0514*/ 	.word	index@(_ZN2at6native27unrolled_elementwise_kernelIZZZNS0_15tan_kernel_cudaERNS_18TensorIteratorBaseEENKUlvE0_clEvENKUlvE1_clEvEUlN3c104HalfEE_St5arrayIPcLm2EELi4E23TrivialOffsetCalculatorILi1EjESD_NS0_6memory12LoadWithCastILi1EEENSE_13StoreWithCastILi1EEEEEviT_T0_T2_T3_T4_T5_)
        /*0518*/ 	.word	0x0000001e


	//----- nvinfo : EIATTR_FRAME_SIZE
	.align		4
.L_263:
        /*051c*/ 	.byte	0x04, 0x11
        /*051e*/ 	.short	(.L_265 - .L_264)
	.align		4
.L_264:
        /*0520*/ 	.word	index@(_ZN2at6native27unrolled_elementwise_kernelIZZZNS0_15tan_kernel_cudaERNS_18TensorIteratorBaseEENKUlvE0_clEvENKUlvE1_clEvEUlN3c104HalfEE_St5arrayIPcLm2EELi4E23TrivialOffsetCalculatorILi1EjESD_NS0_6memory12LoadWithCastILi1EEENSE_13StoreWithCastILi1EEEEEviT_T0_T2_T3_T4_T5_)
        /*0524*/ 	.word	0x00000000


	//----- nvinfo : EIATTR_REGCOUNT
	.align		4
.L_265:
        /*0528*/ 	.byte	0x04, 0x2f
        /*052a*/ 	.short	(.L_267 - .L_266)
	.align		4
.L_266:
        /*052c*/ 	.word	index@(_ZN2at6native18elementwise_kernelILi128ELi4EZNS0_15gpu_kernel_implIZZZNS0_15tan_kernel_cudaERNS_18TensorIteratorBaseEENKUlvE0_clEvENKUlvE1_clEvEUlN3c104HalfEE_EEvS4_RKT_EUliE_EEviT1_)
        /*0530*/ 	.word	0x0000001a


	//----- nvinfo : EIATTR_FRAME_SIZE
	.align		4
.L_267:
        /*0534*/ 	.byte	0x04, 0x11
        /*0536*/ 	.short	(.L_269 - .L_268)
	.align		4
.L_268:
        /*0538*/ 	.word	index@(_ZN2at6native18elementwise_kernelILi128ELi4EZNS0_15gpu_kernel_implIZZZNS0_15tan_kernel_cudaERNS_18TensorIteratorBaseEENKUlvE0_clEvENKUlvE1_clEvEUlN3c104HalfEE_EEvS4_RKT_EUliE_EEviT1_)
        /*053c*/ 	.word	0x00000000


	//----- nvinfo : EIATTR_REGCOUNT
	.align		4
.L_269:
        /*0540*/ 	.byte	0x04, 0x2f
        /*0542*/ 	.short	(.L_271 - .L_270)
	.align		4
.L_270:
        /*0544*/ 	.word	index@(_ZN2at6native29vectorized_elementwise_kernelILi8EZZZNS0_15tan_kernel_cudaERNS_18TensorIteratorBaseEENKUlvE0_clEvENKUlvE2_clEvEUlN3c108BFloat16EE_St5arrayIPcLm2EEEEviT0_T1_)
        /*0548*/ 	.word	0x00000020


	//----- nvinfo : EIATTR_FRAME_SIZE
	.align		4
.L_271:
        /*054c*/ 	.byte	0x04, 0x11
        /*054e*/ 	.short	(.L_273 - .L_272)
	.align		4
.L_272:
        /*0550*/ 	.word	index@(_ZN2at6native29vectorized_elementwise_kernelILi8EZZZNS0_15tan_kernel_cudaERNS_18TensorIteratorBaseEENKUlvE0_clEvENKUlvE2_clEvEUlN3c108BFloat16EE_St5arrayIPcLm2EEEEviT0_T1_)
        /*0554*/ 	.word	0x00000000


	//----- nvinfo : EIATTR_REGCOUNT
	.align		4
.L_273:
        /*0558*/ 	.byte	0x04, 0x2f
        /*055a*/ 	.short	(.L_275 - .L_274)
	.align		4
.L_274:
        /*055c*/ 	.word	index@(_ZN2at6native29vectorized_elementwise_kernelILi4EZZZNS0_15tan_kernel_cudaERNS_18TensorIteratorBaseEENKUlvE0_clEvENKUlvE2_clEvEUlN3c108BFloat16EE_St5arrayIPcLm2EEEEviT0_T1_)
        /*0560*/ 	.word	0x00000020


	//----- nvinfo : EIATTR_FRAME_SIZE
	.align		4
.L_275:
        /*0564*/ 	.byte	0x04, 0x11
        /*0566*/ 	.short	(.L_277 - .L_276)
	.align		4
.L_276:
        /*0568*/ 	.word	index@(_ZN2at6native29vectorized_elementwise_kernelILi4EZZZNS0_15tan_kernel_cudaERNS_18TensorIteratorBaseEENKUlvE0_clEvENKUlvE2_clEvEUlN3c108BFloat16EE_St5arrayIPcLm2EEEEviT0_T1_)
        /*056c*/ 	.word	0x00000000


	//----- nvinfo : EIATTR_REGCOUNT
	.align		4
.L_277:
        /*0570*/ 	.byte	0x04, 0x2f
        /*0572*/ 	.short	(.L_279 - .L_278)
	.align		4
.L_278:
        /*0574*/ 	.word	index@(_ZN2at6native29vectorized_elementwise_kernelILi2EZZZNS0_15tan_kernel_cudaERNS_18TensorIteratorBaseEENKUlvE0_clEvENKUlvE2_clEvEUlN3c108BFloat16EE_St5arrayIPcLm2EEEEviT0_T1_)
        /*0578*/ 	.word	0x00000020


	//----- nvinfo : EIATTR_FRAME_SIZE
	.align		4
.L_279:
        /*057c*/ 	.byte	0x04, 0x11
        /*057e*/ 	.short	(.L_281 - .L_280)
	.align		4
.L_280:
        /*0580*/ 	.word	index@(_ZN2at6native29vectorized_elementwise_kernelILi2EZZZNS0_15tan_kernel_cudaERNS_18TensorIteratorBaseEENKUlvE0_clEvENKUlvE2_clEvEUlN3c108BFloat16EE_St5arrayIPcLm2EEEEviT0_T1_)
        /*0584*/ 	.word	0x00000000


	//----- nvinfo : EIATTR_REGCOUNT
	.align		4
.L_281:
        /*0588*/ 	.byte	0x04, 0x2f
        /*058a*/ 	.short	(.L_283 - .L_282)
	.align		4
.L_282:
        /*058c*/ 	.word	index@(_ZN2at6native27unrolled_elementwise_kernelIZZZNS0_15tan_kernel_cudaERNS_18TensorIteratorBaseEENKUlvE0_clEvENKUlvE2_clEvEUlN3c108BFloat16EE_St5arrayIPcLm2EELi4E23TrivialOffsetCalculatorILi1EjESD_NS0_6memory15LoadWithoutCastENSE_16StoreWithoutCastEEEviT_T0_T2_T3_T4_T5_)
        /*0590*/ 	.word	0x00000018


	//----- nvinfo : EIATTR_FRAME_SIZE
	.align		4
.L_283:
        /*0594*/ 	.byte	0x04, 0x11
        /*0596*/ 	.short	(.L_285 - .L_284)
	.align		4
.L_284:
        /*0598*/ 	.word	index@(_ZN2at6native27unrolled_elementwise_kernelIZZZNS0_15tan_kernel_cudaERNS_18TensorIteratorBaseEENKUlvE0_clEvENKUlvE2_clEvEUlN3c108BFloat16EE_St5arrayIPcLm2EELi4E23TrivialOffsetCalculatorILi1EjESD_NS0_6memory15LoadWithoutCastENSE_16StoreWithoutCastEEEviT_T0_T2_T3_T4_T5_)
        /*059c*/ 	.word	0x00000000


	//----- nvinfo : EIATTR_REGCOUNT
	.align		4
.L_285:
        /*05a0*/ 	.byte	0x04, 0x2f
        /*05a2*/ 	.short	(.L_287 - .L_286)
	.align		4
.L_286:
        /*05a4*/ 	.word	index@(_ZN2at6native18elementwise_kernelILi128ELi4EZNS0_22gpu_kernel_impl_nocastIZZZNS0_15tan_kernel_cudaERNS_18TensorIteratorBaseEENKUlvE0_clEvENKUlvE2_clEvEUlN3c108BFloat16EE_EEvS4_RKT_EUliE_EEviT1_)
        /*05a8*/ 	.word	0x00000012


	//----- nvinfo : EIATTR_FRAME_SIZE
	.align		4
.L_287:
        /*05ac*/ 	.byte	0x04, 0x11
        /*05ae*/ 	.short	(.L_289 - .L_288)
	.align		4
.L_288:
        /*05b0*/ 	.word	index@(_ZN2at6native18elementwise_kernelILi128ELi4EZNS0_22gpu_kernel_impl_nocastIZZZNS0_15tan_kernel_cudaERNS_18TensorIteratorBaseEENKUlvE0_clEvENKUlvE2_clEvEUlN3c108BFloat16EE_EEvS4_RKT_EUliE_EEviT1_)
        /*05b4*/ 	.word	0x00000000


	//----- nvinfo : EIATTR_REGCOUNT
	.align		4
.L_289:
        /*05b8*/ 	.byte	0x04, 0x2f
        /*05ba*/ 	.short	(.L_291 - .L_290)
	.align		4
.L_290:
        /*05bc*/ 	.word	index@(_ZN2at6native27unrolled_elementwise_kernelIZZZNS0_15tan_kernel_cudaERNS_18TensorIteratorBaseEENKUlvE0_clEvENKUlvE2_clEvEUlN3c108BFloat16EE_St5arrayIPcLm2EELi4E23TrivialOffsetCalculatorILi1EjESD_NS0_6memory12LoadWithCastILi1EEENSE_13StoreWithCastILi1EEEEEviT_T0_T2_T3_T4_T5_)
        /*05c0*/ 	.word	0x0000001c


	//----- nvinfo : EIATTR_FRAME_SIZE
	.align		4
.L_291:
        /*05c4*/ 	.byte	0x04, 0x11
        /*05c6*/ 	.short	(.L_293 - .L_292)
	.align		4
.L_292:
        /*05c8*/ 	.word	index@(_ZN2at6native27unrolled_elementwise_kernelIZZZNS0_15tan_kernel_cudaERNS_18TensorIteratorBaseEENKUlvE0_clEvENKUlvE2_clEvEUlN3c108BFloat16EE_St5arrayIPcLm2EELi4E23TrivialOffsetCalculatorILi1EjESD_NS0_6memory12LoadWithCastILi1EEENSE_13StoreWithCastILi1EEEEEviT_T0_T2_T3_T4_T5_)
        /*05cc*/ 	.word	0x00000000


	//----- nvinfo : EIATTR_REGCOUNT
	.align		4
.L_293:
        /*05d0*/ 	.byte	0x04, 0x2f
        /*05d2*/ 	.short	(.L_295 - .L_294)
	.align		4
.L_294:
        /*05d4*/ 	.word	index@(_ZN2at6native18elementwise_kernelILi128ELi4EZNS0_15gpu_kernel_implIZZZNS0_15tan_kernel_cudaERNS_18TensorIteratorBaseEENKUlvE0_clEvENKUlvE2_clEvEUlN3c108BFloat16EE_EEvS4_RKT_EUliE_EEviT1_)
        /*05d8*/ 	.word	0x0000001a


	//----- nvinfo : EIATTR_FRAME_SIZE
	.align		4
.L_295:
        /*05dc*/ 	.byte	0x04, 0x11
        /*05de*/ 	.short	(.L_297 - .L_296)
	.align		4
.L_296:
        /*05e0*/ 	.word	index@(_ZN2at6native18elementwise_kernelILi128ELi4EZNS0_15gpu_kernel_implIZZZNS0_15tan_kernel_cudaERNS_18TensorIteratorBaseEENKUlvE0_clEvENKUlvE2_clEvEUlN3c108BFloat16EE_EEvS4_RKT_EUliE_EEviT1_)
        /*05e4*/ 	.word	0x00000000


	//----- nvinfo : EIATTR_MIN_STACK_SIZE
	.align		4
.L_297:
        /*05e8*/ 	.byte	0x04, 0x12
        /*05ea*/ 	.short	(.L_299 - .L_298)
	.align		4
.L_298:
        /*05ec*/ 	.word	index@(_ZN2at6native18elementwise_kernelILi128ELi4EZNS0_15gpu_kernel_implIZZZNS0_15tan_kernel_cudaERNS_18TensorIteratorBaseEENKUlvE0_clEvENKUlvE2_clEvEUlN3c108BFloat16EE_EEvS4_RKT_EUliE_EEviT1_)
        /*05f0*/ 	.word	0x00000000


	//----- nvinfo : EIATTR_MIN_STACK_SIZE
	.align		4
.L_299:
        /*05f4*/ 	.byte	0x04, 0x12
        /*05f6*/ 	.short	(.L_301 - .L_300)
	.align		4
.L_300:
        /*05f8*/ 	.word	index@(_ZN2at6native27unrolled_elementwise_kernelIZZZNS0_15tan_kernel_cudaERNS_18TensorIteratorBaseEENKUlvE0_clEvENKUlvE2_clEvEUlN3c108BFloat16EE_St5arrayIPcLm2EELi4E23TrivialOffsetCalculatorILi1EjESD_NS0_6memory12LoadWithCastILi1EEENSE_13StoreWithCastILi1EEEEEviT_T0_T2_T3_T4_T5_)
        /*05fc*/ 	.word	0x00000000


	//----- nvinfo : EIATTR_MIN_STACK_SIZE
	.align		4
.L_301:
        /*0600*/ 	.byte	0x04, 0x12
        /*0602*/ 	.short	(.L_303 - .L_302)
	.align		4
.L_302:
        /*0604*/ 	.word	index@(_ZN2at6native18elementwise_kernelILi128ELi4EZNS0_22gpu_kernel_impl_nocastIZZZNS0_15tan_kernel_cudaERNS_18TensorIteratorBaseEENKUlvE0_clEvENKUlvE2_clEvEUlN3c108BFloat16EE_EEvS4_RKT_EUliE_EEviT1_)
        /*0608*/ 	.word	0x00000000


	//----- nvinfo : EIATTR_MIN_STACK_SIZE
	.align		4
.L_303:
        /*060c*/ 	.byte	0x04, 0x12
        /*060e*/ 	.short	(.L_305 - .L_304)
	.align		4
.L_304:
        /*0610*/ 	.word	index@(_ZN2at6native27unrolled_elementwise_kernelIZZZNS0_15tan_kernel_cudaERNS_18TensorIteratorBaseEENKUlvE0_clEvENKUlvE2_clEvEUlN3c108BFloat16EE_St5arrayIPcLm2EELi4E23TrivialOffsetCalculatorILi1EjESD_NS0_6memory15LoadWithoutCastENSE_16StoreWithoutCastEEEviT_T0_T2_T3_T4_T5_)
        /*0614*/ 	.word	0x00000000


	//----- nvinfo : EIATTR_MIN_STACK_SIZE
	.align		4
.L_305:
        /*0618*/ 	.byte	0x04, 0x12
        /*061a*/ 	.short	(.L_307 - .L_306)
	.align		4
.L_306:
        /*061c*/ 	.word	index@(_ZN2at6native29vectorized_elementwise_kernelILi2EZZZNS0_15tan_kernel_cudaERNS_18TensorIteratorBaseEENKUlvE0_clEvENKUlvE2_clEvEUlN3c108BFloat16EE_St5arrayIPcLm2EEEEviT0_T1_)
        /*0620*/ 	.word	0x00000000


	//----- nvinfo : EIATTR_MIN_STACK_SIZE
	.align		4
.L_307:
        /*0624*/ 	.byte	0x04, 0x12
        /*0626*/ 	.short	(.L_309 - .L_308)
	.align		4
.L_308:
        /*0628*/ 	.word	index@(_ZN2at6native29vectorized_elementwise_kernelILi4EZZZNS0_15tan_kernel_cudaERNS_18TensorIteratorBaseEENKUlvE0_clEvENKUlvE2_clEvEUlN3c108BFloat16EE_St5arrayIPcLm2EEEEviT0_T1_)
        /*062c*/ 	.word	0x00000000


	//----- nvinfo : EIATTR_MIN_STACK_SIZE
	.align		4
.L_309:
        /*0630*/ 	.byte	0x04, 0x12
        /*0632*/ 	.short	(.L_311 - .L_310)
	.align		4
.L_310:
        /*0634*/ 	.word	index@(_ZN2at6native29vectorized_elementwise_kernelILi8EZZZNS0_15tan_kernel_cudaERNS_18TensorIteratorBaseEENKUlvE0_clEvENKUlvE2_clEvEUlN3c108BFloat16EE_St5arrayIPcLm2EEEEviT0_T1_)
        /*0638*/ 	.word	0x00000000


	//----- nvinfo : EIATTR_MIN_STACK_SIZE
	.align		4
.L_311:
        /*063c*/ 	.byte	0x04, 0x12
        /*063e*/ 	.short	(.L_313 - .L_312)
	.align		4
.L_312:
        /*0640*/ 	.word	index@(_ZN2at6native18elementwise_kernelILi128ELi4EZNS0_15gpu_kernel_implIZZZNS0_15tan_kernel_cudaERNS_18TensorIteratorBaseEENKUlvE0_clEvENKUlvE1_clEvEUlN3c104HalfEE_EEvS4_RKT_EUliE_EEviT1_)
        /*0644*/ 	.word	0x00000000


	//----- nvinfo : EIATTR_MIN_STACK_SIZE
	.align		4
.L_313:
        /*0648*/ 	.byte	0x04, 0x12
        /*064a*/ 	.short	(.L_315 - .L_314)
	.align		4
.L_314:
        /*064c*/ 	.word	index@(_ZN2at6native27unrolled_elementwise_kernelIZZZNS0_15tan_kernel_cudaERNS_18TensorIteratorBaseEENKUlvE0_clEvENKUlvE1_clEvEUlN3c104HalfEE_St5arrayIPcLm2EELi4E23TrivialOffsetCalculatorILi1EjESD_NS0_6memory12LoadWithCastILi1EEENSE_13StoreWithCastILi1EEEEEviT_T0_T2_T3_T4_T5_)
        /*0650*/ 	.word	0x00000000


	//----- nvinfo : EIATTR_MIN_STACK_SIZE
	.align		4
.L_315:
        /*0654*/ 	.byte	0x04, 0x12
        /*0656*/ 	.short	(.L_317 - .L_316)
	.align		4
.L_316:
        /*0658*/ 	.word	index@(_ZN2at6native18elementwise_kernelILi128ELi4EZNS0_22gpu_kernel_impl_nocastIZZZNS0_15tan_kernel_cudaERNS_18TensorIteratorBaseEENKUlvE0_clEvENKUlvE1_clEvEUlN3c104HalfEE_EEvS4_RKT_EUliE_EEviT1_)
        /*065c*/ 	.word	0x00000000


	//----- nvinfo : EIATTR_MIN_STACK_SIZE
	.align		4
.L_317:
        /*0660*/ 	.byte	0x04, 0x12
        /*0662*/ 	.short	(.L_319 - .L_318)
	.align		4
.L_318:
        /*0664*/ 	.word	index@(_ZN2at6native27unrolled_elementwise_kernelIZZZNS0_15tan_kernel_cudaERNS_18TensorIteratorBaseEENKUlvE0_clEvENKUlvE1_clEvEUlN3c104HalfEE_St5arrayIPcLm2EELi4E23TrivialOffsetCalculatorILi1EjESD_NS0_6memory15LoadWithoutCastENSE_16StoreWithoutCastEEEviT_T0_T2_T3_T4_T5_)
        /*0668*/ 	.word	0x00000000


	//----- nvinfo : EIATTR_MIN_STACK_SIZE
	.align		4
.L_319:
        /*066c*/ 	.byte	0x04, 0x12
        /*066e*/ 	.short	(.L_321 - .L_320)
	.align		4
.L_320:
        /*0670*/ 	.word	index@(_ZN2at6native29vectorized_elementwise_kernelILi2EZZZNS0_15tan_kernel_cudaERNS_18TensorIteratorBaseEENKUlvE0_clEvENKUlvE1_clEvEUlN3c104HalfEE_St5arrayIPcLm2EEEEviT0_T1_)
        /*0674*/ 	.word	0x00000000


	//----- nvinfo : EIATTR_MIN_STACK_SIZE
	.align		4
.L_321:
        /*0678*/ 	.byte	0x04, 0x12
        /*067a*/ 	.short	(.L_323 - .L_322)
	.align		4
.L_322:
        /*067c*/ 	.word	index@(_ZN2at6native29vectorized_elementwise_kernelILi4EZZZNS0_15tan_kernel_cudaERNS_18TensorIteratorBaseEENKUlvE0_clEvENKUlvE1_clEvEUlN3c104HalfEE_St5arrayIPcLm2EEEEviT0_T1_)
        /*0680*/ 	.word	0x00000000


	//----- nvinfo : EIATTR_MIN_STACK_SIZE
	.align		4
.L_323:
        /*0684*/ 	.byte	0x04, 0x12
        /*0686*/ 	.short	(.L_325 - .L_324)
	.align		4
.L_324:
        /*0688*/ 	.word	index@(_ZN2at6native29vectorized_elementwise_kernelILi8EZZZNS0_15tan_kernel_cudaERNS_18TensorIteratorBaseEENKUlvE0_clEvENKUlvE1_clEvEUlN3c104HalfEE_St5arrayIPcLm2EEEEviT0_T1_)
        /*068c*/ 	.word	0x00000000


	//----- nvinfo : EIATTR_MIN_STACK_SIZE
	.align		4
.L_325:
        /*0690*/ 	.byte	0x04, 0x12
        /*0692*/ 	.short	(.L_327 - .L_326)
	.align		4
.L_326:
        /*0694*/ 	.word	index@(_ZN2at6native18elementwise_kernelILi128ELi4EZNS0_15gpu_kernel_implIZZZNS0_15tan_kernel_cudaERNS_18TensorIteratorBaseEENKUlvE0_clEvENKUlvE0_clEvEUlfE_EEvS4_RKT_EUliE_EEviT1_)
        /*0698*/ 	.word	0x00000000


	//----- nvinfo : EIATTR_MIN_STACK_SIZE
	.align		4
.L_327:
        /*069c*/ 	.byte	0x04, 0x12
        /*069e*/ 	.short	(.L_329 - .L_328)
	.align		4
.L_328:
        /*06a0*/ 	.word	index@(_ZN2at6native27unrolled_elementwise_kernelIZZZNS0_15tan_kernel_cudaERNS_18TensorIteratorBaseEENKUlvE0_clEvENKUlvE0_clEvEUlfE_St5arrayIPcLm2EELi4E23TrivialOffsetCalculatorILi1EjESB_NS0_6memory12LoadWithCastILi1EEENSC_13StoreWithCastILi1EEEEEviT_T0_T2_T3_T4_T5_)
        /*06a4*/ 	.word	0x00000000


	//----- nvinfo : EIATTR_MIN_STACK_SIZE
	.align		4
.L_329:
        /*06a8*/ 	.byte	0x04, 0x12
        /*06aa*/ 	.short	(.L_331 - .L_330)
	.align		4
.L_330:
        /*06ac*/ 	.word	index@(_ZN2at6native18elementwise_kernelILi128ELi2EZNS0_22gpu_kernel_impl_nocastIZZZNS0_15tan_kernel_cudaERNS_18TensorIteratorBaseEENKUlvE0_clEvENKUlvE0_clEvEUlfE_EEvS4_RKT_EUliE_EEviT1_)
        /*06b0*/ 	.word	0x00000000


	//----- nvinfo : EIATTR_MIN_STACK_SIZE
	.align		4
.L_331:
        /*06b4*/ 	.byte	0x04, 0x12
        /*06b6*/ 	.short	(.L_333 - .L_332)
	.align		4
.L_332:
        /*06b8*/ 	.word	index@(_ZN2at6native27unrolled_elementwise_kernelIZZZNS0_15tan_kernel_cudaERNS_18TensorIteratorBaseEENKUlvE0_clEvENKUlvE0_clEvEUlfE_St5arrayIPcLm2EELi4E23TrivialOffsetCalculatorILi1EjESB_NS0_6memory15LoadWithoutCastENSC_16StoreWithoutCastEEEviT_T0_T2_T3_T4_T5_)
        /*06bc*/ 	.word	0x00000000


	//----- nvinfo : EIATTR_MIN_STACK_SIZE
	.align		4
.L_333:
        /*06c0*/ 	.byte	0x04, 0x12
        /*06c2*/ 	.short	(.L_335 - .L_334)
	.align		4
.L_334:
        /*06c4*/ 	.word	index@(_ZN2at6native29vectorized_elementwise_kernelILi2EZZZNS0_15tan_kernel_cudaERNS_18TensorIteratorBaseEENKUlvE0_clEvENKUlvE0_clEvEUlfE_St5arrayIPcLm2EEEEviT0_T1_)
        /*06c8*/ 	.word	0x00000000


	//----- nvinfo : EIATTR_MIN_STACK_SIZE
	.align		4
.L_335:
        /*06cc*/ 	.byte	0x04, 0x12
        /*06ce*/ 	.short	(.L_337 - .L_336)
	.align		4
.L_336:
        /*06d0*/ 	.word	index@(_ZN2at6native29vectorized_elementwise_kernelILi4EZZZNS0_15tan_kernel_cudaERNS_18TensorIteratorBaseEENKUlvE0_clEvENKUlvE0_clEvEUlfE_St5arrayIPcLm2EEEEviT0_T1_)
        /*06d4*/ 	.word	0x00000000


	//----- nvinfo : EIATTR_MIN_STACK_SIZE
	.align		4
.L_337:
        /*06d8*/ 	.byte	0x04, 0x12
        /*06da*/ 	.short	(.L_339 - .L_338)
	.align		4
.L_338:
        /*06dc*/ 	.word	index@(_ZN2at6native29vectorized_elementwise_kernelILi8EZZZNS0_15tan_kernel_cudaERNS_18TensorIteratorBaseEENKUlvE0_clEvENKUlvE0_clEvEUlfE_St5arrayIPcLm2EEEEviT0_T1_)
        /*06e0*/ 	.word	0x00000000


	//----- nvinfo : EIATTR_MIN_STACK_SIZE
	.align		4
.L_339:
        /*06e4*/ 	.byte	0x04, 0x12
        /*06e6*/ 	.short	(.L_341 - .L_340)
	.align		4
.L_340:
        /*06e8*/ 	.word	index@(_ZN2at6native18elementwise_kernelILi128ELi4EZNS0_15gpu_kernel_implIZZZNS0_15tan_kernel_cudaERNS_18TensorIteratorBaseEENKUlvE0_clEvENKUlvE_clEvEUldE_EEvS4_RKT_EUliE_EEviT1_)
        /*06ec*/ 	.word	0x00000028


	//----- nvinfo : EIATTR_MIN_STACK_SIZE
	.align		4
.L_341:
        /*06f0*/ 	.byte	0x04, 0x12
        /*06f2*/ 	.short	(.L_343 - .L_342)
	.align		4
.L_342:
        /*06f4*/ 	.word	index@(_ZN2at6native27unrolled_elementwise_kernelIZZZNS0_15tan_kernel_cudaERNS_18TensorIteratorBaseEENKUlvE0_clEvENKUlvE_clEvEUldE_St5arrayIPcLm2EELi4E23TrivialOffsetCalculatorILi1EjESB_NS0_6memory12LoadWithCastILi1EEENSC_13StoreWithCastILi1EEEEEviT_T0_T2_T3_T4_T5_)
        /*06f8*/ 	.word	0x00000028


	//----- nvinfo : EIATTR_MIN_STACK_SIZE
	.align		4
.L_343:
        /*06fc*/ 	.byte	0x04, 0x12
        /*06fe*/ 	.short	(.L_345 - .L_344)
	.align		4
.L_344:
        /*0700*/ 	.word	index@(_ZN2at6native18elementwise_kernelILi128ELi2EZNS0_22gpu_kernel_impl_nocastIZZZNS0_15tan_kernel_cudaERNS_18TensorIteratorBaseEENKUlvE0_clEvENKUlvE_clEvEUldE_EEvS4_RKT_EUliE_EEviT1_)
        /*0704*/ 	.word	0x00000028


	//----- nvinfo : EIATTR_MIN_STACK_SIZE
	.align		4
.L_345:
        /*0708*/ 	.byte	0x04, 0x12
        /*070a*/ 	.short	(.L_347 - .L_346)
	.align		4
.L_346:
        /*070c*/ 	.word	index@(_ZN2at6native27unrolled_elementwise_kernelIZZZNS0_15tan_kernel_cudaERNS_18TensorIteratorBaseEENKUlvE0_clEvENKUlvE_clEvEUldE_St5arrayIPcLm2EELi4E23TrivialOffsetCalculatorILi1EjESB_NS0_6memory15LoadWithoutCastENSC_16StoreWithoutCastEEEviT_T0_T2_T3_T4_T5_)
        /*0710*/ 	.word	0x00000028


	//----- nvinfo : EIATTR_MIN_STACK_SIZE
	.align		4
.L_347:
        /*0714*/ 	.byte	0x04, 0x12
        /*0716*/ 	.short	(.L_349 - .L_348)
	.align		4
.L_348:
        /*0718*/ 	.word	index@(_ZN2at6native29vectorized_elementwise_kernelILi2EZZZNS0_15tan_kernel_cudaERNS_18TensorIteratorBaseEENKUlvE0_clEvENKUlvE_clEvEUldE_St5arrayIPcLm2EEEEviT0_T1_)
        /*071c*/ 	.word	0x00000028


	//----- nvinfo : EIATTR_MIN_STACK_SIZE
	.align		4
.L_349:
        /*0720*/ 	.byte	0x04, 0x12
        /*0722*/ 	.short	(.L_351 - .L_350)
	.align		4
.L_350:
        /*0724*/ 	.word	index@(_ZN2at6native29vectorized_elementwise_kernelILi4EZZZNS0_15tan_kernel_cudaERNS_18TensorIteratorBaseEENKUlvE0_clEvENKUlvE_clEvEUldE_St5arrayIPcLm2EEEEviT0_T1_)
        /*0728*/ 	.word	0x00000028


	//----- nvinfo : EIATTR_MIN_STACK_SIZE
	.align		4
.L_351:
        /*072c*/ 	.byte	0x04, 0x12
        /*072e*/ 	.short	(.L_353 - .L_352)
	.align		4
.L_352:
        /*0730*/ 	.word	index@(_ZN2at6native29vectorized_elementwise_kernelILi8EZZZNS0_15tan_kernel_cudaERNS_18TensorIteratorBaseEENKUlvE0_clEvENKUlvE_clEvEUldE_St5arrayIPcLm2EEEEviT0_T1_)
        /*0734*/ 	.word	0x00000028


	//----- nvinfo : EIATTR_MIN_STACK_SIZE
	.align		4
.L_353:
        /*0738*/ 	.byte	0x04, 0x12
        /*073a*/ 	.short	(.L_355 - .L_354)
	.align		4
.L_354:
        /*073c*/ 	.word	index@(_ZN2at6native18elementwise_kernelILi128ELi4EZNS0_15gpu_kernel_implIZZZNS0_15tan_kernel_cudaERNS_18TensorIteratorBaseEENKUlvE_clEvENKUlvE1_clEvEUlN3c107complexINS7_4HalfEEEE_EEvS4_RKT_EUliE_EEviT1_)
        /*0740*/ 	.word	0x00000000


	//----- nvinfo : EIATTR_MIN_STACK_SIZE
	.align		4
.L_355:
        /*0744*/ 	.byte	0x04, 0x12
        /*0746*/ 	.short	(.L_357 - .L_356)
	.align		4
.L_356:
        /*0748*/ 	.word	index@(_ZN2at6native27unrolled_elementwise_kernelIZZZNS0_15tan_kernel_cudaERNS_18TensorIteratorBaseEENKUlvE_clEvENKUlvE1_clEvEUlN3c107complexINS6_4HalfEEEE_St5arrayIPcLm2EELi4E23TrivialOffsetCalculatorILi1EjESF_NS0_6memory12LoadWithCastILi1EEENSG_13StoreWithCastILi1EEEEEviT_T0_T2_T3_T4_T5_)
        /*074c*/ 	.word	0x00000000


	//----- nvinfo : EIATTR_MIN_STACK_SIZE
	.align		4
.L_357:
        /*0750*/ 	.byte	0x04, 0x12
        /*0752*/ 	.short	(.L_359 - .L_358)
	.align		4
.L_358:
        /*0754*/ 	.word	index@(_ZN2at6native18elementwise_kernelILi128ELi2EZNS0_22gpu_kernel_impl_nocastIZZZNS0_15tan_kernel_cudaERNS_18TensorIteratorBaseEENKUlvE_clEvENKUlvE1_clEvEUlN3c107complexINS7_4HalfEEEE_EEvS4_RKT_EUliE_EEviT1_)
        /*0758*/ 	.word	0x00000000


	//----- nvinfo : EIATTR_MIN_STACK_SIZE
	.align		4
.L_359:
        /*075c*/ 	.byte	0x04, 0x12
        /*075e*/ 	.short	(.L_361 - .L_360)
	.align		4
.L_360:
        /*0760*/ 	.word	index@(_ZN2at6native27unrolled_elementwise_kernelIZZZNS0_15tan_kernel_cudaERNS_18TensorIteratorBaseEENKUlvE_clEvENKUlvE1_clEvEUlN3c107complexINS6_4HalfEEEE_St5arrayIPcLm2EELi4E23TrivialOffsetCalculatorILi1EjESF_NS0_6memory15LoadWithoutCastENSG_16StoreWithoutCastEEEviT_T0_T2_T3_T4_T5_)
        /*0764*/ 	.word	0x00000000


	//----- nvinfo : EIATTR_MIN_STACK_SIZE
	.align		4
.L_361:
        /*0768*/ 	.byte	0x04, 0x12
        /*076a*/ 	.short	(.L_363 - .L_362)
	.align		4
.L_362:
        /*076c*/ 	.word	index@(_ZN2at6native29vectorized_elementwise_kernelILi2EZZZNS0_15tan_kernel_cudaERNS_18TensorIteratorBaseEENKUlvE_clEvENKUlvE1_clEvEUlN3c107complexINS6_4HalfEEEE_St5arrayIPcLm2EEEEviT0_T1_)
        /*0770*/ 	.word	0x00000000


	//----- nvinfo : EIATTR_MIN_STACK_SIZE
	.align		4
.L_363:
        /*0774*/ 	.byte	0x04, 0x12
        /*0776*/ 	.short	(.L_365 - .L_364)
	.align		4
.L_364:
        /*0778*/ 	.word	index@(_ZN2at6native29vectorized_elementwise_kernelILi4EZZZNS0_15tan_kernel_cudaERNS_18TensorIteratorBaseEENKUlvE_clEvENKUlvE1_clEvEUlN3c107complexINS6_4HalfEEEE_St5arrayIPcLm2EEEEviT0_T1_)
        /*077c*/ 	.word	0x00000000


	//----- nvinfo : EIATTR_MIN_STACK_SIZE
	.align		4
.L_365:
        /*0780*/ 	.byte	0x04, 0x12
        /*0782*/ 	.short	(.L_367 - .L_366)
	.align		4
.L_366:
        /*0784*/ 	.word	index@(_ZN2at6native29vectorized_elementwise_kernelILi8EZZZNS0_15tan_kernel_cudaERNS_18TensorIteratorBaseEENKUlvE_clEvENKUlvE1_clEvEUlN3c107complexINS6_4HalfEEEE_St5arrayIPcLm2EEEEviT0_T1_)
        /*0788*/ 	.word	0x00000000


	//----- nvinfo : EIATTR_MIN_STACK_SIZE
	.align		4
.L_367:
        /*078c*/ 	.byte	0x04, 0x12
        /*078e*/ 	.short	(.L_369 - .L_368)
	.align		4
.L_368:
        /*0790*/ 	.word	index@(_ZN2at6native18elementwise_kernelILi128ELi4EZNS0_15gpu_kernel_implIZZZNS0_15tan_kernel_cudaERNS_18TensorIteratorBaseEENKUlvE_clEvENKUlvE0_clEvEUlN3c107complexIfEEE_EEvS4_RKT_EUliE_EEviT1_)
        /*0794*/ 	.word	0x00000000


	//----- nvinfo : EIATTR_MIN_STACK_SIZE
	.align		4
.L_369:
        /*0798*/ 	.byte	0x04, 0x12
        /*079a*/ 	.short	(.L_371 - .L_370)
	.align		4
.L_370:
        /*079c*/ 	.word	index@(_ZN2at6native27unrolled_elementwise_kernelIZZZNS0_15tan_kernel_cudaERNS_18TensorIteratorBaseEENKUlvE_clEvENKUlvE0_clEvEUlN3c107complexIfEEE_St5arrayIPcLm2EELi4E23TrivialOffsetCalculatorILi1EjESE_NS0_6memory12LoadWithCastILi1EEENSF_13StoreWithCastILi1EEEEEviT_T0_T2_T3_T4_T5_)
        /*07a0*/ 	.word	0x00000000


	//----- nvinfo : EIATTR_MIN_STACK_SIZE
	.align		4
.L_371:
        /*07a4*/ 	.byte	0x04, 0x12
        /*07a6*/ 	.short	(.L_373 - .L_372)
	.align		4
.L_372:
        /*07a8*/ 	.word	index@(_ZN2at6native18elementwise_kernelILi128ELi2EZNS0_22gpu_kernel_impl_nocastIZZZNS0_15tan_kernel_cudaERNS_18TensorIteratorBaseEENKUlvE_clEvENKUlvE0_clEvEUlN3c107complexIfEEE_EEvS4_RKT_EUliE_EEviT1_)
        /*07ac*/ 	.word	0x00000000


	//----- nvinfo : EIATTR_MIN_STACK_SIZE
	.align		4
.L_373:
        /*07b0*/ 	.byte	0x04, 0x12
        /*07b2*/ 	.short	(.L_375 - .L_374)
	.align		4
.L_374:
        /*07b4*/ 	.word	index@(_ZN2at6native27unrolled_elementwise_kernelIZZZNS0_15tan_kernel_cudaERNS_18TensorIteratorBaseEENKUlvE_clEvENKUlvE0_clEvEUlN3c107complexIfEEE_St5arrayIPcLm2EELi4E23TrivialOffsetCalculatorILi1EjESE_NS0_6memory15LoadWithoutCastENSF_16StoreWithoutCastEEEviT_T0_T2_T3_T4_T5_)
        /*07b8*/ 	.word	0x00000000


	//----- nvinfo : EIATTR_MIN_STACK_SIZE
	.align		4
.L_375:
        /*07bc*/ 	.byte	0x04, 0x12
        /*07be*/ 	.short	(.L_377 - .L_376)
	.align		4
.L_376:
        /*07c0*/ 	.word	index@(_ZN2at6native29vectorized_elementwise_kernelILi2EZZZNS0_15tan_kernel_cudaERNS_18TensorIteratorBaseEENKUlvE_clEvENKUlvE0_clEvEUlN3c107complexIfEEE_St5arrayIPcLm2EEEEviT0_T1_)
        /*07c4*/ 	.word	0x00000000


	//----- nvinfo : EIATTR_MIN_STACK_SIZE
	.align		4
.L_377:
        /*07c8*/ 	.byte	0x04, 0x12
        /*07ca*/ 	.short	(.L_379 - .L_378)
	.align		4
.L_378:
        /*07cc*/ 	.word	index@(_ZN2at6native29vectorized_elementwise_kernelILi4EZZZNS0_15tan_kernel_cudaERNS_18TensorIteratorBaseEENKUlvE_clEvENKUlvE0_clEvEUlN3c107complexIfEEE_St5arrayIPcLm2EEEEviT0_T1_)
        /*07d0*/ 	.word	0x00000000


	//----- nvinfo : EIATTR_MIN_STACK_SIZE
	.align		4
.L_379:
        /*07d4*/ 	.byte	0x04, 0x12
        /*07d6*/ 	.short	(.L_381 - .L_380)
	.align		4
.L_380:
        /*07d8*/ 	.word	index@(_ZN2at6native29vectorized_elementwise_kernelILi8EZZZNS0_15tan_kernel_cudaERNS_18TensorIteratorBaseEENKUlvE_clEvENKUlvE0_clEvEUlN3c107complexIfEEE_St5arrayIPcLm2EEEEviT0_T1_)
        /*07dc*/ 	.word	0x00000000


	//----- nvinfo : EIATTR_MIN_STACK_SIZE
	.align		4
.L_381:
        /*07e0*/ 	.byte	0x04, 0x12
        /*07e2*/ 	.short	(.L_383 - .L_382)
	.align		4
.L_382:
        /*07e4*/ 	.word	index@(_ZN2at6native18elementwise_kernelILi128ELi4EZNS0_15gpu_kernel_implIZZZNS0_15tan_kernel_cudaERNS_18TensorIteratorBaseEENKUlvE_clEvENKUlvE_clEvEUlN3c107complexIdEEE_EEvS4_RKT_EUliE_EEviT1_)
        /*07e8*/ 	.word	0x00000028


	//----- nvinfo : EIATTR_MIN_STACK_SIZE
	.align		4
.L_383:
        /*07ec*/ 	.byte	0x04, 0x12
        /*07ee*/ 	.short	(.L_385 - .L_384)
	.align		4
.L_384:
        /*07f0*/ 	.word	index@(_ZN2at6native27unrolled_elementwise_kernelIZZZNS0_15tan_kernel_cudaERNS_18TensorIteratorBaseEENKUlvE_clEvENKUlvE_clEvEUlN3c107complexIdEEE_St5arrayIPcLm2EELi4E23TrivialOffsetCalculatorILi1EjESE_NS0_6memory12LoadWithCastILi1EEENSF_13StoreWithCastILi1EEEEEviT_T0_T2_T3_T4_T5_)
        /*07f4*/ 	.word	0x00000028


	//----- nvinfo : EIATTR_MIN_STACK_SIZE
	.align		4
.L_385:
        /*07f8*/ 	.byte	0x04, 0x12
        /*07fa*/ 	.short	(.L_387 - .L_386)
	.align		4
.L_386:
        /*07fc*/ 	.word	index@(_ZN2at6native18elementwise_kernelILi128ELi2EZNS0_22gpu_kernel_impl_nocastIZZZNS0_15tan_kernel_cudaERNS_18TensorIteratorBaseEENKUlvE_clEvENKUlvE_clEvEUlN3c107complexIdEEE_EEvS4_RKT_EUliE_EEviT1_)
        /*0800*/ 	.word	0x00000028


	//----- nvinfo : EIATTR_MIN_STACK_SIZE
	.align		4
.L_387:
        /*0804*/ 	.byte	0x04, 0x12
        /*0806*/ 	.short	(.L_389 - .L_388)
	.align		4
.L_388:
        /*0808*/ 	.word	index@(_ZN2at6native27unrolled_elementwise_kernelIZZZNS0_15tan_kernel_cudaERNS_18TensorIteratorBaseEENKUlvE_clEvENKUlvE_clEvEUlN3c107complexIdEEE_St5arrayIPcLm2EELi4E23TrivialOffsetCalculatorILi1EjESE_NS0_6memory15LoadWithoutCastENSF_16StoreWithoutCastEEEviT_T0_T2_T3_T4_T5_)
        /*080c*/ 	.word	0x00000028


	//----- nvinfo : EIATTR_MIN_STACK_SIZE
	.align		4
.L_389:
        /*0810*/ 	.byte	0x04, 0x12
        /*0812*/ 	.short	(.L_391 - .L_390)
	.align		4
.L_390:
        /*0814*/ 	.word	index@(_ZN2at6native29vectorized_elementwise_kernelILi2EZZZNS0_15tan_kernel_cudaERNS_18TensorIteratorBaseEENKUlvE_clEvENKUlvE_clEvEUlN3c107complexIdEEE_St5arrayIPcLm2EEEEviT0_T1_)
        /*0818*/ 	.word	0x00000028


	//----- nvinfo : EIATTR_MIN_STACK_SIZE
	.align		4
.L_391:
        /*081c*/ 	.byte	0x04, 0x12
        /*081e*/ 	.short	(.L_393 - .L_392)
	.align		4
.L_392:
        /*0820*/ 	.word	index@(_ZN2at6native29vectorized_elementwise_kernelILi4EZZZNS0_15tan_kernel_cudaERNS_18TensorIteratorBaseEENKUlvE_clEvENKUlvE_clEvEUlN3c107complexIdEEE_St5arrayIPcLm2EEEEviT0_T1_)
        /*0824*/ 	.word	0x00000028


	//----- nvinfo : EIATTR_MIN_STACK_SIZE
	.align		4
.L_393:
        /*0828*/ 	.byte	0x04, 0x12
        /*082a*/ 	.short	(.L_395 - .L_394)
	.align		4
.L_394:
        /*082c*/ 	.word	index@(_ZN2at6native29vectorized_elementwise_kernelILi8EZZZNS0_15tan_kernel_cudaERNS_18TensorIteratorBaseEENKUlvE_clEvENKUlvE_clEvEUlN3c107complexIdEEE_St5arrayIPcLm2EEEEviT0_T1_)
        /*0830*/ 	.word	0x00000028
.L_395:


//--------------------- .nv.compat                --------------------------
	.section	.nv.compat,"",@"SHT_CUDA_COMPAT_INFO"
	.align	4
        /*0000*/ 	.byte	0x02, 0x09, 0x00, 0x00, 0x02, 0x02, 0x01, 0x00, 0x02, 0x05, 0x05, 0x00, 0x03, 0x07, 0x01, 0x01
        /*0010*/ 	.byte	0x02, 0x03, 0x00, 0x00, 0x02, 0x06, 0x01, 0x00, 0x04, 0x0b, 0x08, 0x00, 0x00, 0x00, 0x00, 0x00
        /*0020*/ 	.byte	0x00, 0x00, 0x00, 0x00


//--------------------- .nv.info._ZN2at6native18elementwise_kernelILi128ELi4EZNS0_15gpu_kernel_implIZZZNS0_15tan_kernel_cudaERNS_18TensorIteratorBaseEENKUlvE0_clEvENKUlvE2_clEvEUlN3c108BFloat16EE_EEvS4_RKT_EUliE_EEviT1_ --------------------------
	.section	.nv.info._ZN2at6native18elementwise_kernelILi128ELi4EZNS0_15gpu_kernel_implIZZZNS0_15tan_kernel_cudaERNS_18TensorIteratorBaseEENKUlvE0_clEvENKUlvE2_clEvEUlN3c108BFloat16EE_EEvS4_RKT_EUliE_EEviT1_,"",@"SHT_CUDA_INFO"
	.sectionflags	@""
	.align	4


	//----- nvinfo : EIATTR_CUDA_API_VERSION
	.align		4
        /*0000*/ 	.byte	0x04, 0x37
        /*0002*/ 	.short	(.L_397 - .L_396)
.L_396:
        /*0004*/ 	.word	0x00000082


	//----- nvinfo : EIATTR_KPARAM_INFO
	.align		4
.L_397:
        /*0008*/ 	.byte	0x04, 0x17
        /*000a*/ 	.short	(.L_399 - .L_398)
.L_398:
        /*000c*/ 	.word	0x00000000
        /*0010*/ 	.short	0x0001
        /*0012*/ 	.short	0x0008
        /*0014*/ 	.byte	0x00, 0xf0, 0x61, 0x08


	//----- nvinfo : EIATTR_KPARAM_INFO
	.align		4
.L_399:
        /*0018*/ 	.byte	0x04, 0x17
        /*001a*/ 	.short	(.L_401 - .L_400)
.L_400:
        /*001c*/ 	.word	0x00000000
        /*0020*/ 	.short	0x0000
        /*0022*/ 	.short	0x0000
        /*0024*/ 	.byte	0x00, 0xf0, 0x11, 0x00


	//----- nvinfo : EIATTR_SPARSE_MMA_MASK
	.align		4
.L_401:
        /*0028*/ 	.byte	0x03, 0x50
        /*002a*/ 	.short	0x0000


	//----- nvinfo : EIATTR_MAXREG_COUNT
	.align		4
        /*002c*/ 	.byte	0x03, 0x1b
        /*002e*/ 	.short	0x0080


	//----- nvinfo : EIATTR_EXTERNS
	.align		4
        /*0030*/ 	.byte	0x04, 0x0f
        /*0032*/ 	.short	(.L_403 - .L_402)


	//   ....[0]....
	.align		4
.L_402:
        /*0034*/ 	.word	index@(__assertfail)


	//----- nvinfo : EIATTR_MERCURY_ISA_VERSION
	.align		4
.L_403:
        /*0038*/ 	.byte	0x03, 0x5f
        /*003a*/ 	.short	0x0101


	//----- nvinfo : EIATTR_SYSCALL_OFFSETS
	.align		4
        /*003c*/ 	.byte	0x04, 0x46
        /*003e*/ 	.short	(.L_405 - .L_404)


	//   ....[0]....
.L_404:
        /*0040*/ 	.word	0x000022d0


	//   ....[1]....
        /*0044*/ 	.word	0x000032b0


	//   ....[2]....
        /*0048*/ 	.word	0x000055e0


	//   ....[3]....
        /*004c*/ 	.word	0x000065b0


	//   ....[4]....
        /*0050*/ 	.word	0x000088d0


	//   ....[5]....
        /*0054*/ 	.word	0x000098a0


	//   ....[6]....
        /*0058*/ 	.word	0x0000bbb0


	//   ....[7]....
        /*005c*/ 	.word	0x0000cb80


	//----- nvinfo : EIATTR_EXIT_INSTR_OFFSETS
	.align		4
.L_405:
        /*0060*/ 	.byte	0x04, 0x1c
        /*0062*/ 	.short	(.L_407 - .L_406)


	//   ....[0]....
.L_406:
        /*0064*/ 	.word	0x00009970


	//   ....[1]....
        /*0068*/ 	.word	0x0000bdb0


	//   ....[2]....
        /*006c*/ 	.word	0x0000bdf0


	//   ....[3]....
        /*0070*/ 	.word	0x0000be90


	//   ....[4]....
        /*0074*/ 	.word	0x0000bed0


	//   ....[5]....
        /*0078*/ 	.word	0x0000bf10


	//   ....[6]....
        /*007c*/ 	.word	0x0000bfa0


	//   ....[7]....
        /*0080*/ 	.word	0x0000bfe0


	//   ....[8]....
        /*0084*/ 	.word	0x0000c080


	//   ....[9]....
        /*0088*/ 	.word	0x0000c0d0


	//   ....[10]....
        /*008c*/ 	.word	0x0000c120


	//   ....[11]....
        /*0090*/ 	.word	0x0000c1f0


	//   ....[12]....
        /*0094*/ 	.word	0x0000c250


	//   ....[13]....
        /*0098*/ 	.word	0x0000c3e0


	//   ....[14]....
        /*009c*/ 	.word	0x0000c540


	//   ....[15]....
        /*00a0*/ 	.word	0x0000c560


	//   ....[16]....
        /*00a4*/ 	.word	0x0000c620


	//   ....[17]....
        /*00a8*/ 	.word	0x0000c7a0


	//   ....[18]....
        /*00ac*/ 	.word	0x0000c920


	//   ....[19]....
        /*00b0*/ 	.word	0x0000ca80


	//   ....[20]....
        /*00b4*/ 	.word	0x0000cb90


	//   ....[21]....
        /*00b8*/ 	.word	0x0000cbd0


	//   ....[22]....
        /*00bc*/ 	.word	0x0000cc10


	//----- nvinfo : EIATTR_MAX_THREADS
	.align		4
.L_407:
        /*00c0*/ 	.byte	0x04, 0x05
        /*00c2*/ 	.short	(.L_409 - .L_408)
.L_408:
        /*00c4*/ 	.word	0x00000080
        /*00c8*/ 	.word	0x00000001
        /*00cc*/ 	.word	0x00000001


	//----- nvinfo : EIATTR_CRS_STACK_SIZE
	.align		4
.L_409:
        /*00d0*/ 	.byte	0x04, 0x1e
        /*00d2*/ 	.short	(.L_411 - .L_410)
.L_410:
        /*00d4*/ 	.word	0x00000000


	//----- nvinfo : EIATTR_CBANK_PARAM_SIZE
	.align		4
.L_411:
        /*00d8*/ 	.byte	0x03, 0x19
        /*00da*/ 	.short	0x0220


	//----- nvinfo : EIATTR_PARAM_CBANK
	.align		4
        /*00dc*/ 	.byte	0x04, 0x0a
        /*00de*/ 	.short	(.L_413 - .L_412)
	.align		4
.L_412:
        /*00e0*/ 	.word	index@(.nv.constant0._ZN2at6native18elementwise_kernelILi128ELi4EZNS0_15gpu_kernel_implIZZZNS0_15tan_kernel_cudaERNS_18TensorIteratorBaseEENKUlvE0_clEvENKUlvE2_clEvEUlN3c108BFloat16EE_EEvS4_RKT_EUliE_EEviT1_)
        /*00e4*/ 	.short	0x0210
        /*00e6*/ 	.short	0x0220


	//----- nvinfo : EIATTR_SW_WAR
	.align		4
.L_413:
        /*00e8*/ 	.byte	0x04, 0x36
        /*00ea*/ 	.short	(.L_415 - .L_414)
.L_414:
        /*00ec*/ 	.word	0x00000008
.L_415:


//--------------------- .nv.info._ZN2at6native27unrolled_elementwise_kernelIZZZNS0_15tan_kernel_cudaERNS_18TensorIteratorBaseEENKUlvE0_clEvENKUlvE2_clEvEUlN3c108BFloat16EE_St5arrayIPcLm2EELi4E23TrivialOffsetCalculatorILi1EjESD_NS0_6memory12LoadWithCastILi1EEENSE_13StoreWithCastILi1EEEEEviT_T0_T2_T3_T4_T5_ --------------------------
	.section	.nv.info._ZN2at6native27unrolled_elementwise_kernelIZZZNS0_15tan_kernel_cudaERNS_18TensorIteratorBaseEENKUlvE0_clEvENKUlvE2_clEvEUlN3c108BFloat16EE_St5arrayIPcLm2EELi4E23TrivialOffsetCalculatorILi1EjESD_NS0_6memory12LoadWithCastILi1EEENSE_13StoreWithCastILi1EEEEEviT_T0_T2_T3_T4_T5_,"",@"SHT_CUDA_INFO"
	.sectionflags	@""
	.align	4


	//----- nvinfo : EIATTR_CUDA_API_VERSION
	.align		4
        /*0000*/ 	.byte	0x04, 0x37
        /*0002*/ 	.short	(.L_417 - .L_416)
.L_416:
        /*0004*/ 	.word	0x00000082


	//----- nvinfo : EIATTR_KPARAM_INFO
	.align		4
.L_417:
        /*0008*/ 	.byte	0x04, 0x17
        /*000a*/ 	.short	(.L_419 - .L_418)
.L_418:
        /*000c*/ 	.word	0x00000000
        /*0010*/ 	.short	0x0006
        /*0012*/ 	.short	0x0024
        /*0014*/ 	.byte	0x00, 0xf0, 0x21, 0x00


	//----- nvinfo : EIATTR_KPARAM_INFO
	.align		4
.L_419:
        /*0018*/ 	.byte	0x04, 0x17
        /*001a*/ 	.short	(.L_421 - .L_420)
.L_420:
        /*001c*/ 	.word	0x00000000
        /*0020*/ 	.short	0x0005
        /*0022*/ 	.short	0x001c
        /*0024*/ 	.byte	0x00, 0xf0, 0x21, 0x00


	//----- nvinfo : EIATTR_KPARAM_INFO
	.align		4
.L_421:
        /*0028*/ 	.byte	0x04, 0x17
        /*002a*/ 	.short	(.L_423 - .L_422)
.L_422:
        /*002c*/ 	.word	0x00000000
        /*0030*/ 	.short	0x0004
        /*0032*/ 	.short	0x0019
        /*0034*/ 	.byte	0x00, 0xf0, 0x05, 0x00


	//----- nvinfo : EIATTR_KPARAM_INFO
	.align		4
.L_423:
        /*0038*/ 	.byte	0x04, 0x17
        /*003a*/ 	.short	(.L_425 - .L_424)
.L_424:
        /*003c*/ 	.word	0x00000000
        /*0040*/ 	.short	0x0003
        /*0042*/ 	.short	0x0018
        /*0044*/ 	.byte	0x00, 0xf0, 0x05, 0x00


	//----- nvinfo : EIATTR_KPARAM_INFO
	.align		4
.L_425:
        /*0048*/ 	.byte	0x04, 0x17
        /*004a*/ 	.short	(.L_427 - .L_426)
.L_426:
        /*004c*/ 	.word	0x00000000
        /*0050*/ 	.short	0x0002
        /*0052*/ 	.short	0x0008
        /*0054*/ 	.byte	0x00, 0xf0, 0x41, 0x00


	//----- nvinfo : EIATTR_KPARAM_INFO
	.align		4
.L_427:
        /*0058*/ 	.byte	0x04, 0x17
        /*005a*/ 	.short	(.L_429 - .L_428)
.L_428:
        /*005c*/ 	.word	0x00000000
        /*0060*/ 	.short	0x0001
        /*0062*/ 	.short	0x0004
        /*0064*/ 	.byte	0x00, 0xf0, 0x05, 0x00


	//----- nvinfo : EIATTR_KPARAM_INFO
	.align		4
.L_429:
        /*0068*/ 	.byte	0x04, 0x17
        /*006a*/ 	.short	(.L_431 - .L_430)
.L_430:
        /*006c*/ 	.word	0x00000000
        /*0070*/ 	.short	0x0000
        /*0072*/ 	.short	0x0000
        /*0074*/ 	.byte	0x00, 0xf0, 0x11, 0x00


	//----- nvinfo : EIATTR_SPARSE_MMA_MASK
	.align		4
.L_431:
        /*0078*/ 	.byte	0x03, 0x50
        /*007a*/ 	.short	0x0000


	//----- nvinfo : EIATTR_MAXREG_COUNT
	.align		4
        /*007c*/ 	.byte	0x03, 0x1b
        /*007e*/ 	.short	0x00ff


	//----- nvinfo : EIATTR_EXTERNS
	.align		4
        /*0080*/ 	.byte	0x04, 0x0f
        /*0082*/ 	.short	(.L_433 - .L_432)


	//   ....[0]....
	.align		4
.L_432:
        /*0084*/ 	.word	index@(__assertfail)


	//----- nvinfo : EIATTR_MERCURY_ISA_VERSION
	.align		4
.L_433:
        /*0088*/ 	.byte	0x03, 0x5f
        /*008a*/ 	.short	0x0101


	//----- nvinfo : EIATTR_SYSCALL_OFFSETS
	.align		4
        /*008c*/ 	.byte	0x04, 0x46
        /*008e*/ 	.short	(.L_435 - .L_434)


	//   ....[0]....
.L_434:
        /*0090*/ 	.word	0x000010e0


	//   ....[1]....
        /*0094*/ 	.word	0x00002220


	//   ....[2]....
        /*0098*/ 	.word	0x00003370


	//   ....[3]....
        /*009c*/ 	.word	0x00004490


	//   ....[4]....
        /*00a0*/ 	.word	0x00005810


	//   ....[5]....
        /*00a4*/ 	.word	0x00006830


	//   ....[6]....
        /*00a8*/ 	.word	0x00007810


	//   ....[7]....
        /*00ac*/ 	.word	0x000087f0


	//----- nvinfo : EIATTR_EXIT_INSTR_OFFSETS
	.align		4
.L_435:
        /*00b0*/ 	.byte	0x04, 0x1c
        /*00b2*/ 	.short	(.L_437 - .L_436)


	//   ....[0]....
.L_436:
        /*00b4*/ 	.word	0x000078d0


	//   ....[1]....
        /*00b8*/ 	.word	0x00007a20


	//   ....[2]....
        /*00bc*/ 	.word	0x00007a60


	//   ....[3]....
        /*00c0*/ 	.word	0x00007b00


	//   ....[4]....
        /*00c4*/ 	.word	0x00007b40


	//   ....[5]....
        /*00c8*/ 	.word	0x00007b80


	//   ....[6]....
        /*00cc*/ 	.word	0x00007c10


	//   ....[7]....
        /*00d0*/ 	.word	0x00007c50


	//   ....[8]....
        /*00d4*/ 	.word	0x00007cf0


	//   ....[9]....
        /*00d8*/ 	.word	0x00007d40


	//   ....[10]....
        /*00dc*/ 	.word	0x00007d90


	//   ....[11]....
        /*00e0*/ 	.word	0x00007e60


	//   ....[12]....
        /*00e4*/ 	.word	0x00007ec0


	//   ....[13]....
        /*00e8*/ 	.word	0x00008050


	//   ....[14]....
        /*00ec*/ 	.word	0x000081b0


	//   ....[15]....
        /*00f0*/ 	.word	0x000081d0


	//   ....[16]....
        /*00f4*/ 	.word	0x00008290


	//   ....[17]....
        /*00f8*/ 	.word	0x00008410


	//   ....[18]....
        /*00fc*/ 	.word	0x00008590


	//   ....[19]....
        /*0100*/ 	.word	0x000086f0


	//   ....[20]....
        /*0104*/ 	.word	0x00008800


	//   ....[21]....
        /*0108*/ 	.word	0x00008840


	//   ....[22]....
        /*010c*/ 	.word	0x00008880


	//----- nvinfo : EIATTR_MAX_THREADS
	.align		4
.L_437:
        /*0110*/ 	.byte	0x04, 0x05
        /*0112*/ 	.short	(.L_439 - .L_438)
.L_438:
        /*0114*/ 	.word	0x00000080
        /*0118*/ 	.word	0x00000001
        /*011c*/ 	.word	0x00000001


	//----- nvinfo : EIATTR_CRS_STACK_SIZE
	.align		4
.L_439:
        /*0120*/ 	.byte	0x04, 0x1e
        /*0122*/ 	.short	(.L_441 - .L_440)
.L_440:
        /*0124*/ 	.word	0x00000000


	//----- nvinfo : EIATTR_CBANK_PARAM_SIZE
	.align		4
.L_441:
        /*0128*/ 	.byte	0x03, 0x19
        /*012a*/ 	.short	0x002c


	//----- nvinfo : EIATTR_PARAM_CBANK
	.align		4
        /*012c*/ 	.byte	0x04, 0x0a
        /*012e*/ 	.short	(.L_443 - .L_442)
	.align		4
.L_442:
        /*0130*/ 	.word	index@(.nv.constant0._ZN2at6native27unrolled_elementwise_kernelIZZZNS0_15tan_kernel_cudaERNS_18TensorIteratorBaseEENKUlvE0_clEvENKUlvE2_clEvEUlN3c108BFloat16EE_St5arrayIPcLm2EELi4E23TrivialOffsetCalculatorILi1EjESD_NS0_6memory12LoadWithCastILi1EEENSE_13StoreWithCastILi1EEEEEviT_T0_T2_T3_T4_T5_)
        /*0134*/ 	.short	0x0210
        /*0136*/ 	.short	0x002c


	//----- nvinfo : EIATTR_SW_WAR
	.align		4
.L_443:
        /*0138*/ 	.byte	0x04, 0x36
        /*013a*/ 	.short	(.L_445 - .L_444)
.L_444:
        /*013c*/ 	.word	0x00000008
.L_445:


//--------------------- .nv.info._ZN2at6native18elementwise_kernelILi128ELi4EZNS0_22gpu_kernel_impl_nocastIZZZNS0_15tan_kernel_cudaERNS_18TensorIteratorBaseEENKUlvE0_clEvENKUlvE2_clEvEUlN3c108BFloat16EE_EEvS4_RKT_EUliE_EEviT1_ --------------------------
	.section	.nv.info._ZN2at6native18elementwise_kernelILi128ELi4EZNS0_22gpu_kernel_impl_nocastIZZZNS0_15tan_kernel_cudaERNS_18TensorIteratorBaseEENKUlvE0_clEvENKUlvE2_clEvEUlN3c108BFloat16EE_EEvS4_RKT_EUliE_EEviT1_,"",@"SHT_CUDA_INFO"
	.sectionflags	@""
	.align	4


	//----- nvinfo : EIATTR_CUDA_API_VERSION
	.align		4
        /*0000*/ 	.byte	0x04, 0x37
        /*0002*/ 	.short	(.L_447 - .L_446)
.L_446:
        /*0004*/ 	.word	0x00000082


	//----- nvinfo : EIATTR_KPARAM_INFO
	.align		4
.L_447:
        /*0008*/ 	.byte	0x04, 0x17
        /*000a*/ 	.short	(.L_449 - .L_448)
.L_448:
        /*000c*/ 	.word	0x00000000
        /*0010*/ 	.short	0x0001
        /*0012*/ 	.short	0x0008
        /*0014*/ 	.byte	0x00, 0xf0, 0x61, 0x08


	//----- nvinfo : EIATTR_KPARAM_INFO
	.align		4
.L_449:
        /*0018*/ 	.byte	0x04, 0x17
        /*001a*/ 	.short	(.L_451 - .L_450)
.L_450:
        /*001c*/ 	.word	0x00000000
        /*0020*/ 	.short	0x0000
        /*0022*/ 	.short	0x0000
        /*0024*/ 	.byte	0x00, 0xf0, 0x11, 0x00


	//----- nvinfo : EIATTR_SPARSE_MMA_MASK
	.align		4
.L_451:
        /*0028*/ 	.byte	0x03, 0x50
        /*002a*/ 	.short	0x0000


	//----- nvinfo : EIATTR_MAXREG_COUNT
	.align		4
        /*002c*/ 	.byte	0x03, 0x1b
        /*002e*/ 	.short	0x0080


	//----- nvinfo : EIATTR_MERCURY_ISA_VERSION
	.align		4
        /*0030*/ 	.byte	0x03, 0x5f
        /*0032*/ 	.short	0x0101


	//----- nvinfo : EIATTR_EXIT_INSTR_OFFSETS
	.align		4
        /*0034*/ 	.byte	0x04, 0x1c
        /*0036*/ 	.short	(.L_453 - .L_452)


	//   ....[0]....
.L_452:
        /*0038*/ 	.word	0x00003cb0


	//   ....[1]....
        /*003c*/ 	.word	0x00005090


	//----- nvinfo : EIATTR_MAX_THREADS
	.align		4
.L_453:
        /*0040*/ 	.byte	0x04, 0x05
        /*0042*/ 	.short	(.L_455 - .L_454)
.L_454:
        /*0044*/ 	.word	0x00000080
        /*0048*/ 	.word	0x00000001
        /*004c*/ 	.word	0x00000001


	//----- nvinfo : EIATTR_CRS_STACK_SIZE
	.align		4
.L_455:
        /*0050*/ 	.byte	0x04, 0x1e
        /*0052*/ 	.short	(.L_457 - .L_456)
.L_456:
        /*0054*/ 	.word	0x00000000


	//----- nvinfo : EIATTR_CBANK_PARAM_SIZE
	.align		4
.L_457:
        /*0058*/ 	.byte	0x03, 0x19
        /*005a*/ 	.short	0x0220


	//----- nvinfo : EIATTR_PARAM_CBANK
	.align		4
        /*005c*/ 	.byte	0x04, 0x0a
        /*005e*/ 	.short	(.L_459 - .L_458)
	.align		4
.L_458:
        /*0060*/ 	.word	index@(.nv.constant0._ZN2at6native18elementwise_kernelILi128ELi4EZNS0_22gpu_kernel_impl_nocastIZZZNS0_15tan_kernel_cudaERNS_18TensorIteratorBaseEENKUlvE0_clEvENKUlvE2_clEvEUlN3c108BFloat16EE_EEvS4_RKT_EUliE_EEviT1_)
        /*0064*/ 	.short	0x0210
        /*0066*/ 	.short	0x0220


	//----- nvinfo : EIATTR_SW_WAR
	.align		4
.L_459:
        /*0068*/ 	.byte	0x04, 0x36
        /*006a*/ 	.short	(.L_461 - .L_460)
.L_460:
        /*006c*/ 	.word	0x00000008
.L_461:


//--------------------- .nv.info._ZN2at6native27unrolled_elementwise_kernelIZZZNS0_15tan_kernel_cudaERNS_18TensorIteratorBaseEENKUlvE0_clEvENKUlvE2_clEvEUlN3c108BFloat16EE_St5arrayIPcLm2EELi4E23TrivialOffsetCalculatorILi1EjESD_NS0_6memory15LoadWithoutCastENSE_16StoreWithoutCastEEEviT_T0_T2_T3_T4_T5_ --------------------------
	.section	.nv.info._ZN2at6native27unrolled_elementwise_kernelIZZZNS0_15tan_kernel_cudaERNS_18TensorIteratorBaseEENKUlvE0_clEvENKUlvE2_clEvEUlN3c108BFloat16EE_St5arrayIPcLm2EELi4E23TrivialOffsetCalculatorILi1EjESD_NS0_6memory15LoadWithoutCastENSE_16StoreWithoutCastEEEviT_T0_T2_T3_T4_T5_,"",@"SHT_CUDA_INFO"
	.sectionflags	@""
	.align	4


	//----- nvinfo : EIATTR_CUDA_API_VERSION
	.align		4
        /*0000*/ 	.byte	0x04, 0x37
        /*0002*/ 	.short	(.L_463 - .L_462)
.L_462:
        /*0004*/ 	.word	0x00000082


	//----- nvinfo : EIATTR_KPARAM_INFO
	.align		4
.L_463:
        /*0008*/ 	.byte	0x04, 0x17
        /*000a*/ 	.short	(.L_465 - .L_464)
.L_464:
        /*000c*/ 	.word	0x00000000
        /*0010*/ 	.short	0x0006
        /*0012*/ 	.short	0x001b
        /*0014*/ 	.byte	0x00, 0xf0, 0x05, 0x00


	//----- nvinfo : EIATTR_KPARAM_INFO
	.align		4
.L_465:
        /*0018*/ 	.byte	0x04, 0x17
        /*001a*/ 	.short	(.L_467 - .L_466)
.L_466:
        /*001c*/ 	.word	0x00000000
        /*0020*/ 	.short	0x0005
        /*0022*/ 	.short	0x001a
        /*0024*/ 	.byte	0x00, 0xf0, 0x05, 0x00


	//----- nvinfo : EIATTR_KPARAM_INFO
	.align		4
.L_467:
        /*0028*/ 	.byte	0x04, 0x17
        /*002a*/ 	.short	(.L_469 - .L_468)
.L_468:
        /*002c*/ 	.word	0x00000000
        /*0030*/ 	.short	0x0004
        /*0032*/ 	.short	0x0019
        /*0034*/ 	.byte	0x00, 0xf0, 0x05, 0x00


	//----- nvinfo : EIATTR_KPARAM_INFO
	.align		4
.L_469:
        /*0038*/ 	.byte	0x04, 0x17
        /*003a*/ 	.short	(.L_471 - .L_470)
.L_470:
        /*003c*/ 	.word	0x00000000
        /*0040*/ 	.short	0x0003
        /*0042*/ 	.short	0x0018
        /*0044*/ 	.byte	0x00, 0xf0, 0x05, 0x00


	//----- nvinfo : EIATTR_KPARAM_INFO
	.align		4
.L_471:
        /*0048*/ 	.byte	0x04, 0x17
        /*004a*/ 	.short	(.L_473 - .L_472)
.L_472:
        /*004c*/ 	.word	0x00000000
        /*0050*/ 	.short	0x0002
        /*0052*/ 	.short	0x0008
        /*0054*/ 	.byte	0x00, 0xf0, 0x41, 0x00


	//----- nvinfo : EIATTR_KPARAM_INFO
	.align		4
.L_473:
        /*0058*/ 	.byte	0x04, 0x17
        /*005a*/ 	.short	(.L_475 - .L_474)
.L_474:
        /*005c*/ 	.word	0x00000000
        /*0060*/ 	.short	0x0001
        /*0062*/ 	.short	0x0004
        /*0064*/ 	.byte	0x00, 0xf0, 0x05, 0x00


	//----- nvinfo : EIATTR_KPARAM_INFO
	.align		4
.L_475:
        /*0068*/ 	.byte	0x04, 0x17
        /*006a*/ 	.short	(.L_477 - .L_476)
.L_476:
        /*006c*/ 	.word	0x00000000
        /*0070*/ 	.short	0x0000
        /*0072*/ 	.short	0x0000
        /*0074*/ 	.byte	0x00, 0xf0, 0x11, 0x00


	//----- nvinfo : EIATTR_SPARSE_MMA_MASK
	.align		4
.L_477:
        /*0078*/ 	.byte	0x03, 0x50
        /*007a*/ 	.short	0x0000


	//----- nvinfo : EIATTR_MAXREG_COUNT
	.align		4
        /*007c*/ 	.byte	0x03, 0x1b
        /*007e*/ 	.short	0x00ff


	//----- nvinfo : EIATTR_MERCURY_ISA_VERSION
	.align		4
        /*0080*/ 	.byte	0x03, 0x5f
        /*0082*/ 	.short	0x0101


	//----- nvinfo : EIATTR_EXIT_INSTR_OFFSETS
	.align		4
        /*0084*/ 	.byte	0x04, 0x1c
        /*0086*/ 	.short	(.L_479 - .L_478)


	//   ....[0]....
.L_478:
        /*0088*/ 	.word	0x00000560


	//   ....[1]....
        /*008c*/ 	.word	0x000005d0


	//----- nvinfo : EIATTR_MAX_THREADS
	.align		4
.L_479:
        /*0090*/ 	.byte	0x04, 0x05
        /*0092*/ 	.short	(.L_481 - .L_480)
.L_480:
        /*0094*/ 	.word	0x00000080
        /*0098*/ 	.word	0x00000001
        /*009c*/ 	.word	0x00000001


	//----- nvinfo : EIATTR_CRS_STACK_SIZE
	.align		4
.L_481:
        /*00a0*/ 	.byte	0x04, 0x1e
        /*00a2*/ 	.short	(.L_483 - .L_482)
.L_482:
        /*00a4*/ 	.word	0x00000000


	//----- nvinfo : EIATTR_CBANK_PARAM_SIZE
	.align		4
.L_483:
        /*00a8*/ 	.byte	0x03, 0x19
        /*00aa*/ 	.short	0x001c


	//----- nvinfo : EIATTR_PARAM_CBANK
	.align		4
        /*00ac*/ 	.byte	0x04, 0x0a
        /*00ae*/ 	.short	(.L_485 - .L_484)
	.align		4
.L_484:
        /*00b0*/ 	.word	index@(.nv.constant0._ZN2at6native27unrolled_elementwise_kernelIZZZNS0_15tan_kernel_cudaERNS_18TensorIteratorBaseEENKUlvE0_clEvENKUlvE2_clEvEUlN3c108BFloat16EE_St5arrayIPcLm2EELi4E23TrivialOffsetCalculatorILi1EjESD_NS0_6memory15LoadWithoutCastENSE_16StoreWithoutCastEEEviT_T0_T2_T3_T4_T5_)
        /*00b4*/ 	.short	0x0210
        /*00b6*/ 	.short	0x001c


	//----- nvinfo : EIATTR_SW_WAR
	.align		4
.L_485:
        /*00b8*/ 	.byte	0x04, 0x36
        /*00ba*/ 	.short	(.L_487 - .L_486)
.L_486:
        /*00bc*/ 	.word	0x00000008
.L_487:


//--------------------- .nv.info._ZN2at6native29vectorized_elementwise_kernelILi2EZZZNS0_15tan_kernel_cudaERNS_18TensorIteratorBaseEENKUlvE0_clEvENKUlvE2_clEvEUlN3c108BFloat16EE_St5arrayIPcLm2EEEEviT0_T1_ --------------------------
	.section	.nv.info._ZN2at6native29vectorized_elementwise_kernelILi2EZZZNS0_15tan_kernel_cudaERNS_18TensorIteratorBaseEENKUlvE0_clEvENKUlvE2_clEvEUlN3c108BFloat16EE_St5arrayIPcLm2EEEEviT0_T1_,"",@"SHT_CUDA_INFO"
	.sectionflags	@""
	.align	4


	//----- nvinfo : EIATTR_CUDA_API_VERSION
	.align		4
        /*0000*/ 	.byte	0x04, 0x37
        /*0002*/ 	.short	(.L_489 - .L_488)
.L_488:
        /*0004*/ 	.word	0x00000082


	//----- nvinfo : EIATTR_KPARAM_INFO
	.align		4
.L_489:
        /*0008*/ 	.byte	0x04, 0x17
        /*000a*/ 	.short	(.L_491 - .L_490)
.L_490:
        /*000c*/ 	.word	0x00000000
        /*0010*/ 	.short	0x0002
        /*0012*/ 	.short	0x0008
        /*0014*/ 	.byte	0x00, 0xf0, 0x41, 0x00


	//----- nvinfo : EIATTR_KPARAM_INFO
	.align		4
.L_491:
        /*0018*/ 	.byte	0x04, 0x17
        /*001a*/ 	.short	(.L_493 - .L_492)
.L_492:
        /*001c*/ 	.word	0x00000000
        /*0020*/ 	.short	0x0001
        /*0022*/ 	.short	0x0004
        /*0024*/ 	.byte	0x00, 0xf0, 0x05, 0x00


	//----- nvinfo : EIATTR_KPARAM_INFO
	.align		4
.L_493:
        /*0028*/ 	.byte	0x04, 0x17
        /*002a*/ 	.short	(.L_495 - .L_494)
.L_494:
        /*002c*/ 	.word	0x00000000
        /*0030*/ 	.short	0x0000
        /*0032*/ 	.short	0x0000
        /*0034*/ 	.byte	0x00, 0xf0, 0x11, 0x00


	//----- nvinfo : EIATTR_SPARSE_MMA_MASK
	.align		4
.L_495:
        /*0038*/ 	.byte	0x03, 0x50
        /*003a*/ 	.short	0x0000


	//----- nvinfo : EIATTR_MAXREG_COUNT
	.align		4
        /*003c*/ 	.byte	0x03, 0x1b
        /*003e*/ 	.short	0x00ff


	//----- nvinfo : EIATTR_MERCURY_ISA_VERSION
	.align		4
        /*0040*/ 	.byte	0x03, 0x5f
        /*0042*/ 	.short	0x0101


	//----- nvinfo : EIATTR_EXIT_INSTR_OFFSETS
	.align		4
        /*0044*/ 	.byte	0x04, 0x1c
        /*0046*/ 	.short	(.L_497 - .L_496)


	//   ....[0]....
.L_496:
        /*0048*/ 	.word	0x000004f0


	//   ....[1]....
        /*004c*/ 	.word	0x00001040


	//   ....[2]....
        /*0050*/ 	.word	0x00001090


	//----- nvinfo : EIATTR_MAX_THREADS
	.align		4
.L_497:
        /*0054*/ 	.byte	0x04, 0x05
        /*0056*/ 	.short	(.L_499 - .L_498)
.L_498:
        /*0058*/ 	.word	0x00000080
        /*005c*/ 	.word	0x00000001
        /*0060*/ 	.word	0x00000001


	//----- nvinfo : EIATTR_CRS_STACK_SIZE
	.align		4
.L_499:
        /*0064*/ 	.byte	0x04, 0x1e
        /*0066*/ 	.short	(.L_501 - .L_500)
.L_500:
        /*0068*/ 	.word	0x00000000


	//----- nvinfo : EIATTR_CBANK_PARAM_SIZE
	.align		4
.L_501:
        /*006c*/ 	.byte	0x03, 0x19
        /*006e*/ 	.short	0x0018


	//----- nvinfo : EIATTR_PARAM_CBANK
	.align		4
        /*0070*/ 	.byte	0x04, 0x0a
        /*0072*/ 	.short	(.L_503 - .L_502)
	.align		4
.L_502:
        /*0074*/ 	.word	index@(.nv.constant0._ZN2at6native29vectorized_elementwise_kernelILi2EZZZNS0_15tan_kernel_cudaERNS_18TensorIteratorBaseEENKUlvE0_clEvENKUlvE2_clEvEUlN3c108BFloat16EE_St5arrayIPcLm2EEEEviT0_T1_)
        /*0078*/ 	.short	0x0210
        /*007a*/ 	.short	0x0018


	//----- nvinfo : EIATTR_SW_WAR
	.align		4
.L_503:
        /*007c*/ 	.byte	0x04, 0x36
        /*007e*/ 	.short	(.L_505 - .L_504)
.L_504:
        /*0080*/ 	.word	0x00000008
.L_505:


//--------------------- .nv.info._ZN2at6native29vectorized_elementwise_kernelILi4EZZZNS0_15tan_kernel_cudaERNS_18TensorIteratorBaseEENKUlvE0_clEvENKUlvE2_clEvEUlN3c108BFloat16EE_St5arrayIPcLm2EEEEviT0_T1_ --------------------------
	.section	.nv.info._ZN2at6native29vectorized_elementwise_kernelILi4EZZZNS0_15tan_kernel_cudaERNS_18TensorIteratorBaseEENKUlvE0_clEvENKUlvE2_clEvEUlN3c108BFloat16EE_St5arrayIPcLm2EEEEviT0_T1_,"",@"SHT_CUDA_INFO"
	.sectionflags	@""
	.align	4


	//----- nvinfo : EIATTR_CUDA_API_VERSION
	.align		4
        /*0000*/ 	.byte	0x04, 0x37
        /*0002*/ 	.short	(.L_507 - .L_506)
.L_506:
        /*0004*/ 	.word	0x00000082


	//----- nvinfo : EIATTR_KPARAM_INFO
	.align		4
.L_507:
        /*0008*/ 	.byte	0x04, 0x17
        /*000a*/ 	.short	(.L_509 - .L_508)
.L_508:
        /*000c*/ 	.word	0x00000000
        /*0010*/ 	.short	0x0002
        /*0012*/ 	.short	0x0008
        /*0014*/ 	.byte	0x00, 0xf0, 0x41, 0x00


	//----- nvinfo : EIATTR_KPARAM_INFO
	.align		4
.L_509:
        /*0018*/ 	.byte	0x04, 0x17
        /*001a*/ 	.short	(.L_511 - .L_510)
.L_510:
        /*001c*/ 	.word	0x00000000
        /*0020*/ 	.short	0x0001
        /*0022*/ 	.short	0x0004
        /*0024*/ 	.byte	0x00, 0xf0, 0x05, 0x00


	//----- nvinfo : EIATTR_KPARAM_INFO
	.align		4
.L_511:
        /*0028*/ 	.byte	0x04, 0x17
        /*002a*/ 	.short	(.L_513 - .L_512)
.L_512:
        /*002c*/ 	.word	0x00000000
        /*0030*/ 	.short	0x0000
        /*0032*/ 	.short	0x0000
        /*0034*/ 	.byte	0x00, 0xf0, 0x11, 0x00


	//----- nvinfo : EIATTR_SPARSE_MMA_MASK
	.align		4
.L_513:
        /*0038*/ 	.byte	0x03, 0x50
        /*003a*/ 	.short	0x0000


	//----- nvinfo : EIATTR_MAXREG_COUNT
	.align		4
        /*003c*/ 	.byte	0x03, 0x1b
        /*003e*/ 	.short	0x00ff


	//----- nvinfo : EIATTR_MERCURY_ISA_VERSION
	.align		4
        /*0040*/ 	.byte	0x03, 0x5f
        /*0042*/ 	.short	0x0101


	//----- nvinfo : EIATTR_EXIT_INSTR_OFFSETS
	.align		4
        /*0044*/ 	.byte	0x04, 0x1c
        /*0046*/ 	.short	(.L_515 - .L_514)


	//   ....[0]....
.L_514:
        /*0048*/ 	.word	0x000004b0


	//   ....[1]....
        /*004c*/ 	.word	0x00001000


	//   ....[2]....
        /*0050*/ 	.word	0x00001050


	//----- nvinfo : EIATTR_MAX_THREADS
	.align		4
.L_515:
        /*0054*/ 	.byte	0x04, 0x05
        /*0056*/ 	.short	(.L_517 - .L_516)
.L_516:
        /*0058*/ 	.word	0x00000080
        /*005c*/ 	.word	0x00000001
        /*0060*/ 	.word	0x00000001


	//----- nvinfo : EIATTR_CRS_STACK_SIZE
	.align		4
.L_517:
        /*0064*/ 	.byte	0x04, 0x1e
        /*0066*/ 	.short	(.L_519 - .L_518)
.L_518:
        /*0068*/ 	.word	0x00000000


	//----- nvinfo : EIATTR_CBANK_PARAM_SIZE
	.align		4
.L_519:
        /*006c*/ 	.byte	0x03, 0x19
        /*006e*/ 	.short	0x0018


	//----- nvinfo : EIATTR_PARAM_CBANK
	.align		4
        /*0070*/ 	.byte	0x04, 0x0a
        /*0072*/ 	.short	(.L_521 - .L_520)
	.align		4
.L_520:
        /*0074*/ 	.word	index@(.nv.constant0._ZN2at6native29vectorized_elementwise_kernelILi4EZZZNS0_15tan_kernel_cudaERNS_18TensorIteratorBaseEENKUlvE0_clEvENKUlvE2_clEvEUlN3c108BFloat16EE_St5arrayIPcLm2EEEEviT0_T1_)
        /*0078*/ 	.short	0x0210
        /*007a*/ 	.short	0x0018


	//----- nvinfo : EIATTR_SW_WAR
	.align		4
.L_521:
        /*007c*/ 	.byte	0x04, 0x36
        /*007e*/ 	.short	(.L_523 - .L_522)
.L_522:
        /*0080*/ 	.word	0x00000008
.L_523:


//--------------------- .nv.info._ZN2at6native29vectorized_elementwise_kernelILi8EZZZNS0_15tan_kernel_cudaERNS_18TensorIteratorBaseEENKUlvE0_clEvENKUlvE2_clEvEUlN3c108BFloat16EE_St5arrayIPcLm2EEEEviT0_T1_ --------------------------
	.section	.nv.info._ZN2at6native29vectorized_elementwise_kernelILi8EZZZNS0_15tan_kernel_cudaERNS_18TensorIteratorBaseEENKUlvE0_clEvENKUlvE2_clEvEUlN3c108BFloat16EE_St5arrayIPcLm2EEEEviT0_T1_,"",@"SHT_CUDA_INFO"
	.sectionflags	@""
	.align	4


	//----- nvinfo : EIATTR_CUDA_API_VERSION
	.align		4
        /*0000*/ 	.byte	0x04, 0x37
        /*0002*/ 	.short	(.L_525 - .L_524)
.L_524:
        /*0004*/ 	.word	0x00000082


	//----- nvinfo : EIATTR_KPARAM_INFO
	.align		4
.L_525:
        /*0008*/ 	.byte	0x04, 0x17
        /*000a*/ 	.short	(.L_527 - .L_526)
.L_526:
        /*000c*/ 	.word	0x00000000
        /*0010*/ 	.short	0x0002
        /*0012*/ 	.short	0x0008
        /*0014*/ 	.byte	0x00, 0xf0, 0x41, 0x00


	//----- nvinfo : EIATTR_KPARAM_INFO
	.align		4
.L_527:
        /*0018*/ 	.byte	0x04, 0x17
        /*001a*/ 	.short	(.L_529 - .L_528)
.L_528:
        /*001c*/ 	.word	0x00000000
        /*0020*/ 	.short	0x0001
        /*0022*/ 	.short	0x0004
        /*0024*/ 	.byte	0x00, 0xf0, 0x05, 0x00


	//----- nvinfo : EIATTR_KPARAM_INFO
	.align		4
.L_529:
        /*0028*/ 	.byte	0x04, 0x17
        /*002a*/ 	.short	(.L_531 - .L_530)
.L_530:
        /*002c*/ 	.word	0x00000000
        /*0030*/ 	.short	0x0000
        /*0032*/ 	.short	0x0000
        /*0034*/ 	.byte	0x00, 0xf0, 0x11, 0x00


	//----- nvinfo : EIATTR_SPARSE_MMA_MASK
	.align		4
.L_531:
        /*0038*/ 	.byte	0x03, 0x50
        /*003a*/ 	.short	0x0000


	//----- nvinfo : EIATTR_MAXREG_COUNT
	.align		4
        /*003c*/ 	.byte	0x03, 0x1b
        /*003e*/ 	.short	0x00ff


	//----- nvinfo : EIATTR_MERCURY_ISA_VERSION
	.align		4
        /*0040*/ 	.byte	0x03, 0x5f
        /*0042*/ 	.short	0x0101


	//----- nvinfo : EIATTR_EXIT_INSTR_OFFSETS
	.align		4
        /*0044*/ 	.byte	0x04, 0x1c
        /*0046*/ 	.short	(.L_533 - .L_532)


	//   ....[0]....
.L_532:
        /*0048*/ 	.word	0x00000490


	//   ....[1]....
        /*004c*/ 	.word	0x00000fe0


	//   ....[2]....
        /*0050*/ 	.word	0x00001030


	//----- nvinfo : EIATTR_MAX_THREADS
	.align		4
.L_533:
        /*0054*/ 	.byte	0x04, 0x05
        /*0056*/ 	.short	(.L_535 - .L_534)
.L_534:
        /*0058*/ 	.word	0x00000080
        /*005c*/ 	.word	0x00000001
        /*0060*/ 	.word	0x00000001


	//----- nvinfo : EIATTR_CRS_STACK_SIZE
	.align		4
.L_535:
        /*0064*/ 	.byte	0x04, 0x1e
        /*0066*/ 	.short	(.L_537 - .L_536)
.L_536:
        /*0068*/ 	.word	0x00000000


	//----- nvinfo : EIATTR_CBANK_PARAM_SIZE
	.align		4
.L_537:
        /*006c*/ 	.byte	0x03, 0x19
        /*006e*/ 	.short	0x0018


	//----- nvinfo : EIATTR_PARAM_CBANK
	.align		4
        /*0070*/ 	.byte	0x04, 0x0a
        /*0072*/ 	.short	(.L_539 - .L_538)
	.align		4
.L_538:
        /*0074*/ 	.word	index@(.nv.constant0._ZN2at6native29vectorized_elementwise_kernelILi8EZZZNS0_15tan_kernel_cudaERNS_18TensorIteratorBaseEENKUlvE0_clEvENKUlvE2_clEvEUlN3c108BFloat16EE_St5arrayIPcLm2EEEEviT0_T1_)
        /*0078*/ 	.short	0x0210
        /*007a*/ 	.short	0x0018


	//----- nvinfo : EIATTR_SW_WAR
	.align		4
.L_539:
        /*007c*/ 	.byte	0x04, 0x36
        /*007e*/ 	.short	(.L_541 - .L_540)
.L_540:
        /*0080*/ 	.word	0x00000008
.L_541:


//--------------------- .nv.info._ZN2at6native18elementwise_kernelILi128ELi4EZNS0_15gpu_kernel_implIZZZNS0_15tan_kernel_cudaERNS_18TensorIteratorBaseEENKUlvE0_clEvENKUlvE1_clEvEUlN3c104HalfEE_EEvS4_RKT_EUliE_EEviT1_ --------------------------
	.section	.nv.info._ZN2at6native18elementwise_kernelILi128ELi4EZNS0_15gpu_kernel_implIZZZNS0_15tan_kernel_cudaERNS_18TensorIteratorBaseEENKUlvE0_clEvENKUlvE1_clEvEUlN3c104HalfEE_EEvS4_RKT_EUliE_EEviT1_,"",@"SHT_CUDA_INFO"
	.sectionflags	@""
	.align	4


	//----- nvinfo : EIATTR_CUDA_API_VERSION
	.align		4
        /*0000*/ 	.byte	0x04, 0x37
        /*0002*/ 	.short	(.L_543 - .L_542)
.L_542:
        /*0004*/ 	.word	0x00000082


	//----- nvinfo : EIATTR_KPARAM_INFO
	.align		4
.L_543:
        /*0008*/ 	.byte	0x04, 0x17
        /*000a*/ 	.short	(.L_545 - .L_544)
.L_544:
        /*000c*/ 	.word	0x00000000
        /*0010*/ 	.short	0x0001
        /*0012*/ 	.short	0x0008
        /*0014*/ 	.byte	0x00, 0xf0, 0x61, 0x08


	//----- nvinfo : EIATTR_KPARAM_INFO
	.align		4
.L_545:
        /*0018*/ 	.byte	0x04, 0x17
        /*001a*/ 	.short	(.L_547 - .L_546)
.L_546:
        /*001c*/ 	.word	0x00000000
        /*0020*/ 	.short	0x0000
        /*0022*/ 	.short	0x0000
        /*0024*/ 	.byte	0x00, 0xf0, 0x11, 0x00


	//----- nvinfo : EIATTR_SPARSE_MMA_MASK
	.align		4
.L_547:
        /*0028*/ 	.byte	0x03, 0x50
        /*002a*/ 	.short	0x0000


	//----- nvinfo : EIATTR_MAXREG_COUNT
	.align		4
        /*002c*/ 	.byte	0x03, 0x1b
        /*002e*/ 	.short	0x0080


	//----- nvinfo : EIATTR_EXTERNS
	.align		4
        /*0030*/ 	.byte	0x04, 0x0f
        /*0032*/ 	.short	(.L_549 - .L_548)


	//   ....[0]....
	.align		4
.L_548:
        /*0034*/ 	.word	index@(__assertfail)


	//----- nvinfo : EIATTR_MERCURY_ISA_VERSION
	.align		4
.L_549:
        /*0038*/ 	.byte	0x03, 0x5f
        /*003a*/ 	.short	0x0101


	//----- nvinfo : EIATTR_SYSCALL_OFFSETS
	.align		4
        /*003c*/ 	.byte	0x04, 0x46
        /*003e*/ 	.short	(.L_551 - .L_550)


	//   ....[0]....
.L_550:
        /*0040*/ 	.word	0x000022b0


	//   ....[1]....
        /*0044*/ 	.word	0x00003280


	//   ....[2]....
        /*0048*/ 	.word	0x00005590


	//   ....[3]....
        /*004c*/ 	.word	0x00006560


	//   ....[4]....
        /*0050*/ 	.word	0x00008860


	//   ....[5]....
        /*0054*/ 	.word	0x00009830


	//   ....[6]....
        /*0058*/ 	.word	0x0000bb20


	//   ....[7]....
        /*005c*/ 	.word	0x0000caf0


	//----- nvinfo : EIATTR_EXIT_INSTR_OFFSETS
	.align		4
.L_551:
        /*0060*/ 	.byte	0x04, 0x1c
        /*0062*/ 	.short	(.L_553 - .L_552)


	//   ....[0]....
.L_552:
        /*0064*/ 	.word	0x00009900


	//   ....[1]....
        /*0068*/ 	.word	0x0000bd20


	//   ....[2]....
        /*006c*/ 	.word	0x0000bd60


	//   ....[3]....
        /*0070*/ 	.word	0x0000be00


	//   ....[4]....
        /*0074*/ 	.word	0x0000be40


	//   ....[5]....
        /*0078*/ 	.word	0x0000be80


	//   ....[6]....
        /*007c*/ 	.word	0x0000bf10


	//   ....[7]....
        /*0080*/ 	.word	0x0000bf30


	//   ....[8]....
        /*0084*/ 	.word	0x0000bfd0


	//   ....[9]....
        /*0088*/ 	.word	0x0000c020


	//   ....[10]....
        /*008c*/ 	.word	0x0000c070


	//   ....[11]....
        /*0090*/ 	.word	0x0000c140


	//   ....[12]....
        /*0094*/ 	.word	0x0000c1a0


	//   ....[13]....
        /*0098*/ 	.word	0x0000c330


	//   ....[14]....
        /*009c*/ 	.word	0x0000c490


	//   ....[15]....
        /*00a0*/ 	.word	0x0000c4d0


	//   ....[16]....
        /*00a4*/ 	.word	0x0000c590


	//   ....[17]....
        /*00a8*/ 	.word	0x0000c710


	//   ....[18]....
        /*00ac*/ 	.word	0x0000c890


	//   ....[19]....
        /*00b0*/ 	.word	0x0000c9f0


	//   ....[20]....
        /*00b4*/ 	.word	0x0000cb00


	//   ....[21]....
        /*00b8*/ 	.word	0x0000cb40


	//   ....[22]....
        /*00bc*/ 	.word	0x0000cb80


	//----- nvinfo : EIATTR_MAX_THREADS
	.align		4
.L_553:
        /*00c0*/ 	.byte	0x04, 0x05
        /*00c2*/ 	.short	(.L_555 - .L_554)
.L_554:
        /*00c4*/ 	.word	0x00000080
        /*00c8*/ 	.word	0x00000001
        /*00cc*/ 	.word	0x00000001


	//----- nvinfo : EIATTR_CRS_STACK_SIZE
	.align		4
.L_555:
        /*00d0*/ 	.byte	0x04, 0x1e
        /*00d2*/ 	.short	(.L_557 - .L_556)
.L_556:
        /*00d4*/ 	.word	0x00000000


	//----- nvinfo : EIATTR_CBANK_PARAM_SIZE
	.align		4
.L_557:
        /*00d8*/ 	.byte	0x03, 0x19
        /*00da*/ 	.short	0x0220


	//----- nvinfo : EIATTR_PARAM_CBANK
	.align		4
        /*00dc*/ 	.byte	0x04, 0x0a
        /*00de*/ 	.short	(.L_559 - .L_558)
	.align		4
.L_558:
        /*00e0*/ 	.word	index@(.nv.constant0._ZN2at6native18elementwise_kernelILi128ELi4EZNS0_15gpu_kernel_implIZZZNS0_15tan_kernel_cudaERNS_18TensorIteratorBaseEENKUlvE0_clEvENKUlvE1_clEvEUlN3c104HalfEE_EEvS4_RKT_EUliE_EEviT1_)
        /*00e4*/ 	.short	0x0210
        /*00e6*/ 	.short	0x0220


	//----- nvinfo : EIATTR_SW_WAR
	.align		4
.L_559:
        /*00e8*/ 	.byte	0x04, 0x36
        /*00ea*/ 	.short	(.L_561 - .L_560)
.L_560:
        /*00ec*/ 	.word	0x00000008
.L_561:


//--------------------- .nv.info._ZN2at6native27unrolled_elementwise_kernelIZZZNS0_15tan_kernel_cudaERNS_18TensorIteratorBaseEENKUlvE0_clEvENKUlvE1_clEvEUlN3c104HalfEE_St5arrayIPcLm2EELi4E23TrivialOffsetCalculatorILi1EjESD_NS0_6memory12LoadWithCastILi1EEENSE_13StoreWithCastILi1EEEEEviT_T0_T2_T3_T4_T5_ --------------------------
	.section	.nv.info._ZN2at6native27unrolled_elementwise_kernelIZZZNS0_15tan_kernel_cudaERNS_18TensorIteratorBaseEENKUlvE0_clEvENKUlvE1_clEvEUlN3c104HalfEE_St5arrayIPcLm2EELi4E23TrivialOffsetCalculatorILi1EjESD_NS0_6memory12LoadWithCastILi1EEENSE_13StoreWithCastILi1EEEEEviT_T0_T2_T3_T4_T5_,"",@"SHT_CUDA_INFO"
	.sectionflags	@""
	.align	4


	//----- nvinfo : EIATTR_CUDA_API_VERSION
	.align		4
        /*0000*/ 	.byte	0x04, 0x37
        /*0002*/ 	.short	(.L_563 - .L_562)
.L_562:
        /*0004*/ 	.word	0x00000082


	//----- nvinfo : EIATTR_KPARAM_INFO
	.align		4
.L_563:
        /*0008*/ 	.byte	0x04, 0x17
        /*000a*/ 	.short	(.L_565 - .L_564)
.L_564:
        /*000c*/ 	.word	0x00000000
        /*0010*/ 	.short	0x0006
        /*0012*/ 	.short	0x0024
        /*0014*/ 	.byte	0x00, 0xf0, 0x21, 0x00


	//----- nvinfo : EIATTR_KPARAM_INFO
	.align		4
.L_565:
        /*0018*/ 	.byte	0x04, 0x17
        /*001a*/ 	.short	(.L_567 - .L_566)
.L_566:
        /*001c*/ 	.word	0x00000000
        /*0020*/ 	.short	0x0005
        /*0022*/ 	.short	0x001c
        /*0024*/ 	.byte	0x00, 0xf0, 0x21, 0x00


	//----- nvinfo : EIATTR_KPARAM_INFO
	.align		4
.L_567:
        /*0028*/ 	.byte	0x04, 0x17
        /*002a*/ 	.short	(.L_569 - .L_568)
.L_568:
        /*002c*/ 	.word	0x00000000
        /*0030*/ 	.short	0x0004
        /*0032*/ 	.short	0x0019
        /*0034*/ 	.byte	0x00, 0xf0, 0x05, 0x00


	//----- nvinfo : EIATTR_KPARAM_INFO
	.align		4
.L_569:
        /*0038*/ 	.byte	0x04, 0x17
        /*003a*/ 	.short	(.L_571 - .L_570)
.L_570:
        /*003c*/ 	.word	0x00000000
        /*0040*/ 	.short	0x0003
        /*0042*/ 	.short	0x0018
        /*0044*/ 	.byte	0x00, 0xf0, 0x05, 0x00


	//----- nvinfo : EIATTR_KPARAM_INFO
	.align		4
.L_571:
        /*0048*/ 	.byte	0x04, 0x17
        /*004a*/ 	.short	(.L_573 - .L_572)
.L_572:
        /*004c*/ 	.word	0x00000000
        /*0050*/ 	.short	0x0002
        /*0052*/ 	.short	0x0008
        /*0054*/ 	.byte	0x00, 0xf0, 0x41, 0x00


	//----- nvinfo : EIATTR_KPARAM_INFO
	.align		4
.L_573:
        /*0058*/ 	.byte	0x04, 0x17
        /*005a*/ 	.short	(.L_575 - .L_574)
.L_574:
        /*005c*/ 	.word	0x00000000
        /*0060*/ 	.short	0x0001
        /*0062*/ 	.short	0x0004
        /*0064*/ 	.byte	0x00, 0xf0, 0x05, 0x00


	//----- nvinfo : EIATTR_KPARAM_INFO
	.align		4
.L_575:
        /*0068*/ 	.byte	0x04, 0x17
        /*006a*/ 	.short	(.L_577 - .L_576)
.L_576:
        /*006c*/ 	.word	0x00000000
        /*0070*/ 	.short	0x0000
        /*0072*/ 	.short	0x0000
        /*0074*/ 	.byte	0x00, 0xf0, 0x11, 0x00


	//----- nvinfo : EIATTR_SPARSE_MMA_MASK
	.align		4
.L_577:
        /*0078*/ 	.byte	0x03, 0x50
        /*007a*/ 	.short	0x0000


	//----- nvinfo : EIATTR_MAXREG_COUNT
	.align		4
        /*007c*/ 	.byte	0x03, 0x1b
        /*007e*/ 	.short	0x00ff


	//----- nvinfo : EIATTR_EXTERNS
	.align		4
        /*0080*/ 	.byte	0x04, 0x0f
        /*0082*/ 	.short	(.L_579 - .L_578)


	//   ....[0]....
	.align		4
.L_578:
        /*0084*/ 	.word	index@(__assertfail)


	//----- nvinfo : EIATTR_MERCURY_ISA_VERSION
	.align		4
.L_579:
        /*0088*/ 	.byte	0x03, 0x5f
        /*008a*/ 	.short	0x0101


	//----- nvinfo : EIATTR_SYSCALL_OFFSETS
	.align		4
        /*008c*/ 	.byte	0x04, 0x46
        /*008e*/ 	.short	(.L_581 - .L_580)


	//   ....[0]....
.L_580:
        /*0090*/ 	.word	0x000010b0


	//   ....[1]....
        /*0094*/ 	.word	0x000021c0


	//   ....[2]....
        /*0098*/ 	.word	0x000032e0


	//   ....[3]....
        /*009c*/ 	.word	0x000043d0


	//   ....[4]....
        /*00a0*/ 	.word	0x00005750


	//   ....[5]....
        /*00a4*/ 	.word	0x00006770


	//   ....[6]....
        /*00a8*/ 	.word	0x00007750


	//   ....[7]....
        /*00ac*/ 	.word	0x00008730


	//----- nvinfo : EIATTR_EXIT_INSTR_OFFSETS
	.align		4
.L_581:
        /*00b0*/ 	.byte	0x04, 0x1c
        /*00b2*/ 	.short	(.L_583 - .L_582)


	//   ....[0]....
.L_582:
        /*00b4*/ 	.word	0x00007810


	//   ....[1]....
        /*00b8*/ 	.word	0x00007960


	//   ....[2]....
        /*00bc*/ 	.word	0x000079a0


	//   ....[3]....
        /*00c0*/ 	.word	0x00007a40


	//   ....[4]....
        /*00c4*/ 	.word	0x00007a80


	//   ....[5]....
        /*00c8*/ 	.word	0x00007ac0


	//   ....[6]....
        /*00cc*/ 	.word	0x00007b50


	//   ....[7]....
        /*00d0*/ 	.word	0x00007b70


	//   ....[8]....
        /*00d4*/ 	.word	0x00007c10


	//   ....[9]....
        /*00d8*/ 	.word	0x00007c60


	//   ....[10]....
        /*00dc*/ 	.word	0x00007cb0


	//   ....[11]....
        /*00e0*/ 	.word	0x00007d80


	//   ....[12]....
        /*00e4*/ 	.word	0x00007de0


	//   ....[13]....
        /*00e8*/ 	.word	0x00007f70


	//   ....[14]....
        /*00ec*/ 	.word	0x000080d0


	//   ....[15]....
        /*00f0*/ 	.word	0x00008110


	//   ....[16]....
        /*00f4*/ 	.word	0x000081d0


	//   ....[17]....
        /*00f8*/ 	.word	0x00008350


	//   ....[18]....
        /*00fc*/ 	.word	0x000084d0


	//   ....[19]....
        /*0100*/ 	.word	0x00008630


	//   ....[20]....
        /*0104*/ 	.word	0x00008740


	//   ....[21]....
        /*0108*/ 	.word	0x00008780


	//   ....[22]....
        /*010c*/ 	.word	0x000087c0


	//----- nvinfo : EIATTR_MAX_THREADS
	.align		4
.L_583:
        /*0110*/ 	.byte	0x04, 0x05
        /*0112*/ 	.short	(.L_585 - .L_584)
.L_584:
        /*0114*/ 	.word	0x00000080
        /*0118*/ 	.word	0x00000001
        /*011c*/ 	.word	0x00000001


	//----- nvinfo : EIATTR_CRS_STACK_SIZE
	.align		4
.L_585:
        /*0120*/ 	.byte	0x04, 0x1e
        /*0122*/ 	.short	(.L_587 - .L_586)
.L_586:
        /*0124*/ 	.word	0x00000000


	//----- nvinfo : EIATTR_CBANK_PARAM_SIZE
	.align		4
.L_587:
        /*0128*/ 	.byte	0x03, 0x19
        /*012a*/ 	.short	0x002c


	//----- nvinfo : EIATTR_PARAM_CBANK
	.align		4
        /*012c*/ 	.byte	0x04, 0x0a
        /*012e*/ 	.short	(.L_589 - .L_588)
	.align		4
.L_588:
        /*0130*/ 	.word	index@(.nv.constant0._ZN2at6native27unrolled_elementwise_kernelIZZZNS0_15tan_kernel_cudaERNS_18TensorIteratorBaseEENKUlvE0_clEvENKUlvE1_clEvEUlN3c104HalfEE_St5arrayIPcLm2EELi4E23TrivialOffsetCalculatorILi1EjESD_NS0_6memory12LoadWithCastILi1EEENSE_13StoreWithCastILi1EEEEEviT_T0_T2_T3_T4_T5_)
        /*0134*/ 	.short	0x0210
        /*0136*/ 	.short	0x002c


	//----- nvinfo : EIATTR_SW_WAR
	.align		4
.L_589:
        /*0138*/ 	.byte	0x04, 0x36
        /*013a*/ 	.short	(.L_591 - .L_590)
.L_590:
        /*013c*/ 	.word	0x00000008
.L_591:


//--------------------- .nv.info._ZN2at6native18elementwise_kernelILi128ELi4EZNS0_22gpu_kernel_impl_nocastIZZZNS0_15tan_kernel_cudaERNS_18TensorIteratorBaseEENKUlvE0_clEvENKUlvE1_clEvEUlN3c104HalfEE_EEvS4_RKT_EUliE_EEviT1_ --------------------------
	.section	.nv.info._ZN2at6native18elementwise_kernelILi128ELi4EZNS0_22gpu_kernel_impl_nocastIZZZNS0_15tan_kernel_cudaERNS_18TensorIteratorBaseEENKUlvE0_clEvENKUlvE1_clEvEUlN3c104HalfEE_EEvS4_RKT_EUliE_EEviT1_,"",@"SHT_CUDA_INFO"
	.sectionflags	@""
	.align	4


	//----- nvinfo : EIATTR_CUDA_API_VERSION
	.align		4
        /*0000*/ 	.byte	0x04, 0x37
        /*0002*/ 	.short	(.L_593 - .L_592)
.L_592:
        /*0004*/ 	.word	0x00000082


	//----- nvinfo : EIATTR_KPARAM_INFO
	.align		4
.L_593:
        /*0008*/ 	.byte	0x04, 0x17
        /*000a*/ 	.short	(.L_595 - .L_594)
.L_594:
        /*000c*/ 	.word	0x00000000
        /*0010*/ 	.short	0x0001
        /*0012*/ 	.short	0x0008
        /*0014*/ 	.byte	0x00, 0xf0, 0x61, 0x08


	//----- nvinfo : EIATTR_KPARAM_INFO
	.align		4
.L_595:
        /*0018*/ 	.byte	0x04, 0x17
        /*001a*/ 	.short	(.L_597 - .L_596)
.L_596:
        /*001c*/ 	.word	0x00000000
        /*0020*/ 	.short	0x0000
        /*0022*/ 	.short	0x0000
        /*0024*/ 	.byte	0x00, 0xf0, 0x11, 0x00


	//----- nvinfo : EIATTR_SPARSE_MMA_MASK
	.align		4
.L_597:
        /*0028*/ 	.byte	0x03, 0x50
        /*002a*/ 	.short	0x0000


	//----- nvinfo : EIATTR_MAXREG_COUNT
	.align		4
        /*002c*/ 	.byte	0x03, 0x1b
        /*002e*/ 	.short	0x0080


	//----- nvinfo : EIATTR_MERCURY_ISA_VERSION
	.align		4
        /*0030*/ 	.byte	0x03, 0x5f
        /*0032*/ 	.short	0x0101


	//----- nvinfo : EIATTR_EXIT_INSTR_OFFSETS
	.align		4
        /*0034*/ 	.byte	0x04, 0x1c
        /*0036*/ 	.short	(.L_599 - .L_598)


	//   ....[0]....
.L_598:
        /*0038*/ 	.word	0x00003cb0


	//   ....[1]....
        /*003c*/ 	.word	0x00005090


	//----- nvinfo : EIATTR_MAX_THREADS
	.align		4
.L_599:
        /*0040*/ 	.byte	0x04, 0x05
        /*0042*/ 	.short	(.L_601 - .L_600)
.L_600:
        /*0044*/ 	.word	0x00000080
        /*0048*/ 	.word	0x00000001
        /*004c*/ 	.word	0x00000001


	//----- nvinfo : EIATTR_CRS_STACK_SIZE
	.align		4
.L_601:
        /*0050*/ 	.byte	0x04, 0x1e
        /*0052*/ 	.short	(.L_603 - .L_602)
.L_602:
        /*0054*/ 	.word	0x00000000


	//----- nvinfo : EIATTR_CBANK_PARAM_SIZE
	.align		4
.L_603:
        /*0058*/ 	.byte	0x03, 0x19
        /*005a*/ 	.short	0x0220


	//----- nvinfo : EIATTR_PARAM_CBANK
	.align		4
        /*005c*/ 	.byte	0x04, 0x0a
        /*005e*/ 	.short	(.L_605 - .L_604)
	.align		4
.L_604:
        /*0060*/ 	.word	index@(.nv.constant0._ZN2at6native18elementwise_kernelILi128ELi4EZNS0_22gpu_kernel_impl_nocastIZZZNS0_15tan_kernel_cudaERNS_18TensorIteratorBaseEENKUlvE0_clEvENKUlvE1_clEvEUlN3c104HalfEE_EEvS4_RKT_EUliE_EEviT1_)
        /*0064*/ 	.short	0x0210
        /*0066*/ 	.short	0x0220


	//----- nvinfo : EIATTR_SW_WAR
	.align		4
.L_605:
        /*0068*/ 	.byte	0x04, 0x36
        /*006a*/ 	.short	(.L_607 - .L_606)
.L_606:
        /*006c*/ 	.word	0x00000008
.L_607:


//--------------------- .nv.info._ZN2at6native27unrolled_elementwise_kernelIZZZNS0_15tan_kernel_cudaERNS_18TensorIteratorBaseEENKUlvE0_clEvENKUlvE1_clEvEUlN3c104HalfEE_St5arrayIPcLm2EELi4E23TrivialOffsetCalculatorILi1EjESD_NS0_6memory15LoadWithoutCastENSE_16StoreWithoutCastEEEviT_T0_T2_T3_T4_T5_ --------------------------
	.section	.nv.info._ZN2at6native27unrolled_elementwise_kernelIZZZNS0_15tan_kernel_cudaERNS_18TensorIteratorBaseEENKUlvE0_clEvENKUlvE1_clEvEUlN3c104HalfEE_St5arrayIPcLm2EELi4E23TrivialOffsetCalculatorILi1EjESD_NS0_6memory15LoadWithoutCastENSE_16StoreWithoutCastEEEviT_T0_T2_T3_T4_T5_,"",@"SHT_CUDA_INFO"
	.sectionflags	@""
	.align	4


	//----- nvinfo : EIATTR_CUDA_API_VERSION
	.align		4
        /*0000*/ 	.byte	0x04, 0x37
        /*0002*/ 	.short	(.L_609 - .L_608)
.L_608:
        /*0004*/ 	.word	0x00000082


	//----- nvinfo : EIATTR_KPARAM_INFO
	.align		4
.L_609:
        /*0008*/ 	.byte	0x04, 0x17
        /*000a*/ 	.short	(.L_611 - .L_610)
.L_610:
        /*000c*/ 	.word	0x00000000
        /*0010*/ 	.short	0x0006
        /*0012*/ 	.short	0x001b
        /*0014*/ 	.byte	0x00, 0xf0, 0x05, 0x00


	//----- nvinfo : EIATTR_KPARAM_INFO
	.align		4
.L_611:
        /*0018*/ 	.byte	0x04, 0x17
        /*001a*/ 	.short	(.L_613 - .L_612)
.L_612:
        /*001c*/ 	.word	0x00000000
        /*0020*/ 	.short	0x0005
        /*0022*/ 	.short	0x001a
        /*0024*/ 	.byte	0x00, 0xf0, 0x05, 0x00


	//----- nvinfo : EIATTR_KPARAM_INFO
	.align		4
.L_613:
        /*0028*/ 	.byte	0x04, 0x17
        /*002a*/ 	.short	(.L_615 - .L_614)
.L_614:
        /*002c*/ 	.word	0x00000000
        /*0030*/ 	.short	0x0004
        /*0032*/ 	.short	0x0019
        /*0034*/ 	.byte	0x00, 0xf0, 0x05, 0x00


	//----- nvinfo : EIATTR_KPARAM_INFO
	.align		4
.L_615:
        /*0038*/ 	.byte	0x04, 0x17
        /*003a*/ 	.short	(.L_617 - .L_616)
.L_616:
        /*003c*/ 	.word	0x00000000
        /*0040*/ 	.short	0x0003
        /*0042*/ 	.short	0x0018
        /*0044*/ 	.byte	0x00, 0xf0, 0x05, 0x00


	//----- nvinfo : EIATTR_KPARAM_INFO
	.align		4
.L_617:
        /*0048*/ 	.byte	0x04, 0x17
        /*004a*/ 	.short	(.L_619 - .L_618)
.L_618:
        /*004c*/ 	.word	0x00000000
        /*0050*/ 	.short	0x0002
        /*0052*/ 	.short	0x0008
        /*0054*/ 	.byte	0x00, 0xf0, 0x41, 0x00


	//----- nvinfo : EIATTR_KPARAM_INFO
	.align		4
.L_619:
        /*0058*/ 	.byte	0x04, 0x17
        /*005a*/ 	.short	(.L_621 - .L_620)
.L_620:
        /*005c*/ 	.word	0x00000000
        /*0060*/ 	.short	0x0001
        /*0062*/ 	.short	0x0004
        /*0064*/ 	.byte	0x00, 0xf0, 0x05, 0x00


	//----- nvinfo : EIATTR_KPARAM_INFO
	.align		4
.L_621:
        /*0068*/ 	.byte	0x04, 0x17
        /*006a*/ 	.short	(.L_623 - .L_622)
.L_622:
        /*006c*/ 	.word	0x00000000
        /*0070*/ 	.short	0x0000
        /*0072*/ 	.short	0x0000
        /*0074*/ 	.byte	0x00, 0xf0, 0x11, 0x00


	//----- nvinfo : EIATTR_SPARSE_MMA_MASK
	.align		4
.L_623:
        /*0078*/ 	.byte	0x03, 0x50
        /*007a*/ 	.short	0x0000


	//----- nvinfo : EIATTR_MAXREG_COUNT
	.align		4
        /*007c*/ 	.byte	0x03, 0x1b
        /*007e*/ 	.short	0x00ff


	//----- nvinfo : EIATTR_MERCURY_ISA_VERSION
	.align		4
        /*0080*/ 	.byte	0x03, 0x5f
        /*0082*/ 	.short	0x0101


	//----- nvinfo : EIATTR_EXIT_INSTR_OFFSETS
	.align		4
        /*0084*/ 	.byte	0x04, 0x1c
        /*0086*/ 	.short	(.L_625 - .L_624)


	//   ....[0]....
.L_624:
        /*0088*/ 	.word	0x00000560


	//   ....[1]....
        /*008c*/ 	.word	0x000005d0


	//----- nvinfo : EIATTR_MAX_THREADS
	.align		4
.L_625:
        /*0090*/ 	.byte	0x04, 0x05
        /*0092*/ 	.short	(.L_627 - .L_626)
.L_626:
        /*0094*/ 	.word	0x00000080
        /*0098*/ 	.word	0x00000001
        /*009c*/ 	.word	0x00000001


	//----- nvinfo : EIATTR_CRS_STACK_SIZE
	.align		4
.L_627:
        /*00a0*/ 	.byte	0x04, 0x1e
        /*00a2*/ 	.short	(.L_629 - .L_628)
.L_628:
        /*00a4*/ 	.word	0x00000000


	//----- nvinfo : EIATTR_CBANK_PARAM_SIZE
	.align		4
.L_629:
        /*00a8*/ 	.byte	0x03, 0x19
        /*00aa*/ 	.short	0x001c


	//----- nvinfo : EIATTR_PARAM_CBANK
	.align		4
        /*00ac*/ 	.byte	0x04, 0x0a
        /*00ae*/ 	.short	(.L_631 - .L_630)
	.align		4
.L_630:
        /*00b0*/ 	.word	index@(.nv.constant0._ZN2at6native27unrolled_elementwise_kernelIZZZNS0_15tan_kernel_cudaERNS_18TensorIteratorBaseEENKUlvE0_clEvENKUlvE1_clEvEUlN3c104HalfEE_St5arrayIPcLm2EELi4E23TrivialOffsetCalculatorILi1EjESD_NS0_6memory15LoadWithoutCastENSE_16StoreWithoutCastEEEviT_T0_T2_T3_T4_T5_)
        /*00b4*/ 	.short	0x0210
        /*00b6*/ 	.short	0x001c


	//----- nvinfo : EIATTR_SW_WAR
	.align		4
.L_631:
        /*00b8*/ 	.byte	0x04, 0x36
        /*00ba*/ 	.short	(.L_633 - .L_632)
.L_632:
        /*00bc*/ 	.word	0x00000008
.L_633:


//--------------------- .nv.info._ZN2at6native29vectorized_elementwise_kernelILi2EZZZNS0_15tan_kernel_cudaERNS_18TensorIteratorBaseEENKUlvE0_clEvENKUlvE1_clEvEUlN3c104HalfEE_St5arrayIPcLm2EEEEviT0_T1_ --------------------------
	.section	.nv.info._ZN2at6native29vectorized_elementwise_kernelILi2EZZZNS0_15tan_kernel_cudaERNS_18TensorIteratorBaseEENKUlvE0_clEvENKUlvE1_clEvEUlN3c104HalfEE_St5arrayIPcLm2EEEEviT0_T1_,"",@"SHT_CUDA_INFO"
	.sectionflags	@""
	.align	4


	//----- nvinfo : EIATTR_CUDA_API_VERSION
	.align		4
        /*0000*/ 	.byte	0x04, 0x37
        /*0002*/ 	.short	(.L_635 - .L_634)
.L_634:
        /*0004*/ 	.word	0x00000082


	//----- nvinfo : EIATTR_KPARAM_INFO
	.align		4
.L_635:
        /*0008*/ 	.byte	0x04, 0x17
        /*000a*/ 	.short	(.L_637 - .L_636)
.L_636:
        /*000c*/ 	.word	0x00000000
        /*0010*/ 	.short	0x0002
        /*0012*/ 	.short	0x0008
        /*0014*/ 	.byte	0x00, 0xf0, 0x41, 0x00


	//----- nvinfo : EIATTR_KPARAM_INFO
	.align		4
.L_637:
        /*0018*/ 	.byte	0x04, 0x17
        /*001a*/ 	.short	(.L_639 - .L_638)
.L_638:
        /*001c*/ 	.word	0x00000000
        /*0020*/ 	.short	0x0001
        /*0022*/ 	.short	0x0004
        /*0024*/ 	.byte	0x00, 0xf0, 0x05, 0x00


	//----- nvinfo : EIATTR_KPARAM_INFO
	.align		4
.L_639:
        /*0028*/ 	.byte	0x04, 0x17
        /*002a*/ 	.short	(.L_641 - .L_640)
.L_640:
        /*002c*/ 	.word	0x00000000
        /*0030*/ 	.short	0x0000
        /*0032*/ 	.short	0x0000
        /*0034*/ 	.byte	0x00, 0xf0, 0x11, 0x00


	//----- nvinfo : EIATTR_SPARSE_MMA_MASK
	.align		4
.L_641:
        /*0038*/ 	.byte	0x03, 0x50
        /*003a*/ 	.short	0x0000


	//----- nvinfo : EIATTR_MAXREG_COUNT
	.align		4
        /*003c*/ 	.byte	0x03, 0x1b
        /*003e*/ 	.short	0x00ff


	//----- nvinfo : EIATTR_MERCURY_ISA_VERSION
	.align		4
        /*0040*/ 	.byte	0x03, 0x5f
        /*0042*/ 	.short	0x0101


	//----- nvinfo : EIATTR_EXIT_INSTR_OFFSETS
	.align		4
        /*0044*/ 	.byte	0x04, 0x1c
        /*0046*/ 	.short	(.L_643 - .L_642)


	//   ....[0]....
.L_642:
        /*0048*/ 	.word	0x000004b0


	//   ....[1]....
        /*004c*/ 	.word	0x00001000


	//   ....[2]....
        /*0050*/ 	.word	0x00001050


	//----- nvinfo : EIATTR_MAX_THREADS
	.align		4
.L_643:
        /*0054*/ 	.byte	0x04, 0x05
        /*0056*/ 	.short	(.L_645 - .L_644)
.L_644:
        /*0058*/ 	.word	0x00000080
        /*005c*/ 	.word	0x00000001
        /*0060*/ 	.word	0x00000001


	//----- nvinfo : EIATTR_CRS_STACK_SIZE
	.align		4
.L_645:
        /*0064*/ 	.byte	0x04, 0x1e
        /*0066*/ 	.short	(.L_647 - .L_646)
.L_646:
        /*0068*/ 	.word	0x00000000


	//----- nvinfo : EIATTR_CBANK_PARAM_SIZE
	.align		4
.L_647:
        /*006c*/ 	.byte	0x03, 0x19
        /*006e*/ 	.short	0x0018


	//----- nvinfo : EIATTR_PARAM_CBANK
	.align		4
        /*0070*/ 	.byte	0x04, 0x0a
        /*0072*/ 	.short	(.L_649 - .L_648)
	.align		4
.L_648:
        /*0074*/ 	.word	index@(.nv.constant0._ZN2at6native29vectorized_elementwise_kernelILi2EZZZNS0_15tan_kernel_cudaERNS_18TensorIteratorBaseEENKUlvE0_clEvENKUlvE1_clEvEUlN3c104HalfEE_St5arrayIPcLm2EEEEviT0_T1_)
        /*0078*/ 	.short	0x0210
        /*007a*/ 	.short	0x0018


	//----- nvinfo : EIATTR_SW_WAR
	.align		4
.L_649:
        /*007c*/ 	.byte	0x04, 0x36
        /*007e*/ 	.short	(.L_651 - .L_650)
.L_650:
        /*0080*/ 	.word	0x00000008
.L_651:


//--------------------- .nv.info._ZN2at6native29vectorized_elementwise_kernelILi4EZZZNS0_15tan_kernel_cudaERNS_18TensorIteratorBaseEENKUlvE0_clEvENKUlvE1_clEvEUlN3c104HalfEE_St5arrayIPcLm2EEEEviT0_T1_ --------------------------
	.section	.nv.info._ZN2at6native29vectorized_elementwise_kernelILi4EZZZNS0_15tan_kernel_cudaERNS_18TensorIteratorBaseEENKUlvE0_clEvENKUlvE1_clEvEUlN3c104HalfEE_St5arrayIPcLm2EEEEviT0_T1_,"",@"SHT_CUDA_INFO"
	.sectionflags	@""
	.align	4


	//----- nvinfo : EIATTR_CUDA_API_VERSION
	.align		4
        /*0000*/ 	.byte	0x04, 0x37
        /*0002*/ 	.short	(.L_653 - .L_652)
.L_652:
        /*0004*/ 	.word	0x00000082


	//----- nvinfo : EIATTR_KPARAM_INFO
	.align		4
.L_653:
        /*0008*/ 	.byte	0x04, 0x17
        /*000a*/ 	.short	(.L_655 - .L_654)
.L_654:
        /*000c*/ 	.word	0x00000000
        /*0010*/ 	.short	0x0002
        /*0012*/ 	.short	0x0008
        /*0014*/ 	.byte	0x00, 0xf0, 0x41, 0x00


	//----- nvinfo : EIATTR_KPARAM_INFO
	.align		4
.L_655:
        /*0018*/ 	.byte	0x04, 0x17
        /*001a*/ 	.short	(.L_657 - .L_656)
.L_656:
        /*001c*/ 	.word	0x00000000
        /*0020*/ 	.short	0x0001
        /*0022*/ 	.short	0x0004
        /*0024*/ 	.byte	0x00, 0xf0, 0x05, 0x00


	//----- nvinfo : EIATTR_KPARAM_INFO
	.align		4
.L_657:
        /*0028*/ 	.byte	0x04, 0x17
        /*002a*/ 	.short	(.L_659 - .L_658)
.L_658:
        /*002c*/ 	.word	0x00000000
        /*0030*/ 	.short	0x0000
        /*0032*/ 	.short	0x0000
        /*0034*/ 	.byte	0x00, 0xf0, 0x11, 0x00


	//----- nvinfo : EIATTR_SPARSE_MMA_MASK
	.align		4
.L_659:
        /*0038*/ 	.byte	0x03, 0x50
        /*003a*/ 	.short	0x0000


	//----- nvinfo : EIATTR_MAXREG_COUNT
	.align		4
        /*003c*/ 	.byte	0x03, 0x1b
        /*003e*/ 	.short	0x00ff


	//----- nvinfo : EIATTR_MERCURY_ISA_VERSION
	.align		4
        /*0040*/ 	.byte	0x03, 0x5f
        /*0042*/ 	.short	0x0101


	//----- nvinfo : EIATTR_EXIT_INSTR_OFFSETS
	.align		4
        /*0044*/ 	.byte	0x04, 0x1c
        /*0046*/ 	.short	(.L_661 - .L_660)


	//   ....[0]....
.L_660:
        /*0048*/ 	.word	0x00000470


	//   ....[1]....
        /*004c*/ 	.word	0x00000fc0


	//   ....[2]....
        /*0050*/ 	.word	0x00001010


	//----- nvinfo : EIATTR_MAX_THREADS
	.align		4
.L_661:
        /*0054*/ 	.byte	0x04, 0x05
        /*0056*/ 	.short	(.L_663 - .L_662)
.L_662:
        /*0058*/ 	.word	0x00000080
        /*005c*/ 	.word	0x00000001
        /*0060*/ 	.word	0x00000001


	//----- nvinfo : EIATTR_CRS_STACK_SIZE
	.align		4
.L_663:
        /*0064*/ 	.byte	0x04, 0x1e
        /*0066*/ 	.short	(.L_665 - .L_664)
.L_664:
        /*0068*/ 	.word	0x00000000


	//----- nvinfo : EIATTR_CBANK_PARAM_SIZE
	.align		4
.L_665:
        /*006c*/ 	.byte	0x03, 0x19
        /*006e*/ 	.short	0x0018


	//----- nvinfo : EIATTR_PARAM_CBANK
	.align		4
        /*0070*/ 	.byte	0x04, 0x0a
        /*0072*/ 	.short	(.L_667 - .L_666)
	.align		4
.L_666:
        /*0074*/ 	.word	index@(.nv.constant0._ZN2at6native29vectorized_elementwise_kernelILi4EZZZNS0_15tan_kernel_cudaERNS_18TensorIteratorBaseEENKUlvE0_clEvENKUlvE1_clEvEUlN3c104HalfEE_St5arrayIPcLm2EEEEviT0_T1_)
        /*0078*/ 	.short	0x0210
        /*007a*/ 	.short	0x0018


	//----- nvinfo : EIATTR_SW_WAR
	.align		4
.L_667:
        /*007c*/ 	.byte	0x04, 0x36
        /*007e*/ 	.short	(.L_669 - .L_668)
.L_668:
        /*0080*/ 	.word	0x00000008
.L_669:


//--------------------- .nv.info._ZN2at6native29vectorized_elementwise_kernelILi8EZZZNS0_15tan_kernel_cudaERNS_18TensorIteratorBaseEENKUlvE0_clEvENKUlvE1_clEvEUlN3c104HalfEE_St5arrayIPcLm2EEEEviT0_T1_ --------------------------
	.section	.nv.info._ZN2at6native29vectorized_elementwise_kernelILi8EZZZNS0_15tan_kernel_cudaERNS_18TensorIteratorBaseEENKUlvE0_clEvENKUlvE1_clEvEUlN3c104HalfEE_St5arrayIPcLm2EEEEviT0_T1_,"",@"SHT_CUDA_INFO"
	.sectionflags	@""
	.align	4


	//----- nvinfo : EIATTR_CUDA_API_VERSION
	.align		4
        /*0000*/ 	.byte	0x04, 0x37
        /*0002*/ 	.short	(.L_671 - .L_670)
.L_670:
        /*0004*/ 	.word	0x00000082


	//----- nvinfo : EIATTR_KPARAM_INFO
	.align		4
.L_671:
        /*0008*/ 	.byte	0x04, 0x17
        /*000a*/ 	.short	(.L_673 - .L_672)
.L_672:
        /*000c*/ 	.word	0x00000000
        /*0010*/ 	.short	0x0002
        /*0012*/ 	.short	0x0008
        /*0014*/ 	.byte	0x00, 0xf0, 0x41, 0x00


	//----- nvinfo : EIATTR_KPARAM_INFO
	.align		4
.L_673:
        /*0018*/ 	.byte	0x04, 0x17
        /*001a*/ 	.short	(.L_675 - .L_674)
.L_674:
        /*001c*/ 	.word	0x00000000
        /*0020*/ 	.short	0x0001
        /*0022*/ 	.short	0x0004
        /*0024*/ 	.byte	0x00, 0xf0, 0x05, 0x00


	//----- nvinfo : EIATTR_KPARAM_INFO
	.align		4
.L_675:
        /*0028*/ 	.byte	0x04, 0x17
        /*002a*/ 	.short	(.L_677 - .L_676)
.L_676:
        /*002c*/ 	.word	0x00000000
        /*0030*/ 	.short	0x0000
        /*0032*/ 	.short	0x0000
        /*0034*/ 	.byte	0x00, 0xf0, 0x11, 0x00


	//----- nvinfo : EIATTR_SPARSE_MMA_MASK
	.align		4
.L_677:
        /*0038*/ 	.byte	0x03, 0x50
        /*003a*/ 	.short	0x0000


	//----- nvinfo : EIATTR_MAXREG_COUNT
	.align		4
        /*003c*/ 	.byte	0x03, 0x1b
        /*003e*/ 	.short	0x00ff


	//----- nvinfo : EIATTR_MERCURY_ISA_VERSION
	.align		4
        /*0040*/ 	.byte	0x03, 0x5f
        /*0042*/ 	.short	0x0101


	//----- nvinfo : EIATTR_EXIT_INSTR_OFFSETS
	.align		4
        /*0044*/ 	.byte	0x04, 0x1c
        /*0046*/ 	.short	(.L_679 - .L_678)


	//   ....[0]....
.L_678:
        /*0048*/ 	.word	0x00000450


	//   ....[1]....
        /*004c*/ 	.word	0x00000fa0


	//   ....[2]....
        /*0050*/ 	.word	0x00000ff0


	//----- nvinfo : EIATTR_MAX_THREADS
	.align		4
.L_679:
        /*0054*/ 	.byte	0x04, 0x05
        /*0056*/ 	.short	(.L_681 - .L_680)
.L_680:
        /*0058*/ 	.word	0x00000080
        /*005c*/ 	.word	0x00000001
        /*0060*/ 	.word	0x00000001


	//----- nvinfo : EIATTR_CRS_STACK_SIZE
	.align		4
.L_681:
        /*0064*/ 	.byte	0x04, 0x1e
        /*0066*/ 	.short	(.L_683 - .L_682)
.L_682:
        /*0068*/ 	.word	0x00000000


	//----- nvinfo : EIATTR_CBANK_PARAM_SIZE
	.align		4
.L_683:
        /*006c*/ 	.byte	0x03, 0x19
        /*006e*/ 	.short	0x0018


	//----- nvinfo : EIATTR_PARAM_CBANK
	.align		4
        /*0070*/ 	.byte	0x04, 0x0a
        /*0072*/ 	.short	(.L_685 - .L_684)
	.align		4
.L_684:
        /*0074*/ 	.word	index@(.nv.constant0._ZN2at6native29vectorized_elementwise_kernelILi8EZZZNS0_15tan_kernel_cudaERNS_18TensorIteratorBaseEENKUlvE0_clEvENKUlvE1_clEvEUlN3c104HalfEE_St5arrayIPcLm2EEEEviT0_T1_)
        /*0078*/ 	.short	0x0210
        /*007a*/ 	.short	0x0018


	//----- nvinfo : EIATTR_SW_WAR
	.align		4
.L_685:
        /*007c*/ 	.byte	0x04, 0x36
        /*007e*/ 	.short	(.L_687 - .L_686)
.L_686:
        /*0080*/ 	.word	0x00000008
.L_687:


//--------------------- .nv.info._ZN2at6native18elementwise_kernelILi128ELi4EZNS0_15gpu_kernel_implIZZZNS0_15tan_kernel_cudaERNS_18TensorIteratorBaseEENKUlvE0_clEvENKUlvE0_clEvEUlfE_EEvS4_RKT_EUliE_EEviT1_ --------------------------
	.section	.nv.info._ZN2at6native18elementwise_kernelILi128ELi4EZNS0_15gpu_kernel_implIZZZNS0_15tan_kernel_cudaERNS_18TensorIteratorBaseEENKUlvE0_clEvENKUlvE0_clEvEUlfE_EEvS4_RKT_EUliE_EEviT1_,"",@"SHT_CUDA_INFO"
	.sectionflags	@""
	.align	4


	//----- nvinfo : EIATTR_CUDA_API_VERSION
	.align		4
        /*0000*/ 	.byte	0x04, 0x37
        /*0002*/ 	.short	(.L_689 - .L_688)
.L_688:
        /*0004*/ 	.word	0x00000082


	//----- nvinfo : EIATTR_KPARAM_INFO
	.align		4
.L_689:
        /*0008*/ 	.byte	0x04, 0x17
        /*000a*/ 	.short	(.L_691 - .L_690)
.L_690:
        /*000c*/ 	.word	0x00000000
        /*0010*/ 	.short	0x0001
        /*0012*/ 	.short	0x0008
        /*0014*/ 	.byte	0x00, 0xf0, 0x61, 0x08


	//----- nvinfo : EIATTR_KPARAM_INFO
	.align		4
.L_691:
        /*0018*/ 	.byte	0x04, 0x17
        /*001a*/ 	.short	(.L_693 - .L_692)
.L_692:
        /*001c*/ 	.word	0x00000000
        /*0020*/ 	.short	0x0000
        /*0022*/ 	.short	0x0000
        /*0024*/ 	.byte	0x00, 0xf0, 0x11, 0x00


	//----- nvinfo : EIATTR_SPARSE_MMA_MASK
	.align		4
.L_693:
        /*0028*/ 	.byte	0x03, 0x50
        /*002a*/ 	.short	0x0000


	//----- nvinfo : EIATTR_MAXREG_COUNT
	.align		4
        /*002c*/ 	.byte	0x03, 0x1b
        /*002e*/ 	.short	0x0080


	//----- nvinfo : EIATTR_EXTERNS
	.align		4
        /*0030*/ 	.byte	0x04, 0x0f
        /*0032*/ 	.short	(.L_695 - .L_694)


	//   ....[0]....
	.align		4
.L_694:
        /*0034*/ 	.word	index@(__assertfail)


	//----- nvinfo : EIATTR_MERCURY_ISA_VERSION
	.align		4
.L_695:
        /*0038*/ 	.byte	0x03, 0x5f
        /*003a*/ 	.short	0x0101


	//----- nvinfo : EIATTR_SYSCALL_OFFSETS
	.align		4
        /*003c*/ 	.byte	0x04, 0x46
        /*003e*/ 	.short	(.L_697 - .L_696)


	//   ....[0]....
.L_696:
        /*0040*/ 	.word	0x00002150


	//   ....[1]....
        /*0044*/ 	.word	0x00002ff0


	//   ....[2]....
        /*0048*/ 	.word	0x00005180


	//   ....[3]....
        /*004c*/ 	.word	0x00006020


	//   ....[4]....
        /*0050*/ 	.word	0x000081a0


	//   ....[5]....
        /*0054*/ 	.word	0x00009040


	//   ....[6]....
        /*0058*/ 	.word	0x0000b1b0


	//   ....[7]....
        /*005c*/ 	.word	0x0000c050


	//----- nvinfo : EIATTR_EXIT_INSTR_OFFSETS
	.align		4
.L_697:
        /*0060*/ 	.byte	0x04, 0x1c
        /*0062*/ 	.short	(.L_699 - .L_698)


	//   ....[0]....
.L_698:
        /*0064*/ 	.word	0x000090f0


	//   ....[1]....
        /*0068*/ 	.word	0x0000b370


	//   ....[2]....
        /*006c*/ 	.word	0x0000b3b0


	//   ....[3]....
        /*0070*/ 	.word	0x0000b440


	//   ....[4]....
        /*0074*/ 	.word	0x0000b470


	//   ....[5]....
        /*0078*/ 	.word	0x0000b4a0


	//   ....[6]....
        /*007c*/ 	.word	0x0000b520


	//   ....[7]....
        /*0080*/ 	.word	0x0000b550


	//   ....[8]....
        /*0084*/ 	.word	0x0000b5e0


	//   ....[9]....
        /*0088*/ 	.word	0x0000b620


	//   ....[10]....
        /*008c*/ 	.word	0x0000b660


	//   ....[11]....
        /*0090*/ 	.word	0x0000b720


	//   ....[12]....
        /*0094*/ 	.word	0x0000b770


	//   ....[13]....
        /*0098*/ 	.word	0x0000b8f0


	//   ....[14]....
        /*009c*/ 	.word	0x0000ba40


	//   ....[15]....
        /*00a0*/ 	.word	0x0000ba70


	//   ....[16]....
        /*00a4*/ 	.word	0x0000bb20


	//   ....[17]....
        /*00a8*/ 	.word	0x0000bc90


	//   ....[18]....
        /*00ac*/ 	.word	0x0000be00


	//   ....[19]....
        /*00b0*/ 	.word	0x0000bf50


	//   ....[20]....
        /*00b4*/ 	.word	0x0000c060


	//   ....[21]....
        /*00b8*/ 	.word	0x0000c090


	//   ....[22]....
        /*00bc*/ 	.word	0x0000c0c0


	//----- nvinfo : EIATTR_MAX_THREADS
	.align		4
.L_699:
        /*00c0*/ 	.byte	0x04, 0x05
        /*00c2*/ 	.short	(.L_701 - .L_700)
.L_700:
        /*00c4*/ 	.word	0x00000080
        /*00c8*/ 	.word	0x00000001
        /*00cc*/ 	.word	0x00000001


	//----- nvinfo : EIATTR_CRS_STACK_SIZE
	.align		4
.L_701:
        /*00d0*/ 	.byte	0x04, 0x1e
        /*00d2*/ 	.short	(.L_703 - .L_702)
.L_702:
        /*00d4*/ 	.word	0x00000000


	//----- nvinfo : EIATTR_CBANK_PARAM_SIZE
	.align		4
.L_703:
        /*00d8*/ 	.byte	0x03, 0x19
        /*00da*/ 	.short	0x0220


	//----- nvinfo : EIATTR_PARAM_CBANK
	.align		4
        /*00dc*/ 	.byte	0x04, 0x0a
        /*00de*/ 	.short	(.L_705 - .L_704)
	.align		4
.L_704:
        /*00e0*/ 	.word	index@(.nv.constant0._ZN2at6native18elementwise_kernelILi128ELi4EZNS0_15gpu_kernel_implIZZZNS0_15tan_kernel_cudaERNS_18TensorIteratorBaseEENKUlvE0_clEvENKUlvE0_clEvEUlfE_EEvS4_RKT_EUliE_EEviT1_)
        /*00e4*/ 	.short	0x0210
        /*00e6*/ 	.short	0x0220


	//----- nvinfo : EIATTR_SW_WAR
	.align		4
.L_705:
        /*00e8*/ 	.byte	0x04, 0x36
        /*00ea*/ 	.short	(.L_707 - .L_706)
.L_706:
        /*00ec*/ 	.word	0x00000008
.L_707:


//--------------------- .nv.info._ZN2at6native27unrolled_elementwise_kernelIZZZNS0_15tan_kernel_cudaERNS_18TensorIteratorBaseEENKUlvE0_clEvENKUlvE0_clEvEUlfE_St5arrayIPcLm2EELi4E23TrivialOffsetCalculatorILi1EjESB_NS0_6memory12LoadWithCastILi1EEENSC_13StoreWithCastILi1EEEEEviT_T0_T2_T3_T4_T5_ --------------------------
	.section	.nv.info._ZN2at6native27unrolled_elementwise_kernelIZZZNS0_15tan_kernel_cudaERNS_18TensorIteratorBaseEENKUlvE0_clEvENKUlvE0_clEvEUlfE_St5arrayIPcLm2EELi4E23TrivialOffsetCalculatorILi1EjESB_NS0_6memory12LoadWithCastILi1EEENSC_13StoreWithCastILi1EEEEEviT_T0_T2_T3_T4_T5_,"",@"SHT_CUDA_INFO"
	.sectionflags	@""
	.align	4


	//----- nvinfo : EIATTR_CUDA_API_VERSION
	.align		4
        /*0000*/ 	.byte	0x04, 0x37
        /*0002*/ 	.short	(.L_709 - .L_708)
.L_708:
        /*0004*/ 	.word	0x00000082


	//----- nvinfo : EIATTR_KPARAM_INFO
	.align		4
.L_709:
        /*0008*/ 	.byte	0x04, 0x17
        /*000a*/ 	.short	(.L_711 - .L_710)
.L_710:
        /*000c*/ 	.word	0x00000000
        /*0010*/ 	.short	0x0006
        /*0012*/ 	.short	0x0024
        /*0014*/ 	.byte	0x00, 0xf0, 0x21, 0x00


	//----- nvinfo : EIATTR_KPARAM_INFO
	.align		4
.L_711:
        /*0018*/ 	.byte	0x04, 0x17
        /*001a*/ 	.short	(.L_713 - .L_712)
.L_712:
        /*001c*/ 	.word	0x00000000
        /*0020*/ 	.short	0x0005
        /*0022*/ 	.short	0x001c
        /*0024*/ 	.byte	0x00, 0xf0, 0x21, 0x00


	//----- nvinfo : EIATTR_KPARAM_INFO
	.align		4
.L_713:
        /*0028*/ 	.byte	0x04, 0x17
        /*002a*/ 	.short	(.L_715 - .L_714)
.L_714:
        /*002c*/ 	.word	0x00000000
        /*0030*/ 	.short	0x0004
        /*0032*/ 	.short	0x0019
        /*0034*/ 	.byte	0x00, 0xf0, 0x05, 0x00


	//----- nvinfo : EIATTR_KPARAM_INFO
	.align		4
.L_715:
        /*0038*/ 	.byte	0x04, 0x17
        /*003a*/ 	.short	(.L_717 - .L_716)
.L_716:
        /*003c*/ 	.word	0x00000000
        /*0040*/ 	.short	0x0003
        /*0042*/ 	.short	0x0018
        /*0044*/ 	.byte	0x00, 0xf0, 0x05, 0x00


	//----- nvinfo : EIATTR_KPARAM_INFO
	.align		4
.L_717:
        /*0048*/ 	.byte	0x04, 0x17
        /*004a*/ 	.short	(.L_719 - .L_718)
.L_718:
        /*004c*/ 	.word	0x00000000
        /*0050*/ 	.short	0x0002
        /*0052*/ 	.short	0x0008
        /*0054*/ 	.byte	0x00, 0xf0, 0x41, 0x00


	//----- nvinfo : EIATTR_KPARAM_INFO
	.align		4
.L_719:
        /*0058*/ 	.byte	0x04, 0x17
        /*005a*/ 	.short	(.L_721 - .L_720)
.L_720:
        /*005c*/ 	.word	0x00000000
        /*0060*/ 	.short	0x0001
        /*0062*/ 	.short	0x0004
        /*0064*/ 	.byte	0x00, 0xf0, 0x05, 0x00


	//----- nvinfo : EIATTR_KPARAM_INFO
	.align		4
.L_721:
        /*0068*/ 	.byte	0x04, 0x17
        /*006a*/ 	.short	(.L_723 - .L_722)
.L_722:
        /*006c*/ 	.word	0x00000000
        /*0070*/ 	.short	0x0000
        /*0072*/ 	.short	0x0000
        /*0074*/ 	.byte	0x00, 0xf0, 0x11, 0x00


	//----- nvinfo : EIATTR_SPARSE_MMA_MASK
	.align		4
.L_723:
        /*0078*/ 	.byte	0x03, 0x50
        /*007a*/ 	.short	0x0000


	//----- nvinfo : EIATTR_MAXREG_COUNT
	.align		4
        /*007c*/ 	.byte	0x03, 0x1b
        /*007e*/ 	.short	0x00ff


	//----- nvinfo : EIATTR_EXTERNS
	.align		4
        /*0080*/ 	.byte	0x04, 0x0f
        /*0082*/ 	.short	(.L_725 - .L_724)


	//   ....[0]....
	.align		4
.L_724:
        /*0084*/ 	.word	index@(__assertfail)


	//----- nvinfo : EIATTR_MERCURY_ISA_VERSION
	.align		4
.L_725:
        /*0088*/ 	.byte	0x03, 0x5f
        /*008a*/ 	.short	0x0101


	//----- nvinfo : EIATTR_SYSCALL_OFFSETS
	.align		4
        /*008c*/ 	.byte	0x04, 0x46
        /*008e*/ 	.short	(.L_727 - .L_726)


	//   ....[0]....
.L_726:
        /*0090*/ 	.word	0x00000e70


	//   ....[1]....
        /*0094*/ 	.word	0x00001d20


	//   ....[2]....
        /*0098*/ 	.word	0x00002be0


	//   ....[3]....
        /*009c*/ 	.word	0x00003a40


	//   ....[4]....
        /*00a0*/ 	.word	0x00004bf0


	//   ....[5]....
        /*00a4*/ 	.word	0x00005af0


	//   ....[6]....
        /*00a8*/ 	.word	0x000069b0


	//   ....[7]....
        /*00ac*/ 	.word	0x00007870


	//----- nvinfo : EIATTR_EXIT_INSTR_OFFSETS
	.align		4
.L_727:
        /*00b0*/ 	.byte	0x04, 0x1c
        /*00b2*/ 	.short	(.L_729 - .L_728)


	//   ....[0]....
.L_728:
        /*00b4*/ 	.word	0x00006a50


	//   ....[1]....
        /*00b8*/ 	.word	0x00006b90


	//   ....[2]....
        /*00bc*/ 	.word	0x00006bd0


	//   ....[3]....
        /*00c0*/ 	.word	0x00006c60


	//   ....[4]....
        /*00c4*/ 	.word	0x00006c90


	//   ....[5]....
        /*00c8*/ 	.word	0x00006cc0


	//   ....[6]....
        /*00cc*/ 	.word	0x00006d40


	//   ....[7]....
        /*00d0*/ 	.word	0x00006d70


	//   ....[8]....
        /*00d4*/ 	.word	0x00006e00


	//   ....[9]....
        /*00d8*/ 	.word	0x00006e40


	//   ....[10]....
        /*00dc*/ 	.word	0x00006e80


	//   ....[11]....
        /*00e0*/ 	.word	0x00006f40


	//   ....[12]....
        /*00e4*/ 	.word	0x00006f90


	//   ....[13]....
        /*00e8*/ 	.word	0x00007110


	//   ....[14]....
        /*00ec*/ 	.word	0x00007260


	//   ....[15]....
        /*00f0*/ 	.word	0x00007290


	//   ....[16]....
        /*00f4*/ 	.word	0x00007340


	//   ....[17]....
        /*00f8*/ 	.word	0x000074b0


	//   ....[18]....
        /*00fc*/ 	.word	0x00007620


	//   ....[19]....
        /*0100*/ 	.word	0x00007770


	//   ....[20]....
        /*0104*/ 	.word	0x00007880


	//   ....[21]....
        /*0108*/ 	.word	0x000078b0


	//   ....[22]....
        /*010c*/ 	.word	0x000078e0


	//----- nvinfo : EIATTR_MAX_THREADS
	.align		4
.L_729:
        /*0110*/ 	.byte	0x04, 0x05
        /*0112*/ 	.short	(.L_731 - .L_730)
.L_730:
        /*0114*/ 	.word	0x00000080
        /*0118*/ 	.word	0x00000001
        /*011c*/ 	.word	0x00000001


	//----- nvinfo : EIATTR_CRS_STACK_SIZE
	.align		4
.L_731:
        /*0120*/ 	.byte	0x04, 0x1e
        /*0122*/ 	.short	(.L_733 - .L_732)
.L_732:
        /*0124*/ 	.word	0x00000000


	//----- nvinfo : EIATTR_CBANK_PARAM_SIZE
	.align		4
.L_733:
        /*0128*/ 	.byte	0x03, 0x19
        /*012a*/ 	.short	0x002c


	//----- nvinfo : EIATTR_PARAM_CBANK
	.align		4
        /*012c*/ 	.byte	0x04, 0x0a
        /*012e*/ 	.short	(.L_735 - .L_734)
	.align		4
.L_734:
        /*0130*/ 	.word	index@(.nv.constant0._ZN2at6native27unrolled_elementwise_kernelIZZZNS0_15tan_kernel_cudaERNS_18TensorIteratorBaseEENKUlvE0_clEvENKUlvE0_clEvEUlfE_St5arrayIPcLm2EELi4E23TrivialOffsetCalculatorILi1EjESB_NS0_6memory12LoadWithCastILi1EEENSC_13StoreWithCastILi1EEEEEviT_T0_T2_T3_T4_T5_)
        /*0134*/ 	.short	0x0210
        /*0136*/ 	.short	0x002c


	//----- nvinfo : EIATTR_SW_WAR
	.align		4
.L_735:
        /*0138*/ 	.byte	0x04, 0x36
        /*013a*/ 	.short	(.L_737 - .L_736)
.L_736:
        /*013c*/ 	.word	0x00000008
.L_737:


//--------------------- .nv.info._ZN2at6native18elementwise_kernelILi128ELi2EZNS0_22gpu_kernel_impl_nocastIZZZNS0_15tan_kernel_cudaERNS_18TensorIteratorBaseEENKUlvE0_clEvENKUlvE0_clEvEUlfE_EEvS4_RKT_EUliE_EEviT1_ --------------------------
	.section	.nv.info._ZN2at6native18elementwise_kernelILi128ELi2EZNS0_22gpu_kernel_impl_nocastIZZZNS0_15tan_kernel_cudaERNS_18TensorIteratorBaseEENKUlvE0_clEvENKUlvE0_clEvEUlfE_EEvS4_RKT_EUliE_EEviT1_,"",@"SHT_CUDA_INFO"
	.sectionflags	@""
	.align	4


	//----- nvinfo : EIATTR_CUDA_API_VERSION
	.align		4
        /*0000*/ 	.byte	0x04, 0x37
        /*0002*/ 	.short	(.L_739 - .L_738)
.L_738:
        /*0004*/ 	.word	0x00000082


	//----- nvinfo : EIATTR_KPARAM_INFO
	.align		4
.L_739:
        /*0008*/ 	.byte	0x04, 0x17
        /*000a*/ 	.short	(.L_741 - .L_740)
.L_740:
        /*000c*/ 	.word	0x00000000
        /*0010*/ 	.short	0x0001
        /*0012*/ 	.short	0x0008
        /*0014*/ 	.byte	0x00, 0xf0, 0x61, 0x08


	//----- nvinfo : EIATTR_KPARAM_INFO
	.align		4
.L_741:
        /*0018*/ 	.byte	0x04, 0x17
        /*001a*/ 	.short	(.L_743 - .L_742)
.L_742:
        /*001c*/ 	.word	0x00000000
        /*0020*/ 	.short	0x0000
        /*0022*/ 	.short	0x0000
        /*0024*/ 	.byte	0x00, 0xf0, 0x11, 0x00


	//----- nvinfo : EIATTR_SPARSE_MMA_MASK
	.align		4
.L_743:
        /*0028*/ 	.byte	0x03, 0x50
        /*002a*/ 	.short	0x0000


	//----- nvinfo : EIATTR_MAXREG_COUNT
	.align		4
        /*002c*/ 	.byte	0x03, 0x1b
        /*002e*/ 	.short	0x0080


	//----- nvinfo : EIATTR_MERCURY_ISA_VERSION
	.align		4
        /*0030*/ 	.byte	0x03, 0x5f
        /*0032*/ 	.short	0x0101


	//----- nvinfo : EIATTR_EXIT_INSTR_OFFSETS
	.align		4
        /*0034*/ 	.byte	0x04, 0x1c
        /*0036*/ 	.short	(.L_745 - .L_744)


	//   ....[0]....
.L_744:
        /*0038*/ 	.word	0x00001480


	//   ....[1]....
        /*003c*/ 	.word	0x00002850


	//----- nvinfo : EIATTR_MAX_THREADS
	.align		4
.L_745:
        /*0040*/ 	.byte	0x04, 0x05
        /*0042*/ 	.short	(.L_747 - .L_746)
.L_746:
        /*0044*/ 	.word	0x00000080
        /*0048*/ 	.word	0x00000001
        /*004c*/ 	.word	0x00000001


	//----- nvinfo : EIATTR_CRS_STACK_SIZE
	.align		4
.L_747:
        /*0050*/ 	.byte	0x04, 0x1e
        /*0052*/ 	.short	(.L_749 - .L_748)
.L_748:
        /*0054*/ 	.word	0x00000000


	//----- nvinfo : EIATTR_CBANK_PARAM_SIZE
	.align		4
.L_749:
        /*0058*/ 	.byte	0x03, 0x19
        /*005a*/ 	.short	0x0220


	//----- nvinfo : EIATTR_PARAM_CBANK
	.align		4
        /*005c*/ 	.byte	0x04, 0x0a
        /*005e*/ 	.short	(.L_751 - .L_750)
	.align		4
.L_750:
        /*0060*/ 	.word	index@(.nv.constant0._ZN2at6native18elementwise_kernelILi128ELi2EZNS0_22gpu_kernel_impl_nocastIZZZNS0_15tan_kernel_cudaERNS_18TensorIteratorBaseEENKUlvE0_clEvENKUlvE0_clEvEUlfE_EEvS4_RKT_EUliE_EEviT1_)
        /*0064*/ 	.short	0x0210
        /*0066*/ 	.short	0x0220


	//----- nvinfo : EIATTR_SW_WAR
	.align		4
.L_751:
        /*0068*/ 	.byte	0x04, 0x36
        /*006a*/ 	.short	(.L_753 - .L_752)
.L_752:
        /*006c*/ 	.word	0x00000008
.L_753:


//--------------------- .nv.info._ZN2at6native27unrolled_elementwise_kernelIZZZNS0_15tan_kernel_cudaERNS_18TensorIteratorBaseEENKUlvE0_clEvENKUlvE0_clEvEUlfE_St5arrayIPcLm2EELi4E23TrivialOffsetCalculatorILi1EjESB_NS0_6memory15LoadWithoutCastENSC_16StoreWithoutCastEEEviT_T0_T2_T3_T4_T5_ --------------------------
	.section	.nv.info._ZN2at6native27unrolled_elementwise_kernelIZZZNS0_15tan_kernel_cudaERNS_18TensorIteratorBaseEENKUlvE0_clEvENKUlvE0_clEvEUlfE_St5arrayIPcLm2EELi4E23TrivialOffsetCalculatorILi1EjESB_NS0_6memory15LoadWithoutCastENSC_16StoreWithoutCastEEEviT_T0_T2_T3_T4_T5_,"",@"SHT_CUDA_INFO"
	.sectionflags	@""
	.align	4


	//----- nvinfo : EIATTR_CUDA_API_VERSION
	.align		4
        /*0000*/ 	.byte	0x04, 0x37
        /*0002*/ 	.short	(.L_755 - .L_754)
.L_754:
        /*0004*/ 	.word	0x00000082


	//----- nvinfo : EIATTR_KPARAM_INFO
	.align		4
.L_755:
        /*0008*/ 	.byte	0x04, 0x17
        /*000a*/ 	.short	(.L_757 - .L_756)
.L_756:
        /*000c*/ 	.word	0x00000000
        /*0010*/ 	.short	0x0006
        /*0012*/ 	.short	0x001b
        /*0014*/ 	.byte	0x00, 0xf0, 0x05, 0x00


	//----- nvinfo : EIATTR_KPARAM_INFO
	.align		4
.L_757:
        /*0018*/ 	.byte	0x04, 0x17
        /*001a*/ 	.short	(.L_759 - .L_758)
.L_758:
        /*001c*/ 	.word	0x00000000
        /*0020*/ 	.short	0x0005
        /*0022*/ 	.short	0x001a
        /*0024*/ 	.byte	0x00, 0xf0, 0x05, 0x00


	//----- nvinfo : EIATTR_KPARAM_INFO
	.align		4
.L_759:
        /*0028*/ 	.byte	0x04, 0x17
        /*002a*/ 	.short	(.L_761 - .L_760)
.L_760:
        /*002c*/ 	.word	0x00000000
        /*0030*/ 	.short	0x0004
        /*0032*/ 	.short	0x0019
        /*0034*/ 	.byte	0x00, 0xf0, 0x05, 0x00


	//----- nvinfo : EIATTR_KPARAM_INFO
	.align		4
.L_761:
        /*0038*/ 	.byte	0x04, 0x17
        /*003a*/ 	.short	(.L_763 - .L_762)
.L_762:
        /*003c*/ 	.word	0x00000000
        /*0040*/ 	.short	0x0003
        /*0042*/ 	.short	0x0018
        /*0044*/ 	.byte	0x00, 0xf0, 0x05, 0x00


	//----- nvinfo : EIATTR_KPARAM_INFO
	.align		4
.L_763:
        /*0048*/ 	.byte	0x04, 0x17
        /*004a*/ 	.short	(.L_765 - .L_764)
.L_764:
        /*004c*/ 	.word	0x00000000
        /*0050*/ 	.short	0x0002
        /*0052*/ 	.short	0x0008
        /*0054*/ 	.byte	0x00, 0xf0, 0x41, 0x00


	//----- nvinfo : EIATTR_KPARAM_INFO
	.align		4
.L_765:
        /*0058*/ 	.byte	0x04, 0x17
        /*005a*/ 	.short	(.L_767 - .L_766)
.L_766:
        /*005c*/ 	.word	0x00000000
        /*0060*/ 	.short	0x0001
        /*0062*/ 	.short	0x0004
        /*0064*/ 	.byte	0x00, 0xf0, 0x05, 0x00


	//----- nvinfo : EIATTR_KPARAM_INFO
	.align		4
.L_767:
        /*0068*/ 	.byte	0x04, 0x17
        /*006a*/ 	.short	(.L_769 - .L_768)
.L_768:
        /*006c*/ 	.word	0x00000000
        /*0070*/ 	.short	0x0000
        /*0072*/ 	.short	0x0000
        /*0074*/ 	.byte	0x00, 0xf0, 0x11, 0x00


	//----- nvinfo : EIATTR_SPARSE_MMA_MASK
	.align		4
.L_769:
        /*0078*/ 	.byte	0x03, 0x50
        /*007a*/ 	.short	0x0000


	//----- nvinfo : EIATTR_MAXREG_COUNT
	.align		4
        /*007c*/ 	.byte	0x03, 0x1b
        /*007e*/ 	.short	0x00ff


	//----- nvinfo : EIATTR_MERCURY_ISA_VERSION
	.align		4
        /*0080*/ 	.byte	0x03, 0x5f
        /*0082*/ 	.short	0x0101


	//----- nvinfo : EIATTR_EXIT_INSTR_OFFSETS
	.align		4
        /*0084*/ 	.byte	0x04, 0x1c
        /*0086*/ 	.short	(.L_771 - .L_770)


	//   ....[0]....
.L_770:
        /*0088*/ 	.word	0x000004e0


	//   ....[1]....
        /*008c*/ 	.word	0x00000550


	//----- nvinfo : EIATTR_MAX_THREADS
	.align		4
.L_771:
        /*0090*/ 	.byte	0x04, 0x05
        /*0092*/ 	.short	(.L_773 - .L_772)
.L_772:
        /*0094*/ 	.word	0x00000080
        /*0098*/ 	.word	0x00000001
        /*009c*/ 	.word	0x00000001


	//----- nvinfo : EIATTR_CRS_STACK_SIZE
	.align		4
.L_773:
        /*00a0*/ 	.byte	0x04, 0x1e
        /*00a2*/ 	.short	(.L_775 - .L_774)
.L_774:
        /*00a4*/ 	.word	0x00000000


	//----- nvinfo : EIATTR_CBANK_PARAM_SIZE
	.align		4
.L_775:
        /*00a8*/ 	.byte	0x03, 0x19
        /*00aa*/ 	.short	0x001c


	//----- nvinfo : EIATTR_PARAM_CBANK
	.align		4
        /*00ac*/ 	.byte	0x04, 0x0a
        /*00ae*/ 	.short	(.L_777 - .L_776)
	.align		4
.L_776:
        /*00b0*/ 	.word	index@(.nv.constant0._ZN2at6native27unrolled_elementwise_kernelIZZZNS0_15tan_kernel_cudaERNS_18TensorIteratorBaseEENKUlvE0_clEvENKUlvE0_clEvEUlfE_St5arrayIPcLm2EELi4E23TrivialOffsetCalculatorILi1EjESB_NS0_6memory15LoadWithoutCastENSC_16StoreWithoutCastEEEviT_T0_T2_T3_T4_T5_)
        /*00b4*/ 	.short	0x0210
        /*00b6*/ 	.short	0x001c


	//----- nvinfo : EIATTR_SW_WAR
	.align		4
.L_777:
        /*00b8*/ 	.byte	0x04, 0x36
        /*00ba*/ 	.short	(.L_779 - .L_778)
.L_778:
        /*00bc*/ 	.word	0x00000008
.L_779:


//--------------------- .nv.info._ZN2at6native29vectorized_elementwise_kernelILi2EZZZNS0_15tan_kernel_cudaERNS_18TensorIteratorBaseEENKUlvE0_clEvENKUlvE0_clEvEUlfE_St5arrayIPcLm2EEEEviT0_T1_ --------------------------
	.section	.nv.info._ZN2at6native29vectorized_elementwise_kernelILi2EZZZNS0_15tan_kernel_cudaERNS_18TensorIteratorBaseEENKUlvE0_clEvENKUlvE0_clEvEUlfE_St5arrayIPcLm2EEEEviT0_T1_,"",@"SHT_CUDA_INFO"
	.sectionflags	@""
	.align	4


	//----- nvinfo : EIATTR_CUDA_API_VERSION
	.align		4
        /*0000*/ 	.byte	0x04, 0x37
        /*0002*/ 	.short	(.L_781 - .L_780)
.L_780:
        /*0004*/ 	.word	0x00000082


	//----- nvinfo : EIATTR_KPARAM_INFO
	.align		4
.L_781:
        /*0008*/ 	.byte	0x04, 0x17
        /*000a*/ 	.short	(.L_783 - .L_782)
.L_782:
        /*000c*/ 	.word	0x00000000
        /*0010*/ 	.short	0x0002
        /*0012*/ 	.short	0x0008
        /*0014*/ 	.byte	0x00, 0xf0, 0x41, 0x00


	//----- nvinfo : EIATTR_KPARAM_INFO
	.align		4
.L_783:
        /*0018*/ 	.byte	0x04, 0x17
        /*001a*/ 	.short	(.L_785 - .L_784)
.L_784:
        /*001c*/ 	.word	0x00000000
        /*0020*/ 	.short	0x0001
        /*0022*/ 	.short	0x0004
        /*0024*/ 	.byte	0x00, 0xf0, 0x05, 0x00


	//----- nvinfo : EIATTR_KPARAM_INFO
	.align		4
.L_785:
        /*0028*/ 	.byte	0x04, 0x17
        /*002a*/ 	.short	(.L_787 - .L_786)
.L_786:
        /*002c*/ 	.word	0x00000000
        /*0030*/ 	.short	0x0000
        /*0032*/ 	.short	0x0000
        /*0034*/ 	.byte	0x00, 0xf0, 0x11, 0x00


	//----- nvinfo : EIATTR_SPARSE_MMA_MASK
	.align		4
.L_787:
        /*0038*/ 	.byte	0x03, 0x50
        /*003a*/ 	.short	0x0000


	//----- nvinfo : EIATTR_MAXREG_COUNT
	.align		4
        /*003c*/ 	.byte	0x03, 0x1b
        /*003e*/ 	.short	0x00ff


	//----- nvinfo : EIATTR_MERCURY_ISA_VERSION
	.align		4
        /*0040*/ 	.byte	0x03, 0x5f
        /*0042*/ 	.short	0x0101


	//----- nvinfo : EIATTR_EXIT_INSTR_OFFSETS
	.align		4
        /*0044*/ 	.byte	0x04, 0x1c
        /*0046*/ 	.short	(.L_789 - .L_788)


	//   ....[0]....
.L_788:
        /*0048*/ 	.word	0x000003f0


	//   ....[1]....
        /*004c*/ 	.word	0x00000e40


	//   ....[2]....
        /*0050*/ 	.word	0x00000e90


	//----- nvinfo : EIATTR_MAX_THREADS
	.align		4
.L_789:
        /*0054*/ 	.byte	0x04, 0x05
        /*0056*/ 	.short	(.L_791 - .L_790)
.L_790:
        /*0058*/ 	.word	0x00000080
        /*005c*/ 	.word	0x00000001
        /*0060*/ 	.word	0x00000001


	//----- nvinfo : EIATTR_CRS_STACK_SIZE
	.align		4
.L_791:
        /*0064*/ 	.byte	0x04, 0x1e
        /*0066*/ 	.short	(.L_793 - .L_792)
.L_792:
        /*0068*/ 	.word	0x00000000


	//----- nvinfo : EIATTR_CBANK_PARAM_SIZE
	.align		4
.L_793:
        /*006c*/ 	.byte	0x03, 0x19
        /*006e*/ 	.short	0x0018


	//----- nvinfo : EIATTR_PARAM_CBANK
	.align		4
        /*0070*/ 	.byte	0x04, 0x0a
        /*0072*/ 	.short	(.L_795 - .L_794)
	.align		4
.L_794:
        /*0074*/ 	.word	index@(.nv.constant0._ZN2at6native29vectorized_elementwise_kernelILi2EZZZNS0_15tan_kernel_cudaERNS_18TensorIteratorBaseEENKUlvE0_clEvENKUlvE0_clEvEUlfE_St5arrayIPcLm2EEEEviT0_T1_)
        /*0078*/ 	.short	0x0210
        /*007a*/ 	.short	0x0018


	//----- nvinfo : EIATTR_SW_WAR
	.align		4
.L_795:
        /*007c*/ 	.byte	0x04, 0x36
        /*007e*/ 	.short	(.L_797 - .L_796)
.L_796:
        /*0080*/ 	.word	0x00000008
.L_797:


//--------------------- .nv.info._ZN2at6native29vectorized_elementwise_kernelILi4EZZZNS0_15tan_kernel_cudaERNS_18TensorIteratorBaseEENKUlvE0_clEvENKUlvE0_clEvEUlfE_St5arrayIPcLm2EEEEviT0_T1_ --------------------------
	.section	.nv.info._ZN2at6native29vectorized_elementwise_kernelILi4EZZZNS0_15tan_kernel_cudaERNS_18TensorIteratorBaseEENKUlvE0_clEvENKUlvE0_clEvEUlfE_St5arrayIPcLm2EEEEviT0_T1_,"",@"SHT_CUDA_INFO"
	.sectionflags	@""
	.align	4


	//----- nvinfo : EIATTR_CUDA_API_VERSION
	.align		4
        /*0000*/ 	.byte	0x04, 0x37
        /*0002*/ 	.short	(.L_799 - .L_798)
.L_798:
        /*0004*/ 	.word	0x00000082


	//----- nvinfo : EIATTR_KPARAM_INFO
	.align		4
.L_799:
        /*0008*/ 	.byte	0x04, 0x17
        /*000a*/ 	.short	(.L_801 - .L_800)
.L_800:
        /*000c*/ 	.word	0x00000000
        /*0010*/ 	.short	0x0002
        /*0012*/ 	.short	0x0008
        /*0014*/ 	.byte	0x00, 0xf0, 0x41, 0x00


	//----- nvinfo : EIATTR_KPARAM_INFO
	.align		4
.L_801:
        /*0018*/ 	.byte	0x04, 0x17
        /*001a*/ 	.short	(.L_803 - .L_802)
.L_802:
        /*001c*/ 	.word	0x00000000
        /*0020*/ 	.short	0x0001
        /*0022*/ 	.short	0x0004
        /*0024*/ 	.byte	0x00, 0xf0, 0x05, 0x00


	//----- nvinfo : EIATTR_KPARAM_INFO
	.align		4
.L_803:
        /*0028*/ 	.byte	0x04, 0x17
        /*002a*/ 	.short	(.L_805 - .L_804)
.L_804:
        /*002c*/ 	.word	0x00000000
        /*0030*/ 	.short	0x0000
        /*0032*/ 	.short	0x0000
        /*0034*/ 	.byte	0x00, 0xf0, 0x11, 0x00


	//----- nvinfo : EIATTR_SPARSE_MMA_MASK
	.align		4
.L_805:
        /*0038*/ 	.byte	0x03, 0x50
        /*003a*/ 	.short	0x0000


	//----- nvinfo : EIATTR_MAXREG_COUNT
	.align		4
        /*003c*/ 	.byte	0x03, 0x1b
        /*003e*/ 	.short	0x00ff


	//----- nvinfo : EIATTR_MERCURY_ISA_VERSION
	.align		4
        /*0040*/ 	.byte	0x03, 0x5f
        /*0042*/ 	.short	0x0101


	//----- nvinfo : EIATTR_EXIT_INSTR_OFFSETS
	.align		4
        /*0044*/ 	.byte	0x04, 0x1c
        /*0046*/ 	.short	(.L_807 - .L_806)


	//   ....[0]....
.L_806:
        /*0048*/ 	.word	0x000003b0


	//   ....[1]....
        /*004c*/ 	.word	0x00000e00


	//   ....[2]....
        /*0050*/ 	.word	0x00000e50


	//----- nvinfo : EIATTR_MAX_THREADS
	.align		4
.L_807:
        /*0054*/ 	.byte	0x04, 0x05
        /*0056*/ 	.short	(.L_809 - .L_808)
.L_808:
        /*0058*/ 	.word	0x00000080
        /*005c*/ 	.word	0x00000001
        /*0060*/ 	.word	0x00000001


	//----- nvinfo : EIATTR_CRS_STACK_SIZE
	.align		4
.L_809:
        /*0064*/ 	.byte	0x04, 0x1e
        /*0066*/ 	.short	(.L_811 - .L_810)
.L_810:
        /*0068*/ 	.word	0x00000000


	//----- nvinfo : EIATTR_CBANK_PARAM_SIZE
	.align		4
.L_811:
        /*006c*/ 	.byte	0x03, 0x19
        /*006e*/ 	.short	0x0018


	//----- nvinfo : EIATTR_PARAM_CBANK
	.align		4
        /*0070*/ 	.byte	0x04, 0x0a
        /*0072*/ 	.short	(.L_813 - .L_812)
	.align		4
.L_812:
        /*0074*/ 	.word	index@(.nv.constant0._ZN2at6native29vectorized_elementwise_kernelILi4EZZZNS0_15tan_kernel_cudaERNS_18TensorIteratorBaseEENKUlvE0_clEvENKUlvE0_clEvEUlfE_St5arrayIPcLm2EEEEviT0_T1_)
        /*0078*/ 	.short	0x0210
        /*007a*/ 	.short	0x0018


	//----- nvinfo : EIATTR_SW_WAR
	.align		4
.L_813:
        /*007c*/ 	.byte	0x04, 0x36
        /*007e*/ 	.short	(.L_815 - .L_814)
.L_814:
        /*0080*/ 	.word	0x00000008
.L_815:


//--------------------- .nv.info._ZN2at6native29vectorized_elementwise_kernelILi8EZZZNS0_15tan_kernel_cudaERNS_18TensorIteratorBaseEENKUlvE0_clEvENKUlvE0_clEvEUlfE_St5arrayIPcLm2EEEEviT0_T1_ --------------------------
	.section	.nv.info._ZN2at6native29vectorized_elementwise_kernelILi8EZZZNS0_15tan_kernel_cudaERNS_18TensorIteratorBaseEENKUlvE0_clEvENKUlvE0_clEvEUlfE_St5arrayIPcLm2EEEEviT0_T1_,"",@"SHT_CUDA_INFO"
	.sectionflags	@""
	.align	4


	//----- nvinfo : EIATTR_CUDA_API_VERSION
	.align		4
        /*0000*/ 	.byte	0x04, 0x37
        /*0002*/ 	.short	(.L_817 - .L_816)
.L_816:
        /*0004*/ 	.word	0x00000082


	//----- nvinfo : EIATTR_KPARAM_INFO
	.align		4
.L_817:
        /*0008*/ 	.byte	0x04, 0x17
        /*000a*/ 	.short	(.L_819 - .L_818)
.L_818:
        /*000c*/ 	.word	0x00000000
        /*0010*/ 	.short	0x0002
        /*0012*/ 	.short	0x0008
        /*0014*/ 	.byte	0x00, 0xf0, 0x41, 0x00


	//----- nvinfo : EIATTR_KPARAM_INFO
	.align		4
.L_819:
        /*0018*/ 	.byte	0x04, 0x17
        /*001a*/ 	.short	(.L_821 - .L_820)
.L_820:
        /*001c*/ 	.word	0x00000000
        /*0020*/ 	.short	0x0001
        /*0022*/ 	.short	0x0004
        /*0024*/ 	.byte	0x00, 0xf0, 0x05, 0x00


	//----- nvinfo : EIATTR_KPARAM_INFO
	.align		4
.L_821:
        /*0028*/ 	.byte	0x04, 0x17
        /*002a*/ 	.short	(.L_823 - .L_822)
.L_822:
        /*002c*/ 	.word	0x00000000
        /*0030*/ 	.short	0x0000
        /*0032*/ 	.short	0x0000
        /*0034*/ 	.byte	0x00, 0xf0, 0x11, 0x00


	//----- nvinfo : EIATTR_SPARSE_MMA_MASK
	.align		4
.L_823:
        /*0038*/ 	.byte	0x03, 0x50
        /*003a*/ 	.short	0x0000


	//----- nvinfo : EIATTR_MAXREG_COUNT
	.align		4
        /*003c*/ 	.byte	0x03, 0x1b
        /*003e*/ 	.short	0x00ff


	//----- nvinfo : EIATTR_MERCURY_ISA_VERSION
	.align		4
        /*0040*/ 	.byte	0x03, 0x5f
        /*0042*/ 	.short	0x0101


	//----- nvinfo : EIATTR_EXIT_INSTR_OFFSETS
	.align		4
        /*0044*/ 	.byte	0x04, 0x1c
        /*0046*/ 	.short	(.L_825 - .L_824)


	//   ....[0]....
.L_824:
        /*0048*/ 	.word	0x000003b0


	//   ....[1]....
        /*004c*/ 	.word	0x00000e00


	//   ....[2]....
        /*0050*/ 	.word	0x00000e50


	//----- nvinfo : EIATTR_MAX_THREADS
	.align		4
.L_825:
        /*0054*/ 	.byte	0x04, 0x05
        /*0056*/ 	.short	(.L_827 - .L_826)
.L_826:
        /*0058*/ 	.word	0x00000080
        /*005c*/ 	.word	0x00000001
        /*0060*/ 	.word	0x00000001


	//----- nvinfo : EIATTR_CRS_STACK_SIZE
	.align		4
.L_827:
        /*0064*/ 	.byte	0x04, 0x1e
        /*0066*/ 	.short	(.L_829 - .L_828)
.L_828:
        /*0068*/ 	.word	0x00000000


	//----- nvinfo : EIATTR_CBANK_PARAM_SIZE
	.align		4
.L_829:
        /*006c*/ 	.byte	0x03, 0x19
        /*006e*/ 	.short	0x0018


	//----- nvinfo : EIATTR_PARAM_CBANK
	.align		4
        /*0070*/ 	.byte	0x04, 0x0a
        /*0072*/ 	.short	(.L_831 - .L_830)
	.align		4
.L_830:
        /*0074*/ 	.word	index@(.nv.constant0._ZN2at6native29vectorized_elementwise_kernelILi8EZZZNS0_15tan_kernel_cudaERNS_18TensorIteratorBaseEENKUlvE0_clEvENKUlvE0_clEvEUlfE_St5arrayIPcLm2EEEEviT0_T1_)
        /*0078*/ 	.short	0x0210
        /*007a*/ 	.short	0x0018


	//----- nvinfo : EIATTR_SW_WAR
	.align		4
.L_831:
        /*007c*/ 	.byte	0x04, 0x36
        /*007e*/ 	.short	(.L_833 - .L_832)
.L_832:
        /*0080*/ 	.word	0x00000008
.L_833:


//--------------------- .nv.info._ZN2at6native18elementwise_kernelILi128ELi4EZNS0_15gpu_kernel_implIZZZNS0_15tan_kernel_cudaERNS_18TensorIteratorBaseEENKUlvE0_clEvENKUlvE_clEvEUldE_EEvS4_RKT_EUliE_EEviT1_ --------------------------
	.section	.nv.info._ZN2at6native18elementwise_kernelILi128ELi4EZNS0_15gpu_kernel_implIZZZNS0_15tan_kernel_cudaERNS_18TensorIteratorBaseEENKUlvE0_clEvENKUlvE_clEvEUldE_EEvS4_RKT_EUliE_EEviT1_,"",@"SHT_CUDA_INFO"
	.sectionflags	@""
	.align	4


	//----- nvinfo : EIATTR_CUDA_API_VERSION
	.align		4
        /*0000*/ 	.byte	0x04, 0x37
        /*0002*/ 	.short	(.L_835 - .L_834)
.L_834:
        /*0004*/ 	.word	0x00000082


	//----- nvinfo : EIATTR_KPARAM_INFO
	.align		4
.L_835:
        /*0008*/ 	.byte	0x04, 0x17
        /*000a*/ 	.short	(.L_837 - .L_836)
.L_836:
        /*000c*/ 	.word	0x00000000
        /*0010*/ 	.short	0x0001
        /*0012*/ 	.short	0x0008
        /*0014*/ 	.byte	0x00, 0xf0, 0x61, 0x08


	//----- nvinfo : EIATTR_KPARAM_INFO
	.align		4
.L_837:
        /*0018*/ 	.byte	0x04, 0x17
        /*001a*/ 	.short	(.L_839 - .L_838)
.L_838:
        /*001c*/ 	.word	0x00000000
        /*0020*/ 	.short	0x0000
        /*0022*/ 	.short	0x0000
        /*0024*/ 	.byte	0x00, 0xf0, 0x11, 0x00


	//----- nvinfo : EIATTR_SPARSE_MMA_MASK
	.align		4
.L_839:
        /*0028*/ 	.byte	0x03, 0x50
        /*002a*/ 	.short	0x0000


	//----- nvinfo : EIATTR_MAXREG_COUNT
	.align		4
        /*002c*/ 	.byte	0x03, 0x1b
        /*002e*/ 	.short	0x0080


	//----- nvinfo : EIATTR_EXTERNS
	.align		4
        /*0030*/ 	.byte	0x04, 0x0f
        /*0032*/ 	.short	(.L_841 - .L_840)


	//   ....[0]....
	.align		4
.L_840:
        /*0034*/ 	.word	index@(__assertfail)


	//----- nvinfo : EIATTR_MERCURY_ISA_VERSION
	.align		4
.L_841:
        /*0038*/ 	.byte	0x03, 0x5f
        /*003a*/ 	.short	0x0101


	//----- nvinfo : EIATTR_SYSCALL_OFFSETS
	.align		4
        /*003c*/ 	.byte	0x04, 0x46
        /*003e*/ 	.short	(.L_843 - .L_842)


	//   ....[0]....
.L_842:
        /*0040*/ 	.word	0x00002270


	//   ....[1]....
        /*0044*/ 	.word	0x00003940


	//   ....[2]....
        /*0048*/ 	.word	0x00005bd0


	//   ....[3]....
        /*004c*/ 	.word	0x000072c0


	//   ....[4]....
        /*0050*/ 	.word	0x00009540


	//   ....[5]....
        /*0054*/ 	.word	0x0000ac30


	//   ....[6]....
        /*0058*/ 	.word	0x0000cea0


	//   ....[7]....
        /*005c*/ 	.word	0x0000e590


	//----- nvinfo : EIATTR_EXIT_INSTR_OFFSETS
	.align		4
.L_843:
        /*0060*/ 	.byte	0x04, 0x1c
        /*0062*/ 	.short	(.L_845 - .L_844)


	//   ....[0]....
.L_844:
        /*0064*/ 	.word	0x0000ace0


	//   ....[1]....
        /*0068*/ 	.word	0x0000d5d0


	//   ....[2]....
        /*006c*/ 	.word	0x0000d610


	//   ....[3]....
        /*0070*/ 	.word	0x0000d6a0


	//   ....[4]....
        /*0074*/ 	.word	0x0000d6d0


	//   ....[5]....
        /*0078*/ 	.word	0x0000d700


	//   ....[6]....
        /*007c*/ 	.word	0x0000d7d0


	//   ....[7]....
        /*0080*/ 	.word	0x0000d850


	//   ....[8]....
        /*0084*/ 	.word	0x0000d930


	//   ....[9]....
        /*0088*/ 	.word	0x0000d9c0


	//   ....[10]....
        /*008c*/ 	.word	0x0000d9e0


	//   ....[11]....
        /*0090*/ 	.word	0x0000daa0


	//   ....[12]....
        /*0094*/ 	.word	0x0000dad0


	//   ....[13]....
        /*0098*/ 	.word	0x0000dca0


	//   ....[14]....
        /*009c*/ 	.word	0x0000de40


	//   ....[15]....
        /*00a0*/ 	.word	0x0000dec0


	//   ....[16]....
        /*00a4*/ 	.word	0x0000df70


	//   ....[17]....
        /*00a8*/ 	.word	0x0000e130


	//   ....[18]....
        /*00ac*/ 	.word	0x0000e2f0


	//   ....[19]....
        /*00b0*/ 	.word	0x0000e490


	//   ....[20]....
        /*00b4*/ 	.word	0x0000e5a0


	//   ....[21]....
        /*00b8*/ 	.word	0x0000e5d0


	//   ....[22]....
        /*00bc*/ 	.word	0x0000e600


	//----- nvinfo : EIATTR_MAX_THREADS
	.align		4
.L_845:
        /*00c0*/ 	.byte	0x04, 0x05
        /*00c2*/ 	.short	(.L_847 - .L_846)
.L_846:
        /*00c4*/ 	.word	0x00000080
        /*00c8*/ 	.word	0x00000001
        /*00cc*/ 	.word	0x00000001


	//----- nvinfo : EIATTR_CRS_STACK_SIZE
	.align		4
.L_847:
        /*00d0*/ 	.byte	0x04, 0x1e
        /*00d2*/ 	.short	(.L_849 - .L_848)
.L_848:
        /*00d4*/ 	.word	0x00000000


	//----- nvinfo : EIATTR_CBANK_PARAM_SIZE
	.align		4
.L_849:
        /*00d8*/ 	.byte	0x03, 0x19
        /*00da*/ 	.short	0x0220


	//----- nvinfo : EIATTR_PARAM_CBANK
	.align		4
        /*00dc*/ 	.byte	0x04, 0x0a
        /*00de*/ 	.short	(.L_851 - .L_850)
	.align		4
.L_850:
        /*00e0*/ 	.word	index@(.nv.constant0._ZN2at6native18elementwise_kernelILi128ELi4EZNS0_15gpu_kernel_implIZZZNS0_15tan_kernel_cudaERNS_18TensorIteratorBaseEENKUlvE0_clEvENKUlvE_clEvEUldE_EEvS4_RKT_EUliE_EEviT1_)
        /*00e4*/ 	.short	0x0210
        /*00e6*/ 	.short	0x0220


	//----- nvinfo : EIATTR_SW_WAR
	.align		4
.L_851:
        /*00e8*/ 	.byte	0x04, 0x36
        /*00ea*/ 	.short	(.L_853 - .L_852)
.L_852:
        /*00ec*/ 	.word	0x00000008
.L_853:


//--------------------- .nv.info._ZN2at6native27unrolled_elementwise_kernelIZZZNS0_15tan_kernel_cudaERNS_18TensorIteratorBaseEENKUlvE0_clEvENKUlvE_clEvEUldE_St5arrayIPcLm2EELi4E23TrivialOffsetCalculatorILi1EjESB_NS0_6memory12LoadWithCastILi1EEENSC_13StoreWithCastILi1EEEEEviT_T0_T2_T3_T4_T5_ --------------------------
	.section	.nv.info._ZN2at6native27unrolled_elementwise_kernelIZZZNS0_15tan_kernel_cudaERNS_18TensorIteratorBaseEENKUlvE0_clEvENKUlvE_clEvEUldE_St5arrayIPcLm2EELi4E23TrivialOffsetCalculatorILi1EjESB_NS0_6memory12LoadWithCastILi1EEENSC_13StoreWithCastILi1EEEEEviT_T0_T2_T3_T4_T5_,"",@"SHT_CUDA_INFO"
	.sectionflags	@""
	.align	4


	//----- nvinfo : EIATTR_CUDA_API_VERSION
	.align		4
        /*0000*/ 	.byte	0x04, 0x37
        /*0002*/ 	.short	(.L_855 - .L_854)
.L_854:
        /*0004*/ 	.word	0x00000082


	//----- nvinfo : EIATTR_KPARAM_INFO
	.align		4
.L_855:
        /*0008*/ 	.byte	0x04, 0x17
        /*000a*/ 	.short	(.L_857 - .L_856)
.L_856:
        /*000c*/ 	.word	0x00000000
        /*0010*/ 	.short	0x0006
        /*0012*/ 	.short	0x0024
        /*0014*/ 	.byte	0x00, 0xf0, 0x21, 0x00


	//----- nvinfo : EIATTR_KPARAM_INFO
	.align		4
.L_857:
        /*0018*/ 	.byte	0x04, 0x17
        /*001a*/ 	.short	(.L_859 - .L_858)
.L_858:
        /*001c*/ 	.word	0x00000000
        /*0020*/ 	.short	0x0005
        /*0022*/ 	.short	0x001c
        /*0024*/ 	.byte	0x00, 0xf0, 0x21, 0x00


	//----- nvinfo : EIATTR_KPARAM_INFO
	.align		4
.L_859:
        /*0028*/ 	.byte	0x04, 0x17
        /*002a*/ 	.short	(.L_861 - .L_860)
.L_860:
        /*002c*/ 	.word	0x00000000
        /*0030*/ 	.short	0x0004
        /*0032*/ 	.short	0x0019
        /*0034*/ 	.byte	0x00, 0xf0, 0x05, 0x00


	//----- nvinfo : EIATTR_KPARAM_INFO
	.align		4
.L_861:
        /*0038*/ 	.byte	0x04, 0x17
        /*003a*/ 	.short	(.L_863 - .L_862)
.L_862:
        /*003c*/ 	.word	0x00000000
        /*0040*/ 	.short	0x0003
        /*0042*/ 	.short	0x0018
        /*0044*/ 	.byte	0x00, 0xf0, 0x05, 0x00


	//----- nvinfo : EIATTR_KPARAM_INFO
	.align		4
.L_863:
        /*0048*/ 	.byte	0x04, 0x17
        /*004a*/ 	.short	(.L_865 - .L_864)
.L_864:
        /*004c*/ 	.word	0x00000000
        /*0050*/ 	.short	0x0002
        /*0052*/ 	.short	0x0008
        /*0054*/ 	.byte	0x00, 0xf0, 0x41, 0x00


	//----- nvinfo : EIATTR_KPARAM_INFO
	.align		4
.L_865:
        /*0058*/ 	.byte	0x04, 0x17
        /*005a*/ 	.short	(.L_867 - .L_866)
.L_866:
        /*005c*/ 	.word	0x00000000
        /*0060*/ 	.short	0x0001
        /*0062*/ 	.short	0x0004
        /*0064*/ 	.byte	0x00, 0xf0, 0x05, 0x00


	//----- nvinfo : EIATTR_KPARAM_INFO
	.align		4
.L_867:
        /*0068*/ 	.byte	0x04, 0x17
        /*006a*/ 	.short	(.L_869 - .L_868)
.L_868:
        /*006c*/ 	.word	0x00000000
        /*0070*/ 	.short	0x0000
        /*0072*/ 	.short	0x0000
        /*0074*/ 	.byte	0x00, 0xf0, 0x11, 0x00


	//----- nvinfo : EIATTR_SPARSE_MMA_MASK
	.align		4
.L_869:
        /*0078*/ 	.byte	0x03, 0x50
        /*007a*/ 	.short	0x0000


	//----- nvinfo : EIATTR_MAXREG_COUNT
	.align		4
        /*007c*/ 	.byte	0x03, 0x1b
        /*007e*/ 	.short	0x00ff


	//----- nvinfo : EIATTR_EXTERNS
	.align		4
        /*0080*/ 	.byte	0x04, 0x0f
        /*0082*/ 	.short	(.L_871 - .L_870)


	//   ....[0]....
	.align		4
.L_870:
        /*0084*/ 	.word	index@(__assertfail)


	//----- nvinfo : EIATTR_MERCURY_ISA_VERSION
	.align		4
.L_871:
        /*0088*/ 	.byte	0x03, 0x5f
        /*008a*/ 	.short	0x0101


	//----- nvinfo : EIATTR_SYSCALL_OFFSETS
	.align		4
        /*008c*/ 	.byte	0x04, 0x46
        /*008e*/ 	.short	(.L_873 - .L_872)


	//   ....[0]....
.L_872:
        /*0090*/ 	.word	0x00000f90


	//   ....[1]....
        /*0094*/ 	.word	0x00001f30


	//   ....[2]....
        /*0098*/ 	.word	0x00002ee0


	//   ....[3]....
        /*009c*/ 	.word	0x00003e60


	//   ....[4]....
        /*00a0*/ 	.word	0x000068f0


	//   ....[5]....
        /*00a4*/ 	.word	0x00007ab0


	//   ....[6]....
        /*00a8*/ 	.word	0x00008c30


	//   ....[7]....
        /*00ac*/ 	.word	0x00009dd0


	//----- nvinfo : EIATTR_EXIT_INSTR_OFFSETS
	.align		4
.L_873:
        /*00b0*/ 	.byte	0x04, 0x1c
        /*00b2*/ 	.short	(.L_875 - .L_874)


	//   ....[0]....
.L_874:
        /*00b4*/ 	.word	0x00008cd0


	//   ....[1]....
        /*00b8*/ 	.word	0x00008e10


	//   ....[2]....
        /*00bc*/ 	.word	0x00008e50


	//   ....[3]....
        /*00c0*/ 	.word	0x00008ee0


	//   ....[4]....
        /*00c4*/ 	.word	0x00008f10


	//   ....[5]....
        /*00c8*/ 	.word	0x00008f40


	//   ....[6]....
        /*00cc*/ 	.word	0x00009010


	//   ....[7]....
        /*00d0*/ 	.word	0x00009090


	//   ....[8]....
        /*00d4*/ 	.word	0x00009170


	//   ....[9]....
        /*00d8*/ 	.word	0x00009200


	//   ....[10]....
        /*00dc*/ 	.word	0x00009220


	//   ....[11]....
        /*00e0*/ 	.word	0x000092e0


	//   ....[12]....
        /*00e4*/ 	.word	0x00009310


	//   ....[13]....
        /*00e8*/ 	.word	0x000094e0


	//   ....[14]....
        /*00ec*/ 	.word	0x00009680


	//   ....[15]....
        /*00f0*/ 	.word	0x00009700


	//   ....[16]....
        /*00f4*/ 	.word	0x000097b0


	//   ....[17]....
        /*00f8*/ 	.word	0x00009970


	//   ....[18]....
        /*00fc*/ 	.word	0x00009b30


	//   ....[19]....
        /*0100*/ 	.word	0x00009cd0


	//   ....[20]....
        /*0104*/ 	.word	0x00009de0


	//   ....[21]....
        /*0108*/ 	.word	0x00009e10


	//   ....[22]....
        /*010c*/ 	.word	0x00009e40


	//----- nvinfo : EIATTR_MAX_THREADS
	.align		4
.L_875:
        /*0110*/ 	.byte	0x04, 0x05
        /*0112*/ 	.short	(.L_877 - .L_876)
.L_876:
        /*0114*/ 	.word	0x00000080
        /*0118*/ 	.word	0x00000001
        /*011c*/ 	.word	0x00000001


	//----- nvinfo : EIATTR_CRS_STACK_SIZE
	.align		4
.L_877:
        /*0120*/ 	.byte	0x04, 0x1e
        /*0122*/ 	.short	(.L_879 - .L_878)
.L_878:
        /*0124*/ 	.word	0x00000000


	//----- nvinfo : EIATTR_CBANK_PARAM_SIZE
	.align		4
.L_879:
        /*0128*/ 	.byte	0x03, 0x19
        /*012a*/ 	.short	0x002c


	//----- nvinfo : EIATTR_PARAM_CBANK
	.align		4
        /*012c*/ 	.byte	0x04, 0x0a
        /*012e*/ 	.short	(.L_881 - .L_880)
	.align		4
.L_880:
        /*0130*/ 	.word	index@(.nv.constant0._ZN2at6native27unrolled_elementwise_kernelIZZZNS0_15tan_kernel_cudaERNS_18TensorIteratorBaseEENKUlvE0_clEvENKUlvE_clEvEUldE_St5arrayIPcLm2EELi4E23TrivialOffsetCalculatorILi1EjESB_NS0_6memory12LoadWithCastILi1EEENSC_13StoreWithCastILi1EEEEEviT_T0_T2_T3_T4_T5_)
        /*0134*/ 	.short	0x0210
        /*0136*/ 	.short	0x002c


	//----- nvinfo : EIATTR_SW_WAR
	.align		4
.L_881:
        /*0138*/ 	.byte	0x04, 0x36
        /*013a*/ 	.short	(.L_883 - .L_882)
.L_882:
        /*013c*/ 	.word	0x00000008
.L_883:


//--------------------- .nv.info._ZN2at6native18elementwise_kernelILi128ELi2EZNS0_22gpu_kernel_impl_nocastIZZZNS0_15tan_kernel_cudaERNS_18TensorIteratorBaseEENKUlvE0_clEvENKUlvE_clEvEUldE_EEvS4_RKT_EUliE_EEviT1_ --------------------------
	.section	.nv.info._ZN2at6native18elementwise_kernelILi128ELi2EZNS0_22gpu_kernel_impl_nocastIZZZNS0_15tan_kernel_cudaERNS_18TensorIteratorBaseEENKUlvE0_clEvENKUlvE_clEvEUldE_EEvS4_RKT_EUliE_EEviT1_,"",@"SHT_CUDA_INFO"
	.sectionflags	@""
	.align	4


	//----- nvinfo : EIATTR_CUDA_API_VERSION
	.align		4
        /*0000*/ 	.byte	0x04, 0x37
        /*0002*/ 	.short	(.L_885 - .L_884)
.L_884:
        /*0004*/ 	.word	0x00000082


	//----- nvinfo : EIATTR_KPARAM_INFO
	.align		4
.L_885:
        /*0008*/ 	.byte	0x04, 0x17
        /*000a*/ 	.short	(.L_887 - .L_886)
.L_886:
        /*000c*/ 	.word	0x00000000
        /*0010*/ 	.short	0x0001
        /*0012*/ 	.short	0x0008
        /*0014*/ 	.byte	0x00, 0xf0, 0x61, 0x08


	//----- nvinfo : EIATTR_KPARAM_INFO
	.align		4
.L_887:
        /*0018*/ 	.byte	0x04, 0x17
        /*001a*/ 	.short	(.L_889 - .L_888)
.L_888:
        /*001c*/ 	.word	0x00000000
        /*0020*/ 	.short	0x0000
        /*0022*/ 	.short	0x0000
        /*0024*/ 	.byte	0x00, 0xf0, 0x11, 0x00


	//----- nvinfo : EIATTR_SPARSE_MMA_MASK
	.align		4
.L_889:
        /*0028*/ 	.byte	0x03, 0x50
        /*002a*/ 	.short	0x0000


	//----- nvinfo : EIATTR_MAXREG_COUNT
	.align		4
        /*002c*/ 	.byte	0x03, 0x1b
        /*002e*/ 	.short	0x0080


	//----- nvinfo : EIATTR_MERCURY_ISA_VERSION
	.align		4
        /*0030*/ 	.byte	0x03, 0x5f
        /*0032*/ 	.short	0x0101


	//----- nvinfo : EIATTR_EXIT_INSTR_OFFSETS
	.align		4
        /*0034*/ 	.byte	0x04, 0x1c
        /*0036*/ 	.short	(.L_891 - .L_890)


	//   ....[0]....
.L_890:
        /*0038*/ 	.word	0x00001a10


	//   ....[1]....
        /*003c*/ 	.word	0x00003320


	//----- nvinfo : EIATTR_MAX_THREADS
	.align		4
.L_891:
        /*0040*/ 	.byte	0x04, 0x05
        /*0042*/ 	.short	(.L_893 - .L_892)
.L_892:
        /*0044*/ 	.word	0x00000080
        /*0048*/ 	.word	0x00000001
        /*004c*/ 	.word	0x00000001


	//----- nvinfo : EIATTR_CRS_STACK_SIZE
	.align		4
.L_893:
        /*0050*/ 	.byte	0x04, 0x1e
        /*0052*/ 	.short	(.L_895 - .L_894)
.L_894:
        /*0054*/ 	.word	0x00000000


	//----- nvinfo : EIATTR_CBANK_PARAM_SIZE
	.align		4
.L_895:
        /*0058*/ 	.byte	0x03, 0x19
        /*005a*/ 	.short	0x0220


	//----- nvinfo : EIATTR_PARAM_CBANK
	.align		4
        /*005c*/ 	.byte	0x04, 0x0a
        /*005e*/ 	.short	(.L_897 - .L_896)
	.align		4
.L_896:
        /*0060*/ 	.word	index@(.nv.constant0._ZN2at6native18elementwise_kernelILi128ELi2EZNS0_22gpu_kernel_impl_nocastIZZZNS0_15tan_kernel_cudaERNS_18TensorIteratorBaseEENKUlvE0_clEvENKUlvE_clEvEUldE_EEvS4_RKT_EUliE_EEviT1_)
        /*0064*/ 	.short	0x0210
        /*0066*/ 	.short	0x0220


	//----- nvinfo : EIATTR_SW_WAR
	.align		4
.L_897:
        /*0068*/ 	.byte	0x04, 0x36
        /*006a*/ 	.short	(.L_899 - .L_898)
.L_898:
        /*006c*/ 	.word	0x00000008
.L_899:


//--------------------- .nv.info._ZN2at6native27unrolled_elementwise_kernelIZZZNS0_15tan_kernel_cudaERNS_18TensorIteratorBaseEENKUlvE0_clEvENKUlvE_clEvEUldE_St5arrayIPcLm2EELi4E23TrivialOffsetCalculatorILi1EjESB_NS0_6memory15LoadWithoutCastENSC_16StoreWithoutCastEEEviT_T0_T2_T3_T4_T5_ --------------------------
	.section	.nv.info._ZN2at6native27unrolled_elementwise_kernelIZZZNS0_15tan_kernel_cudaERNS_18TensorIteratorBaseEENKUlvE0_clEvENKUlvE_clEvEUldE_St5arrayIPcLm2EELi4E23TrivialOffsetCalculatorILi1EjESB_NS0_6memory15LoadWithoutCastENSC_16StoreWithoutCastEEEviT_T0_T2_T3_T4_T5_,"",@"SHT_CUDA_INFO"
	.sectionflags	@""
	.align	4


	//----- nvinfo : EIATTR_CUDA_API_VERSION
	.align		4
        /*0000*/ 	.byte	0x04, 0x37
        /*0002*/ 	.short	(.L_901 - .L_900)
.L_900:
        /*0004*/ 	.word	0x00000082


	//----- nvinfo : EIATTR_KPARAM_INFO
	.align		4
.L_901:
        /*0008*/ 	.byte	0x04, 0x17
        /*000a*/ 	.short	(.L_903 - .L_902)
.L_902:
        /*000c*/ 	.word	0x00000000
        /*0010*/ 	.short	0x0006
        /*0012*/ 	.short	0x001b
        /*0014*/ 	.byte	0x00, 0xf0, 0x05, 0x00


	//----- nvinfo : EIATTR_KPARAM_INFO
	.align		4
.L_903:
        /*0018*/ 	.byte	0x04, 0x17
        /*001a*/ 	.short	(.L_905 - .L_904)
.L_904:
        /*001c*/ 	.word	0x00000000
        /*0020*/ 	.short	0x0005
        /*0022*/ 	.short	0x001a
        /*0024*/ 	.byte	0x00, 0xf0, 0x05, 0x00


	//----- nvinfo : EIATTR_KPARAM_INFO
	.align		4
.L_905:
        /*0028*/ 	.byte	0x04, 0x17
        /*002a*/ 	.short	(.L_907 - .L_906)
.L_906:
        /*002c*/ 	.word	0x00000000
        /*0030*/ 	.short	0x0004
        /*0032*/ 	.short	0x0019
        /*0034*/ 	.byte	0x00, 0xf0, 0x05, 0x00


	//----- nvinfo : EIATTR_KPARAM_INFO
	.align		4
.L_907:
        /*0038*/ 	.byte	0x04, 0x17
        /*003a*/ 	.short	(.L_909 - .L_908)
.L_908:
        /*003c*/ 	.word	0x00000000
        /*0040*/ 	.short	0x0003
        /*0042*/ 	.short	0x0018
        /*0044*/ 	.byte	0x00, 0xf0, 0x05, 0x00


	//----- nvinfo : EIATTR_KPARAM_INFO
	.align		4
.L_909:
        /*0048*/ 	.byte	0x04, 0x17
        /*004a*/ 	.short	(.L_911 - .L_910)
.L_910:
        /*004c*/ 	.word	0x00000000
        /*0050*/ 	.short	0x0002
        /*0052*/ 	.short	0x0008
        /*0054*/ 	.byte	0x00, 0xf0, 0x41, 0x00


	//----- nvinfo : EIATTR_KPARAM_INFO
	.align		4
.L_911:
        /*0058*/ 	.byte	0x04, 0x17
        /*005a*/ 	.short	(.L_913 - .L_912)
.L_912:
        /*005c*/ 	.word	0x00000000
        /*0060*/ 	.short	0x0001
        /*0062*/ 	.short	0x0004
        /*0064*/ 	.byte	0x00, 0xf0, 0x05, 0x00


	//----- nvinfo : EIATTR_KPARAM_INFO
	.align		4
.L_913:
        /*0068*/ 	.byte	0x04, 0x17
        /*006a*/ 	.short	(.L_915 - .L_914)
.L_914:
        /*006c*/ 	.word	0x00000000
        /*0070*/ 	.short	0x0000
        /*0072*/ 	.short	0x0000
        /*0074*/ 	.byte	0x00, 0xf0, 0x11, 0x00


	//----- nvinfo : EIATTR_SPARSE_MMA_MASK
	.align		4
.L_915:
        /*0078*/ 	.byte	0x03, 0x50
        /*007a*/ 	.short	0x0000


	//----- nvinfo : EIATTR_MAXREG_COUNT
	.align		4
        /*007c*/ 	.byte	0x03, 0x1b
        /*007e*/ 	.short	0x00ff


	//----- nvinfo : EIATTR_MERCURY_ISA_VERSION
	.align		4
        /*0080*/ 	.byte	0x03, 0x5f
        /*0082*/ 	.short	0x0101


	//----- nvinfo : EIATTR_EXIT_INSTR_OFFSETS
	.align		4
        /*0084*/ 	.byte	0x04, 0x1c
        /*0086*/ 	.short	(.L_917 - .L_916)


	//   ....[0]....
.L_916:
        /*0088*/ 	.word	0x00001a90


	//   ....[1]....
        /*008c*/ 	.word	0x00001ae0


	//----- nvinfo : EIATTR_MAX_THREADS
	.align		4
.L_917:
        /*0090*/ 	.byte	0x04, 0x05
        /*0092*/ 	.short	(.L_919 - .L_918)
.L_918:
        /*0094*/ 	.word	0x00000080
        /*0098*/ 	.word	0x00000001
        /*009c*/ 	.word	0x00000001


	//----- nvinfo : EIATTR_CRS_STACK_SIZE
	.align		4
.L_919:
        /*00a0*/ 	.byte	0x04, 0x1e
        /*00a2*/ 	.short	(.L_921 - .L_920)
.L_920:
        /*00a4*/ 	.word	0x00000000


	//----- nvinfo : EIATTR_CBANK_PARAM_SIZE
	.align		4
.L_921:
        /*00a8*/ 	.byte	0x03, 0x19
        /*00aa*/ 	.short	0x001c


	//----- nvinfo : EIATTR_PARAM_CBANK
	.align		4
        /*00ac*/ 	.byte	0x04, 0x0a
        /*00ae*/ 	.short	(.L_923 - .L_922)
	.align		4
.L_922:
        /*00b0*/ 	.word	index@(.nv.constant0._ZN2at6native27unrolled_elementwise_kernelIZZZNS0_15tan_kernel_cudaERNS_18TensorIteratorBaseEENKUlvE0_clEvENKUlvE_clEvEUldE_St5arrayIPcLm2EELi4E23TrivialOffsetCalculatorILi1EjESB_NS0_6memory15LoadWithoutCastENSC_16StoreWithoutCastEEEviT_T0_T2_T3_T4_T5_)
        /*00b4*/ 	.short	0x0210
        /*00b6*/ 	.short	0x001c


	//----- nvinfo : EIATTR_SW_WAR
	.align		4
.L_923:
        /*00b8*/ 	.byte	0x04, 0x36
        /*00ba*/ 	.short	(.L_925 - .L_924)
.L_924:
        /*00bc*/ 	.word	0x00000008
.L_925:


//--------------------- .nv.info._ZN2at6native29vectorized_elementwise_kernelILi2EZZZNS0_15tan_kernel_cudaERNS_18TensorIteratorBaseEENKUlvE0_clEvENKUlvE_clEvEUldE_St5arrayIPcLm2EEEEviT0_T1_ --------------------------
	.section	.nv.info._ZN2at6native29vectorized_elementwise_kernelILi2EZZZNS0_15tan_kernel_cudaERNS_18TensorIteratorBaseEENKUlvE0_clEvENKUlvE_clEvEUldE_St5arrayIPcLm2EEEEviT0_T1_,"",@"SHT_CUDA_INFO"
	.sectionflags	@""
	.align	4


	//----- nvinfo : EIATTR_CUDA_API_VERSION
	.align		4
        /*0000*/ 	.byte	0x04, 0x37
        /*0002*/ 	.short	(.L_927 - .L_926)
.L_926:
        /*0004*/ 	.word	0x00000082


	//----- nvinfo : EIATTR_KPARAM_INFO
	.align		4
.L_927:
        /*0008*/ 	.byte	0x04, 0x17
        /*000a*/ 	.short	(.L_929 - .L_928)
.L_928:
        /*000c*/ 	.word	0x00000000
        /*0010*/ 	.short	0x0002
        /*0012*/ 	.short	0x0008
        /*0014*/ 	.byte	0x00, 0xf0, 0x41, 0x00


	//----- nvinfo : EIATTR_KPARAM_INFO
	.align		4
.L_929:
        /*0018*/ 	.byte	0x04, 0x17
        /*001a*/ 	.short	(.L_931 - .L_930)
.L_930:
        /*001c*/ 	.word	0x00000000
        /*0020*/ 	.short	0x0001
        /*0022*/ 	.short	0x0004
        /*0024*/ 	.byte	0x00, 0xf0, 0x05, 0x00


	//----- nvinfo : EIATTR_KPARAM_INFO
	.align		4
.L_931:
        /*0028*/ 	.byte	0x04, 0x17
        /*002a*/ 	.short	(.L_933 - .L_932)
.L_932:
        /*002c*/ 	.word	0x00000000
        /*0030*/ 	.short	0x0000
        /*0032*/ 	.short	0x0000
        /*0034*/ 	.byte	0x00, 0xf0, 0x11, 0x00


	//----- nvinfo : EIATTR_SPARSE_MMA_MASK
	.align		4
.L_933:
        /*0038*/ 	.byte	0x03, 0x50
        /*003a*/ 	.short	0x0000


	//----- nvinfo : EIATTR_MAXREG_COUNT
	.align		4
        /*003c*/ 	.byte	0x03, 0x1b
        /*003e*/ 	.short	0x00ff


	//----- nvinfo : EIATTR_MERCURY_ISA_VERSION
	.align		4
        /*0040*/ 	.byte	0x03, 0x5f
        /*0042*/ 	.short	0x0101


	//----- nvinfo : EIATTR_EXIT_INSTR_OFFSETS
	.align		4
        /*0044*/ 	.byte	0x04, 0x1c
        /*0046*/ 	.short	(.L_935 - .L_934)


	//   ....[0]....
.L_934:
        /*0048*/ 	.word	0x00002e00


	//   ....[1]....
        /*004c*/ 	.word	0x000062d0


	//   ....[2]....
        /*0050*/ 	.word	0x00006320


	//----- nvinfo : EIATTR_MAX_THREADS
	.align		4
.L_935:
        /*0054*/ 	.byte	0x04, 0x05
        /*0056*/ 	.short	(.L_937 - .L_936)
.L_936:
        /*0058*/ 	.word	0x00000080
        /*005c*/ 	.word	0x00000001
        /*0060*/ 	.word	0x00000001


	//----- nvinfo : EIATTR_CRS_STACK_SIZE
	.align		4
.L_937:
        /*0064*/ 	.byte	0x04, 0x1e
        /*0066*/ 	.short	(.L_939 - .L_938)
.L_938:
        /*0068*/ 	.word	0x00000000


	//----- nvinfo : EIATTR_CBANK_PARAM_SIZE
	.align		4
.L_939:
        /*006c*/ 	.byte	0x03, 0x19
        /*006e*/ 	.short	0x0018


	//----- nvinfo : EIATTR_PARAM_CBANK
	.align		4
        /*0070*/ 	.byte	0x04, 0x0a
        /*0072*/ 	.short	(.L_941 - .L_940)
	.align		4
.L_940:
        /*0074*/ 	.word	index@(.nv.constant0._ZN2at6native29vectorized_elementwise_kernelILi2EZZZNS0_15tan_kernel_cudaERNS_18TensorIteratorBaseEENKUlvE0_clEvENKUlvE_clEvEUldE_St5arrayIPcLm2EEEEviT0_T1_)
        /*0078*/ 	.short	0x0210
        /*007a*/ 	.short	0x0018


	//----- nvinfo : EIATTR_SW_WAR
	.align		4
.L_941:
        /*007c*/ 	.byte	0x04, 0x36
        /*007e*/ 	.short	(.L_943 - .L_942)
.L_942:
        /*0080*/ 	.word	0x00000008
.L_943:


//--------------------- .nv.info._ZN2at6native29vectorized_elementwise_kernelILi4EZZZNS0_15tan_kernel_cudaERNS_18TensorIteratorBaseEENKUlvE0_clEvENKUlvE_clEvEUldE_St5arrayIPcLm2EEEEviT0_T1_ --------------------------
	.section	.nv.info._ZN2at6native29vectorized_elementwise_kernelILi4EZZZNS0_15tan_kernel_cudaERNS_18TensorIteratorBaseEENKUlvE0_clEvENKUlvE_clEvEUldE_St5arrayIPcLm2EEEEviT0_T1_,"",@"SHT_CUDA_INFO"
	.sectionflags	@""
	.align	4


	//----- nvinfo : EIATTR_CUDA_API_VERSION
	.align		4
        /*0000*/ 	.byte	0x04, 0x37
        /*0002*/ 	.short	(.L_945 - .L_944)
.L_944:
        /*0004*/ 	.word	0x00000082


	//----- nvinfo : EIATTR_KPARAM_INFO
	.align		4
.L_945:
        /*0008*/ 	.byte	0x04, 0x17
        /*000a*/ 	.short	(.L_947 - .L_946)
.L_946:
        /*000c*/ 	.word	0x00000000
        /*0010*/ 	.short	0x0002
        /*0012*/ 	.short	0x0008
        /*0014*/ 	.byte	0x00, 0xf0, 0x41, 0x00


	//----- nvinfo : EIATTR_KPARAM_INFO
	.align		4
.L_947:
        /*0018*/ 	.byte	0x04, 0x17
        /*001a*/ 	.short	(.L_949 - .L_948)
.L_948:
        /*001c*/ 	.word	0x00000000
        /*0020*/ 	.short	0x0001
        /*0022*/ 	.short	0x0004
        /*0024*/ 	.byte	0x00, 0xf0, 0x05, 0x00


	//----- nvinfo : EIATTR_KPARAM_INFO
	.align		4
.L_949:
        /*0028*/ 	.byte	0x04, 0x17
        /*002a*/ 	.short	(.L_951 - .L_950)
.L_950:
        /*002c*/ 	.word	0x00000000
        /*0030*/ 	.short	0x0000
        /*0032*/ 	.short	0x0000
        /*0034*/ 	.byte	0x00, 0xf0, 0x11, 0x00


	//----- nvinfo : EIATTR_SPARSE_MMA_MASK
	.align		4
.L_951:
        /*0038*/ 	.byte	0x03, 0x50
        /*003a*/ 	.short	0x0000


	//----- nvinfo : EIATTR_MAXREG_COUNT
	.align		4
        /*003c*/ 	.byte	0x03, 0x1b
        /*003e*/ 	.short	0x00ff


	//----- nvinfo : EIATTR_MERCURY_ISA_VERSION
	.align		4
        /*0040*/ 	.byte	0x03, 0x5f
        /*0042*/ 	.short	0x0101


	//----- nvinfo : EIATTR_EXIT_INSTR_OFFSETS
	.align		4
        /*0044*/ 	.byte	0x04, 0x1c
        /*0046*/ 	.short	(.L_953 - .L_952)


	//   ....[0]....
.L_952:
        /*0048*/ 	.word	0x00002e00


	//   ....[1]....
        /*004c*/ 	.word	0x000062d0


	//   ....[2]....
        /*0050*/ 	.word	0x00006320


	//----- nvinfo : EIATTR_MAX_THREADS
	.align		4
.L_953:
        /*0054*/ 	.byte	0x04, 0x05
        /*0056*/ 	.short	(.L_955 - .L_954)
.L_954:
        /*0058*/ 	.word	0x00000080
        /*005c*/ 	.word	0x00000001
        /*0060*/ 	.word	0x00000001


	//----- nvinfo : EIATTR_CRS_STACK_SIZE
	.align		4
.L_955:
        /*0064*/ 	.byte	0x04, 0x1e
        /*0066*/ 	.short	(.L_957 - .L_956)
.L_956:
        /*0068*/ 	.word	0x00000000


	//----- nvinfo : EIATTR_CBANK_PARAM_SIZE
	.align		4
.L_957:
        /*006c*/ 	.byte	0x03, 0x19
        /*006e*/ 	.short	0x0018


	//----- nvinfo : EIATTR_PARAM_CBANK
	.align		4
        /*0070*/ 	.byte	0x04, 0x0a
        /*0072*/ 	.short	(.L_959 - .L_958)
	.align		4
.L_958:
        /*0074*/ 	.word	index@(.nv.constant0._ZN2at6native29vectorized_elementwise_kernelILi4EZZZNS0_15tan_kernel_cudaERNS_18TensorIteratorBaseEENKUlvE0_clEvENKUlvE_clEvEUldE_St5arrayIPcLm2EEEEviT0_T1_)
        /*0078*/ 	.short	0x0210
        /*007a*/ 	.short	0x0018


	//----- nvinfo : EIATTR_SW_WAR
	.align		4
.L_959:
        /*007c*/ 	.byte	0x04, 0x36
        /*007e*/ 	.short	(.L_961 - .L_960)
.L_960:
        /*0080*/ 	.word	0x00000008
.L_961:


//--------------------- .nv.info._ZN2at6native29vectorized_elementwise_kernelILi8EZZZNS0_15tan_kernel_cudaERNS_18TensorIteratorBaseEENKUlvE0_clEvENKUlvE_clEvEUldE_St5arrayIPcLm2EEEEviT0_T1_ --------------------------
	.section	.nv.info._ZN2at6native29vectorized_elementwise_kernelILi8EZZZNS0_15tan_kernel_cudaERNS_18TensorIteratorBaseEENKUlvE0_clEvENKUlvE_clEvEUldE_St5arrayIPcLm2EEEEviT0_T1_,"",@"SHT_CUDA_INFO"
	.sectionflags	@""
	.align	4


	//----- nvinfo : EIATTR_CUDA_API_VERSION
	.align		4
        /*0000*/ 	.byte	0x04, 0x37
        /*0002*/ 	.short	(.L_963 - .L_962)
.L_962:
        /*0004*/ 	.word	0x00000082


	//----- nvinfo : EIATTR_KPARAM_INFO
	.align		4
.L_963:
        /*0008*/ 	.byte	0x04, 0x17
        /*000a*/ 	.short	(.L_965 - .L_964)
.L_964:
        /*000c*/ 	.word	0x00000000
        /*0010*/ 	.short	0x0002
        /*0012*/ 	.short	0x0008
        /*0014*/ 	.byte	0x00, 0xf0, 0x41, 0x00


	//----- nvinfo : EIATTR_KPARAM_INFO
	.align		4
.L_965:
        /*0018*/ 	.byte	0x04, 0x17
        /*001a*/ 	.short	(.L_967 - .L_966)
.L_966:
        /*001c*/ 	.word	0x00000000
        /*0020*/ 	.short	0x0001
        /*0022*/ 	.short	0x0004
        /*0024*/ 	.byte	0x00, 0xf0, 0x05, 0x00


	//----- nvinfo : EIATTR_KPARAM_INFO
	.align		4
.L_967:
        /*0028*/ 	.byte	0x04, 0x17
        /*002a*/ 	.short	(.L_969 - .L_968)
.L_968:
        /*002c*/ 	.word	0x00000000
        /*0030*/ 	.short	0x0000
        /*0032*/ 	.short	0x0000
        /*0034*/ 	.byte	0x00, 0xf0, 0x11, 0x00


	//----- nvinfo : EIATTR_SPARSE_MMA_MASK
	.align		4
.L_969:
        /*0038*/ 	.byte	0x03, 0x50
        /*003a*/ 	.short	0x0000


	//----- nvinfo : EIATTR_MAXREG_COUNT
	.align		4
        /*003c*/ 	.byte	0x03, 0x1b
        /*003e*/ 	.short	0x00ff


	//----- nvinfo : EIATTR_MERCURY_ISA_VERSION
	.align		4
        /*0040*/ 	.byte	0x03, 0x5f
        /*0042*/ 	.short	0x0101


	//----- nvinfo : EIATTR_EXIT_INSTR_OFFSETS
	.align		4
        /*0044*/ 	.byte	0x04, 0x1c
        /*0046*/ 	.short	(.L_971 - .L_970)


	//   ....[0]....
.L_970:
        /*0048*/ 	.word	0x00002e00


	//   ....[1]....
        /*004c*/ 	.word	0x000062d0


	//   ....[2]....
        /*0050*/ 	.word	0x00006320


	//----- nvinfo : EIATTR_MAX_THREADS
	.align		4
.L_971:
        /*0054*/ 	.byte	0x04, 0x05
        /*0056*/ 	.short	(.L_973 - .L_972)
.L_972:
        /*0058*/ 	.word	0x00000080
        /*005c*/ 	.word	0x00000001
        /*0060*/ 	.word	0x00000001


	//----- nvinfo : EIATTR_CRS_STACK_SIZE
	.align		4
.L_973:
        /*0064*/ 	.byte	0x04, 0x1e
        /*0066*/ 	.short	(.L_975 - .L_974)
.L_974:
        /*0068*/ 	.word	0x00000000


	//----- nvinfo : EIATTR_CBANK_PARAM_SIZE
	.align		4
.L_975:
        /*006c*/ 	.byte	0x03, 0x19
        /*006e*/ 	.short	0x0018


	//----- nvinfo : EIATTR_PARAM_CBANK
	.align		4
        /*0070*/ 	.byte	0x04, 0x0a
        /*0072*/ 	.short	(.L_977 - .L_976)
	.align		4
.L_976:
        /*0074*/ 	.word	index@(.nv.constant0._ZN2at6native29vectorized_elementwise_kernelILi8EZZZNS0_15tan_kernel_cudaERNS_18TensorIteratorBaseEENKUlvE0_clEvENKUlvE_clEvEUldE_St5arrayIPcLm2EEEEviT0_T1_)
        /*0078*/ 	.short	0x0210
        /*007a*/ 	.short	0x0018


	//----- nvinfo : EIATTR_SW_WAR
	.align		4
.L_977:
        /*007c*/ 	.byte	0x04, 0x36
        /*007e*/ 	.short	(.L_979 - .L_978)
.L_978:
        /*0080*/ 	.word	0x00000008
.L_979:


//--------------------- .nv.info._ZN2at6native18elementwise_kernelILi128ELi4EZNS0_15gpu_kernel_implIZZZNS0_15tan_kernel_cudaERNS_18TensorIteratorBaseEENKUlvE_clEvENKUlvE1_clEvEUlN3c107complexINS7_4HalfEEEE_EEvS4_RKT_EUliE_EEviT1_ --------------------------
	.section	.nv.info._ZN2at6native18elementwise_kernelILi128ELi4EZNS0_15gpu_kernel_implIZZZNS0_15tan_kernel_cudaERNS_18TensorIteratorBaseEENKUlvE_clEvENKUlvE1_clEvEUlN3c107complexINS7_4HalfEEEE_EEvS4_RKT_EUliE_EEviT1_,"",@"SHT_CUDA_INFO"
	.sectionflags	@""
	.align	4


	//----- nvinfo : EIATTR_CUDA_API_VERSION
	.align		4
        /*0000*/ 	.byte	0x04, 0x37
        /*0002*/ 	.short	(.L_981 - .L_980)
.L_980:
        /*0004*/ 	.word	0x00000082


	//----- nvinfo : EIATTR_KPARAM_INFO
	.align		4
.L_981:
        /*0008*/ 	.byte	0x04, 0x17
        /*000a*/ 	.short	(.L_983 - .L_982)
.L_982:
        /*000c*/ 	.word	0x00000000
        /*0010*/ 	.short	0x0001
        /*0012*/ 	.short	0x0008
        /*0014*/ 	.byte	0x00, 0xf0, 0x61, 0x08


	//----- nvinfo : EIATTR_KPARAM_INFO
	.align		4
.L_983:
        /*0018*/ 	.byte	0x04, 0x17
        /*001a*/ 	.short	(.L_985 - .L_984)
.L_984:
        /*001c*/ 	.word	0x00000000
        /*0020*/ 	.short	0x0000
        /*0022*/ 	.short	0x0000
        /*0024*/ 	.byte	0x00, 0xf0, 0x11, 0x00


	//----- nvinfo : EIATTR_SPARSE_MMA_MASK
	.align		4
.L_985:
        /*0028*/ 	.byte	0x03, 0x50
        /*002a*/ 	.short	0x0000


	//----- nvinfo : EIATTR_MAXREG_COUNT
	.align		4
        /*002c*/ 	.byte	0x03, 0x1b
        /*002e*/ 	.short	0x0080


	//----- nvinfo : EIATTR_EXTERNS
	.align		4
        /*0030*/ 	.byte	0x04, 0x0f
        /*0032*/ 	.short	(.L_987 - .L_986)


	//   ....[0]....
	.align		4
.L_986:
        /*0034*/ 	.word	index@(__assertfail)


	//----- nvinfo : EIATTR_MERCURY_ISA_VERSION
	.align		4
.L_987:
        /*0038*/ 	.byte	0x03, 0x5f
        /*003a*/ 	.short	0x0101


	//----- nvinfo : EIATTR_SYSCALL_OFFSETS
	.align		4
        /*003c*/ 	.byte	0x04, 0x46
        /*003e*/ 	.short	(.L_989 - .L_988)


	//   ....[0]....
.L_988:
        /*0040*/ 	.word	0x00002420


	//   ....[1]....
        /*0044*/ 	.word	0x00003910


	//   ....[2]....
        /*0048*/ 	.word	0x00005d90


	//   ....[3]....
        /*004c*/ 	.word	0x00007280


	//   ....[4]....
        /*0050*/ 	.word	0x000096f0


	//   ....[5]....
        /*0054*/ 	.word	0x0000abe0


	//   ....[6]....
        /*0058*/ 	.word	0x0000d040


	//   ....[7]....
        /*005c*/ 	.word	0x0000e530


	//----- nvinfo : EIATTR_EXIT_INSTR_OFFSETS
	.align		4
.L_989:
        /*0060*/ 	.byte	0x04, 0x1c
        /*0062*/ 	.short	(.L_991 - .L_990)


	//   ....[0]....
.L_990:
        /*0064*/ 	.word	0x0000acb0


	//   ....[1]....
        /*0068*/ 	.word	0x0000d730


	//   ....[2]....
        /*006c*/ 	.word	0x0000d770


	//   ....[3]....
        /*0070*/ 	.word	0x0000d810


	//   ....[4]....
        /*0074*/ 	.word	0x0000d850


	//   ....[5]....
        /*0078*/ 	.word	0x0000d890


	//   ....[6]....
        /*007c*/ 	.word	0x0000d920


	//   ....[7]....
        /*0080*/ 	.word	0x0000d940


	//   ....[8]....
        /*0084*/ 	.word	0x0000d9e0


	//   ....[9]....
        /*0088*/ 	.word	0x0000da00


	//   ....[10]....
        /*008c*/ 	.word	0x0000da50


	//   ....[11]....
        /*0090*/ 	.word	0x0000db60


	//   ....[12]....
        /*0094*/ 	.word	0x0000dbe0


	//   ....[13]....
        /*0098*/ 	.word	0x0000dd70


	//   ....[14]....
        /*009c*/ 	.word	0x0000ded0


	//   ....[15]....
        /*00a0*/ 	.word	0x0000df10


	//   ....[16]....
        /*00a4*/ 	.word	0x0000dfd0


	//   ....[17]....
        /*00a8*/ 	.word	0x0000e150


	//   ....[18]....
        /*00ac*/ 	.word	0x0000e2d0


	//   ....[19]....
        /*00b0*/ 	.word	0x0000e430


	//   ....[20]....
        /*00b4*/ 	.word	0x0000e540


	//   ....[21]....
        /*00b8*/ 	.word	0x0000e580


	//   ....[22]....
        /*00bc*/ 	.word	0x0000e5c0


	//----- nvinfo : EIATTR_MAX_THREADS
	.align		4
.L_991:
        /*00c0*/ 	.byte	0x04, 0x05
        /*00c2*/ 	.short	(.L_993 - .L_992)
.L_992:
        /*00c4*/ 	.word	0x00000080
        /*00c8*/ 	.word	0x00000001
        /*00cc*/ 	.word	0x00000001


	//----- nvinfo : EIATTR_CRS_STACK_SIZE
	.align		4
.L_993:
        /*00d0*/ 	.byte	0x04, 0x1e
        /*00d2*/ 	.short	(.L_995 - .L_994)
.L_994:
        /*00d4*/ 	.word	0x00000000


	//----- nvinfo : EIATTR_CBANK_PARAM_SIZE
	.align		4
.L_995:
        /*00d8*/ 	.byte	0x03, 0x19
        /*00da*/ 	.short	0x0220


	//----- nvinfo : EIATTR_PARAM_CBANK
	.align		4
        /*00dc*/ 	.byte	0x04, 0x0a
        /*00de*/ 	.short	(.L_997 - .L_996)
	.align		4
.L_996:
        /*00e0*/ 	.word	index@(.nv.constant0._ZN2at6native18elementwise_kernelILi128ELi4EZNS0_15gpu_kernel_implIZZZNS0_15tan_kernel_cudaERNS_18TensorIteratorBaseEENKUlvE_clEvENKUlvE1_clEvEUlN3c107complexINS7_4HalfEEEE_EEvS4_RKT_EUliE_EEviT1_)
        /*00e4*/ 	.short	0x0210
        /*00e6*/ 	.short	0x0220


	//----- nvinfo : EIATTR_SW_WAR
	.align		4
.L_997:
        /*00e8*/ 	.byte	0x04, 0x36
        /*00ea*/ 	.short	(.L_999 - .L_998)
.L_998:
        /*00ec*/ 	.word	0x00000008
.L_999:


//--------------------- .nv.info._ZN2at6native27unrolled_elementwise_kernelIZZZNS0_15tan_kernel_cudaERNS_18TensorIteratorBaseEENKUlvE_clEvENKUlvE1_clEvEUlN3c107complexINS6_4HalfEEEE_St5arrayIPcLm2EELi4E23TrivialOffsetCalculatorILi1EjESF_NS0_6memory12LoadWithCastILi1EEENSG_13StoreWithCastILi1EEEEEviT_T0_T2_T3_T4_T5_ --------------------------
	.section	.nv.info._ZN2at6native27unrolled_elementwise_kernelIZZZNS0_15tan_kernel_cudaERNS_18TensorIteratorBaseEENKUlvE_clEvENKUlvE1_clEvEUlN3c107complexINS6_4HalfEEEE_St5arrayIPcLm2EELi4E23TrivialOffsetCalculatorILi1EjESF_NS0_6memory12LoadWithCastILi1EEENSG_13StoreWithCastILi1EEEEEviT_T0_T2_T3_T4_T5_,"",@"SHT_CUDA_INFO"
	.sectionflags	@""
	.align	4


	//----- nvinfo : EIATTR_CUDA_API_VERSION
	.align		4
        /*0000*/ 	.byte	0x04, 0x37
        /*0002*/ 	.short	(.L_1001 - .L_1000)
.L_1000:
        /*0004*/ 	.word	0x00000082


	//----- nvinfo : EIATTR_KPARAM_INFO
	.align		4
.L_1001:
        /*0008*/ 	.byte	0x04, 0x17
        /*000a*/ 	.short	(.L_1003 - .L_1002)
.L_1002:
        /*000c*/ 	.word	0x00000000
        /*0010*/ 	.short	0x0006
        /*0012*/ 	.short	0x0024
        /*0014*/ 	.byte	0x00, 0xf0, 0x21, 0x00


	//----- nvinfo : EIATTR_KPARAM_INFO
	.align		4
.L_1003:
        /*0018*/ 	.byte	0x04, 0x17
        /*001a*/ 	.short	(.L_1005 - .L_1004)
.L_1004:
        /*001c*/ 	.word	0x00000000
        /*0020*/ 	.short	0x0005
        /*0022*/ 	.short	0x001c
        /*0024*/ 	.byte	0x00, 0xf0, 0x21, 0x00


	//----- nvinfo : EIATTR_KPARAM_INFO
	.align		4
.L_1005:
        /*0028*/ 	.byte	0x04, 0x17
        /*002a*/ 	.short	(.L_1007 - .L_1006)
.L_1006:
        /*002c*/ 	.word	0x00000000
        /*0030*/ 	.short	0x0004
        /*0032*/ 	.short	0x0019
        /*0034*/ 	.byte	0x00, 0xf0, 0x05, 0x00


	//----- nvinfo : EIATTR_KPARAM_INFO
	.align		4
.L_1007:
        /*0038*/ 	.byte	0x04, 0x17
        /*003a*/ 	.short	(.L_1009 - .L_1008)
.L_1008:
        /*003c*/ 	.word	0x00000000
        /*0040*/ 	.short	0x0003
        /*0042*/ 	.short	0x0018
        /*0044*/ 	.byte	0x00, 0xf0, 0x05, 0x00


	//----- nvinfo : EIATTR_KPARAM_INFO
	.align		4
.L_1009:
        /*0048*/ 	.byte	0x04, 0x17
        /*004a*/ 	.short	(.L_1011 - .L_1010)
.L_1010:
        /*004c*/ 	.word	0x00000000
        /*0050*/ 	.short	0x0002
        /*0052*/ 	.short	0x0008
        /*0054*/ 	.byte	0x00, 0xf0, 0x41, 0x00


	//----- nvinfo : EIATTR_KPARAM_INFO
	.align		4
.L_1011:
        /*0058*/ 	.byte	0x04, 0x17
        /*005a*/ 	.short	(.L_1013 - .L_1012)
.L_1012:
        /*005c*/ 	.word	0x00000000
        /*0060*/ 	.short	0x0001
        /*0062*/ 	.short	0x0004
        /*0064*/ 	.byte	0x00, 0xf0, 0x05, 0x00


	//----- nvinfo : EIATTR_KPARAM_INFO
	.align		4
.L_1013:
        /*0068*/ 	.byte	0x04, 0x17
        /*006a*/ 	.short	(.L_1015 - .L_1014)
.L_1014:
        /*006c*/ 	.word	0x00000000
        /*0070*/ 	.short	0x0000
        /*0072*/ 	.short	0x0000
        /*0074*/ 	.byte	0x00, 0xf0, 0x11, 0x00


	//----- nvinfo : EIATTR_SPARSE_MMA_MASK
	.align		4
.L_1015:
        /*0078*/ 	.byte	0x03, 0x50
        /*007a*/ 	.short	0x0000


	//----- nvinfo : EIATTR_MAXREG_COUNT
	.align		4
        /*007c*/ 	.byte	0x03, 0x1b
        /*007e*/ 	.short	0x00ff


	//----- nvinfo : EIATTR_EXTERNS
	.align		4
        /*0080*/ 	.byte	0x04, 0x0f
        /*0082*/ 	.short	(.L_1017 - .L_1016)


	//   ....[0]....
	.align		4
.L_1016:
        /*0084*/ 	.word	index@(__assertfail)


	//----- nvinfo : EIATTR_MERCURY_ISA_VERSION
	.align		4
.L_1017:
        /*0088*/ 	.byte	0x03, 0x5f
        /*008a*/ 	.short	0x0101


	//----- nvinfo : EIATTR_SYSCALL_OFFSETS
	.align		4
        /*008c*/ 	.byte	0x04, 0x46
        /*008e*/ 	.short	(.L_1019 - .L_1018)


	//   ....[0]....
.L_1018:
        /*0090*/ 	.word	0x00001160


	//   ....[1]....
        /*0094*/ 	.word	0x00002330


	//   ....[2]....
        /*0098*/ 	.word	0x00003510


	//   ....[3]....
        /*009c*/ 	.word	0x000046c0


	//   ....[4]....
        /*00a0*/ 	.word	0x00006e00


	//   ....[5]....
        /*00a4*/ 	.word	0x00007e40


	//   ....[6]....
        /*00a8*/ 	.word	0x00008e40


	//   ....[7]....
        /*00ac*/ 	.word	0x00009e40


	//----- nvinfo : EIATTR_EXIT_INSTR_OFFSETS
	.align		4
.L_1019:
        /*00b0*/ 	.byte	0x04, 0x1c
        /*00b2*/ 	.short	(.L_1021 - .L_1020)


	//   ....[0]....
.L_1020:
        /*00b4*/ 	.word	0x00008f00


	//   ....[1]....
        /*00b8*/ 	.word	0x00009050


	//   ....[2]....
        /*00bc*/ 	.word	0x00009090


	//   ....[3]....
        /*00c0*/ 	.word	0x00009130


	//   ....[4]....
        /*00c4*/ 	.word	0x00009170


	//   ....[5]....
        /*00c8*/ 	.word	0x000091b0


	//   ....[6]....
        /*00cc*/ 	.word	0x00009240


	//   ....[7]....
        /*00d0*/ 	.word	0x00009260


	//   ....[8]....
        /*00d4*/ 	.word	0x00009300


	//   ....[9]....
        /*00d8*/ 	.word	0x00009320


	//   ....[10]....
        /*00dc*/ 	.word	0x00009370


	//   ....[11]....
        /*00e0*/ 	.word	0x00009470


	//   ....[12]....
        /*00e4*/ 	.word	0x000094f0


	//   ....[13]....
        /*00e8*/ 	.word	0x00009680


	//   ....[14]....
        /*00ec*/ 	.word	0x000097e0


	//   ....[15]....
        /*00f0*/ 	.word	0x00009820


	//   ....[16]....
        /*00f4*/ 	.word	0x000098e0


	//   ....[17]....
        /*00f8*/ 	.word	0x00009a60


	//   ....[18]....
        /*00fc*/ 	.word	0x00009be0


	//   ....[19]....
        /*0100*/ 	.word	0x00009d40


	//   ....[20]....
        /*0104*/ 	.word	0x00009e50


	//   ....[21]....
        /*0108*/ 	.word	0x00009e90


	//   ....[22]....
        /*010c*/ 	.word	0x00009ed0


	//----- nvinfo : EIATTR_MAX_THREADS
	.align		4
.L_1021:
        /*0110*/ 	.byte	0x04, 0x05
        /*0112*/ 	.short	(.L_1023 - .L_1022)
.L_1022:
        /*0114*/ 	.word	0x00000080
        /*0118*/ 	.word	0x00000001
        /*011c*/ 	.word	0x00000001


	//----- nvinfo : EIATTR_CRS_STACK_SIZE
	.align		4
.L_1023:
        /*0120*/ 	.byte	0x04, 0x1e
        /*0122*/ 	.short	(.L_1025 - .L_1024)
.L_1024:
        /*0124*/ 	.word	0x00000000


	//----- nvinfo : EIATTR_CBANK_PARAM_SIZE
	.align		4
.L_1025:
        /*0128*/ 	.byte	0x03, 0x19
        /*012a*/ 	.short	0x002c


	//----- nvinfo : EIATTR_PARAM_CBANK
	.align		4
        /*012c*/ 	.byte	0x04, 0x0a
        /*012e*/ 	.short	(.L_1027 - .L_1026)
	.align		4
.L_1026:
        /*0130*/ 	.word	index@(.nv.constant0._ZN2at6native27unrolled_elementwise_kernelIZZZNS0_15tan_kernel_cudaERNS_18TensorIteratorBaseEENKUlvE_clEvENKUlvE1_clEvEUlN3c107complexINS6_4HalfEEEE_St5arrayIPcLm2EELi4E23TrivialOffsetCalculatorILi1EjESF_NS0_6memory12LoadWithCastILi1EEENSG_13StoreWithCastILi1EEEEEviT_T0_T2_T3_T4_T5_)
        /*0134*/ 	.short	0x0210
        /*0136*/ 	.short	0x002c


	//----- nvinfo : EIATTR_SW_WAR
	.align		4
.L_1027:
        /*0138*/ 	.byte	0x04, 0x36
        /*013a*/ 	.short	(.L_1029 - .L_1028)
.L_1028:
        /*013c*/ 	.word	0x00000008
.L_1029:


//--------------------- .nv.info._ZN2at6native18elementwise_kernelILi128ELi2EZNS0_22gpu_kernel_impl_nocastIZZZNS0_15tan_kernel_cudaERNS_18TensorIteratorBaseEENKUlvE_clEvENKUlvE1_clEvEUlN3c107complexINS7_4HalfEEEE_EEvS4_RKT_EUliE_EEviT1_ --------------------------
	.section	.nv.info._ZN2at6native18elementwise_kernelILi128ELi2EZNS0_22gpu_kernel_impl_nocastIZZZNS0_15tan_kernel_cudaERNS_18TensorIteratorBaseEENKUlvE_clEvENKUlvE1_clEvEUlN3c107complexINS7_4HalfEEEE_EEvS4_RKT_EUliE_EEviT1_,"",@"SHT_CUDA_INFO"
	.sectionflags	@""
	.align	4


	//----- nvinfo : EIATTR_CUDA_API_VERSION
	.align		4
        /*0000*/ 	.byte	0x04, 0x37
        /*0002*/ 	.short	(.L_1031 - .L_1030)
.L_1030:
        /*0004*/ 	.word	0x00000082


	//----- nvinfo : EIATTR_KPARAM_INFO
	.align		4
.L_1031:
        /*0008*/ 	.byte	0x04, 0x17
        /*000a*/ 	.short	(.L_1033 - .L_1032)
.L_1032:
        /*000c*/ 	.word	0x00000000
        /*0010*/ 	.short	0x0001
        /*0012*/ 	.short	0x0008
        /*0014*/ 	.byte	0x00, 0xf0, 0x61, 0x08


	//----- nvinfo : EIATTR_KPARAM_INFO
	.align		4
.L_1033:
        /*0018*/ 	.byte	0x04, 0x17
        /*001a*/ 	.short	(.L_1035 - .L_1034)
.L_1034:
        /*001c*/ 	.word	0x00000000
        /*0020*/ 	.short	0x0000
        /*0022*/ 	.short	0x0000
        /*0024*/ 	.byte	0x00, 0xf0, 0x11, 0x00


	//----- nvinfo : EIATTR_SPARSE_MMA_MASK
	.align		4
.L_1035:
        /*0028*/ 	.byte	0x03, 0x50
        /*002a*/ 	.short	0x0000


	//----- nvinfo : EIATTR_MAXREG_COUNT
	.align		4
        /*002c*/ 	.byte	0x03, 0x1b
        /*002e*/ 	.short	0x0080


	//----- nvinfo : EIATTR_MERCURY_ISA_VERSION
	.align		4
        /*0030*/ 	.byte	0x03, 0x5f
        /*0032*/ 	.short	0x0101


	//----- nvinfo : EIATTR_EXIT_INSTR_OFFSETS
	.align		4
        /*0034*/ 	.byte	0x04, 0x1c
        /*0036*/ 	.short	(.L_1037 - .L_1036)


	//   ....[0]....
.L_1036:
        /*0038*/ 	.word	0x00001940


	//   ....[1]....
        /*003c*/ 	.word	0x000031d0


	//----- nvinfo : EIATTR_MAX_THREADS
	.align		4
.L_1037:
        /*0040*/ 	.byte	0x04, 0x05
        /*0042*/ 	.short	(.L_1039 - .L_1038)
.L_1038:
        /*0044*/ 	.word	0x00000080
        /*0048*/ 	.word	0x00000001
        /*004c*/ 	.word	0x00000001


	//----- nvinfo : EIATTR_CRS_STACK_SIZE
	.align		4
.L_1039:
        /*0050*/ 	.byte	0x04, 0x1e
        /*0052*/ 	.short	(.L_1041 - .L_1040)
.L_1040:
        /*0054*/ 	.word	0x00000000


	//----- nvinfo : EIATTR_CBANK_PARAM_SIZE
	.align		4
.L_1041:
        /*0058*/ 	.byte	0x03, 0x19
        /*005a*/ 	.short	0x0220


	//----- nvinfo : EIATTR_PARAM_CBANK
	.align		4
        /*005c*/ 	.byte	0x04, 0x0a
        /*005e*/ 	.short	(.L_1043 - .L_1042)
	.align		4
.L_1042:
        /*0060*/ 	.word	index@(.nv.constant0._ZN2at6native18elementwise_kernelILi128ELi2EZNS0_22gpu_kernel_impl_nocastIZZZNS0_15tan_kernel_cudaERNS_18TensorIteratorBaseEENKUlvE_clEvENKUlvE1_clEvEUlN3c107complexINS7_4HalfEEEE_EEvS4_RKT_EUliE_EEviT1_)
        /*0064*/ 	.short	0x0210
        /*0066*/ 	.short	0x0220


	//----- nvinfo : EIATTR_SW_WAR
	.align		4
.L_1043:
        /*0068*/ 	.byte	0x04, 0x36
        /*006a*/ 	.short	(.L_1045 - .L_1044)
.L_1044:
        /*006c*/ 	.word	0x00000008
.L_1045:


//--------------------- .nv.info._ZN2at6native27unrolled_elementwise_kernelIZZZNS0_15tan_kernel_cudaERNS_18TensorIteratorBaseEENKUlvE_clEvENKUlvE1_clEvEUlN3c107complexINS6_4HalfEEEE_St5arrayIPcLm2EELi4E23TrivialOffsetCalculatorILi1EjESF_NS0_6memory15LoadWithoutCastENSG_16StoreWithoutCastEEEviT_T0_T2_T3_T4_T5_ --------------------------
	.section	.nv.info._ZN2at6native27unrolled_elementwise_kernelIZZZNS0_15tan_kernel_cudaERNS_18TensorIteratorBaseEENKUlvE_clEvENKUlvE1_clEvEUlN3c107complexINS6_4HalfEEEE_St5arrayIPcLm2EELi4E23TrivialOffsetCalculatorILi1EjESF_NS0_6memory15LoadWithoutCastENSG_16StoreWithoutCastEEEviT_T0_T2_T3_T4_T5_,"",@"SHT_CUDA_INFO"
	.sectionflags	@""
	.align	4


	//----- nvinfo : EIATTR_CUDA_API_VERSION
	.align		4
        /*0000*/ 	.byte	0x04, 0x37
        /*0002*/ 	.short	(.L_1047 - .L_1046)
.L_1046:
        /*0004*/ 	.word	0x00000082


	//----- nvinfo : EIATTR_KPARAM_INFO
	.align		4
.L_1047:
        /*0008*/ 	.byte	0x04, 0x17
        /*000a*/ 	.short	(.L_1049 - .L_1048)
.L_1048:
        /*000c*/ 	.word	0x00000000
        /*0010*/ 	.short	0x0006
        /*0012*/ 	.short	0x001b
        /*0014*/ 	.byte	0x00, 0xf0, 0x05, 0x00


	//----- nvinfo : EIATTR_KPARAM_INFO
	.align		4
.L_1049:
        /*0018*/ 	.byte	0x04, 0x17
        /*001a*/ 	.short	(.L_1051 - .L_1050)
.L_1050:
        /*001c*/ 	.word	0x00000000
        /*0020*/ 	.short	0x0005
        /*0022*/ 	.short	0x001a
        /*0024*/ 	.byte	0x00, 0xf0, 0x05, 0x00


	//----- nvinfo : EIATTR_KPARAM_INFO
	.align		4
.L_1051:
        /*0028*/ 	.byte	0x04, 0x17
        /*002a*/ 	.short	(.L_1053 - .L_1052)
.L_1052:
        /*002c*/ 	.word	0x00000000
        /*0030*/ 	.short	0x0004
        /*0032*/ 	.short	0x0019
        /*0034*/ 	.byte	0x00, 0xf0, 0x05, 0x00


	//----- nvinfo : EIATTR_KPARAM_INFO
	.align		4
.L_1053:
        /*0038*/ 	.byte	0x04, 0x17
        /*003a*/ 	.short	(.L_1055 - .L_1054)
.L_1054:
        /*003c*/ 	.word	0x00000000
        /*0040*/ 	.short	0x0003
        /*0042*/ 	.short	0x0018
        /*0044*/ 	.byte	0x00, 0xf0, 0x05, 0x00


	//----- nvinfo : EIATTR_KPARAM_INFO
	.align		4
.L_1055:
        /*0048*/ 	.byte	0x04, 0x17
        /*004a*/ 	.short	(.L_1057 - .L_1056)
.L_1056:
        /*004c*/ 	.word	0x00000000
        /*0050*/ 	.short	0x0002
        /*0052*/ 	.short	0x0008
        /*0054*/ 	.byte	0x00, 0xf0, 0x41, 0x00


	//----- nvinfo : EIATTR_KPARAM_INFO
	.align		4
.L_1057:
        /*0058*/ 	.byte	0x04, 0x17
        /*005a*/ 	.short	(.L_1059 - .L_1058)
.L_1058:
        /*005c*/ 	.word	0x00000000
        /*0060*/ 	.short	0x0001
        /*0062*/ 	.short	0x0004
        /*0064*/ 	.byte	0x00, 0xf0, 0x05, 0x00


	//----- nvinfo : EIATTR_KPARAM_INFO
	.align		4
.L_1059:
        /*0068*/ 	.byte	0x04, 0x17
        /*006a*/ 	.short	(.L_1061 - .L_1060)
.L_1060:
        /*006c*/ 	.word	0x00000000
        /*0070*/ 	.short	0x0000
        /*0072*/ 	.short	0x0000
        /*0074*/ 	.byte	0x00, 0xf0, 0x11, 0x00


	//----- nvinfo : EIATTR_SPARSE_MMA_MASK
	.align		4
.L_1061:
        /*0078*/ 	.byte	0x03, 0x50
        /*007a*/ 	.short	0x0000


	//----- nvinfo : EIATTR_MAXREG_COUNT
	.align		4
        /*007c*/ 	.byte	0x03, 0x1b
        /*007e*/ 	.short	0x00ff


	//----- nvinfo : EIATTR_MERCURY_ISA_VERSION
	.align		4
        /*0080*/ 	.byte	0x03, 0x5f
        /*0082*/ 	.short	0x0101


	//----- nvinfo : EIATTR_EXIT_INSTR_OFFSETS
	.align		4
        /*0084*/ 	.byte	0x04, 0x1c
        /*0086*/ 	.short	(.L_1063 - .L_1062)


	//   ....[0]....
.L_1062:
        /*0088*/ 	.word	0x00001a00


	//   ....[1]....
        /*008c*/ 	.word	0x00001a60


	//----- nvinfo : EIATTR_MAX_THREADS
	.align		4
.L_1063:
        /*0090*/ 	.byte	0x04, 0x05
        /*0092*/ 	.short	(.L_1065 - .L_1064)
.L_1064:
        /*0094*/ 	.word	0x00000080
        /*0098*/ 	.word	0x00000001
        /*009c*/ 	.word	0x00000001


	//----- nvinfo : EIATTR_CRS_STACK_SIZE
	.align		4
.L_1065:
        /*00a0*/ 	.byte	0x04, 0x1e
        /*00a2*/ 	.short	(.L_1067 - .L_1066)
.L_1066:
        /*00a4*/ 	.word	0x00000000


	//----- nvinfo : EIATTR_CBANK_PARAM_SIZE
	.align		4
.L_1067:
        /*00a8*/ 	.byte	0x03, 0x19
        /*00aa*/ 	.short	0x001c


	//----- nvinfo : EIATTR_PARAM_CBANK
	.align		4
        /*00ac*/ 	.byte	0x04, 0x0a
        /*00ae*/ 	.short	(.L_1069 - .L_1068)
	.align		4
.L_1068:
        /*00b0*/ 	.word	index@(.nv.constant0._ZN2at6native27unrolled_elementwise_kernelIZZZNS0_15tan_kernel_cudaERNS_18TensorIteratorBaseEENKUlvE_clEvENKUlvE1_clEvEUlN3c107complexINS6_4HalfEEEE_St5arrayIPcLm2EELi4E23TrivialOffsetCalculatorILi1EjESF_NS0_6memory15LoadWithoutCastENSG_16StoreWithoutCastEEEviT_T0_T2_T3_T4_T5_)
        /*00b4*/ 	.short	0x0210
        /*00b6*/ 	.short	0x001c


	//----- nvinfo : EIATTR_SW_WAR
	.align		4
.L_1069:
        /*00b8*/ 	.byte	0x04, 0x36
        /*00ba*/ 	.short	(.L_1071 - .L_1070)
.L_1070:
        /*00bc*/ 	.word	0x00000008
.L_1071:


//--------------------- .nv.info._ZN2at6native29vectorized_elementwise_kernelILi2EZZZNS0_15tan_kernel_cudaERNS_18TensorIteratorBaseEENKUlvE_clEvENKUlvE1_clEvEUlN3c107complexINS6_4HalfEEEE_St5arrayIPcLm2EEEEviT0_T1_ --------------------------
	.section	.nv.info._ZN2at6native29vectorized_elementwise_kernelILi2EZZZNS0_15tan_kernel_cudaERNS_18TensorIteratorBaseEENKUlvE_clEvENKUlvE1_clEvEUlN3c107complexINS6_4HalfEEEE_St5arrayIPcLm2EEEEviT0_T1_,"",@"SHT_CUDA_INFO"
	.sectionflags	@""
	.align	4


	//----- nvinfo : EIATTR_CUDA_API_VERSION
	.align		4
        /*0000*/ 	.byte	0x04, 0x37
        /*0002*/ 	.short	(.L_1073 - .L_1072)
.L_1072:
        /*0004*/ 	.word	0x00000082


	//----- nvinfo : EIATTR_KPARAM_INFO
	.align		4
.L_1073:
        /*0008*/ 	.byte	0x04, 0x17
        /*000a*/ 	.short	(.L_1075 - .L_1074)
.L_1074:
        /*000c*/ 	.word	0x00000000
        /*0010*/ 	.short	0x0002
        /*0012*/ 	.short	0x0008
        /*0014*/ 	.byte	0x00, 0xf0, 0x41, 0x00


	//----- nvinfo : EIATTR_KPARAM_INFO
	.align		4
.L_1075:
        /*0018*/ 	.byte	0x04, 0x17
        /*001a*/ 	.short	(.L_1077 - .L_1076)
.L_1076:
        /*001c*/ 	.word	0x00000000
        /*0020*/ 	.short	0x0001
        /*0022*/ 	.short	0x0004
        /*0024*/ 	.byte	0x00, 0xf0, 0x05, 0x00


	//----- nvinfo : EIATTR_KPARAM_INFO
	.align		4
.L_1077:
        /*0028*/ 	.byte	0x04, 0x17
        /*002a*/ 	.short	(.L_1079 - .L_1078)
.L_1078:
        /*002c*/ 	.word	0x00000000
        /*0030*/ 	.short	0x0000
        /*0032*/ 	.short	0x0000
        /*0034*/ 	.byte	0x00, 0xf0, 0x11, 0x00


	//----- nvinfo : EIATTR_SPARSE_MMA_MASK
	.align		4
.L_1079:
        /*0038*/ 	.byte	0x03, 0x50
        /*003a*/ 	.short	0x0000


	//----- nvinfo : EIATTR_MAXREG_COUNT
	.align		4
        /*003c*/ 	.byte	0x03, 0x1b
        /*003e*/ 	.short	0x00ff


	//----- nvinfo : EIATTR_MERCURY_ISA_VERSION
	.align		4
        /*0040*/ 	.byte	0x03, 0x5f
        /*0042*/ 	.short	0x0101


	//----- nvinfo : EIATTR_EXIT_INSTR_OFFSETS
	.align		4
        /*0044*/ 	.byte	0x04, 0x1c
        /*0046*/ 	.short	(.L_1081 - .L_1080)


	//   ....[0]....
.L_1080:
        /*0048*/ 	.word	0x00002ac0


	//   ....[1]....
        /*004c*/ 	.word	0x00005e40


	//   ....[2]....
        /*0050*/ 	.word	0x00005ea0


	//----- nvinfo : EIATTR_MAX_THREADS
	.align		4
.L_1081:
        /*0054*/ 	.byte	0x04, 0x05
        /*0056*/ 	.short	(.L_1083 - .L_1082)
.L_1082:
        /*0058*/ 	.word	0x00000080
        /*005c*/ 	.word	0x00000001
        /*0060*/ 	.word	0x00000001


	//----- nvinfo : EIATTR_CRS_STACK_SIZE
	.align		4
.L_1083:
        /*0064*/ 	.byte	0x04, 0x1e
        /*0066*/ 	.short	(.L_1085 - .L_1084)
.L_1084:
        /*0068*/ 	.word	0x00000000


	//----- nvinfo : EIATTR_CBANK_PARAM_SIZE
	.align		4
.L_1085:
        /*006c*/ 	.byte	0x03, 0x19
        /*006e*/ 	.short	0x0018


	//----- nvinfo : EIATTR_PARAM_CBANK
	.align		4
        /*0070*/ 	.byte	0x04, 0x0a
        /*0072*/ 	.short	(.L_1087 - .L_1086)
	.align		4
.L_1086:
        /*0074*/ 	.word	index@(.nv.constant0._ZN2at6native29vectorized_elementwise_kernelILi2EZZZNS0_15tan_kernel_cudaERNS_18TensorIteratorBaseEENKUlvE_clEvENKUlvE1_clEvEUlN3c107complexINS6_4HalfEEEE_St5arrayIPcLm2EEEEviT0_T1_)
        /*0078*/ 	.short	0x0210
        /*007a*/ 	.short	0x0018


	//----- nvinfo : EIATTR_SW_WAR
	.align		4
.L_1087:
        /*007c*/ 	.byte	0x04, 0x36
        /*007e*/ 	.short	(.L_1089 - .L_1088)
.L_1088:
        /*0080*/ 	.word	0x00000008
.L_1089:


//--------------------- .nv.info._ZN2at6native29vectorized_elementwise_kernelILi4EZZZNS0_15tan_kernel_cudaERNS_18TensorIteratorBaseEENKUlvE_clEvENKUlvE1_clEvEUlN3c107complexINS6_4HalfEEEE_St5arrayIPcLm2EEEEviT0_T1_ --------------------------
	.section	.nv.info._ZN2at6native29vectorized_elementwise_kernelILi4EZZZNS0_15tan_kernel_cudaERNS_18TensorIteratorBaseEENKUlvE_clEvENKUlvE1_clEvEUlN3c107complexINS6_4HalfEEEE_St5arrayIPcLm2EEEEviT0_T1_,"",@"SHT_CUDA_INFO"
	.sectionflags	@""
	.align	4


	//----- nvinfo : EIATTR_CUDA_API_VERSION
	.align		4
        /*0000*/ 	.byte	0x04, 0x37
        /*0002*/ 	.short	(.L_1091 - .L_1090)
.L_1090:
        /*0004*/ 	.word	0x00000082


	//----- nvinfo : EIATTR_KPARAM_INFO
	.align		4
.L_1091:
        /*0008*/ 	.byte	0x04, 0x17
        /*000a*/ 	.short	(.L_1093 - .L_1092)
.L_1092:
        /*000c*/ 	.word	0x00000000
        /*0010*/ 	.short	0x0002
        /*0012*/ 	.short	0x0008
        /*0014*/ 	.byte	0x00, 0xf0, 0x41, 0x00


	//----- nvinfo : EIATTR_KPARAM_INFO
	.align		4
.L_1093:
        /*0018*/ 	.byte	0x04, 0x17
        /*001a*/ 	.short	(.L_1095 - .L_1094)
.L_1094:
        /*001c*/ 	.word	0x00000000
        /*0020*/ 	.short	0x0001
        /*0022*/ 	.short	0x0004
        /*0024*/ 	.byte	0x00, 0xf0, 0x05, 0x00


	//----- nvinfo : EIATTR_KPARAM_INFO
	.align		4
.L_1095:
        /*0028*/ 	.byte	0x04, 0x17
        /*002a*/ 	.short	(.L_1097 - .L_1096)
.L_1096:
        /*002c*/ 	.word	0x00000000
        /*0030*/ 	.short	0x0000
        /*0032*/ 	.short	0x0000
        /*0034*/ 	.byte	0x00, 0xf0, 0x11, 0x00


	//----- nvinfo : EIATTR_SPARSE_MMA_MASK
	.align		4
.L_1097:
        /*0038*/ 	.byte	0x03, 0x50
        /*003a*/ 	.short	0x0000


	//----- nvinfo : EIATTR_MAXREG_COUNT
	.align		4
        /*003c*/ 	.byte	0x03, 0x1b
        /*003e*/ 	.short	0x00ff


	//----- nvinfo : EIATTR_MERCURY_ISA_VERSION
	.align		4
        /*0040*/ 	.byte	0x03, 0x5f
        /*0042*/ 	.short	0x0101


	//----- nvinfo : EIATTR_EXIT_INSTR_OFFSETS
	.align		4
        /*0044*/ 	.byte	0x04, 0x1c
        /*0046*/ 	.short	(.L_1099 - .L_1098)


	//   ....[0]....
.L_1098:
        /*0048*/ 	.word	0x00002a80


	//   ....[1]....
        /*004c*/ 	.word	0x00005e00


	//   ....[2]....
        /*0050*/ 	.word	0x00005e60


	//----- nvinfo : EIATTR_MAX_THREADS
	.align		4
.L_1099:
        /*0054*/ 	.byte	0x04, 0x05
        /*0056*/ 	.short	(.L_1101 - .L_1100)
.L_1100:
        /*0058*/ 	.word	0x00000080
        /*005c*/ 	.word	0x00000001
        /*0060*/ 	.word	0x00000001


	//----- nvinfo : EIATTR_CRS_STACK_SIZE
	.align		4
.L_1101:
        /*0064*/ 	.byte	0x04, 0x1e
        /*0066*/ 	.short	(.L_1103 - .L_1102)
.L_1102:
        /*0068*/ 	.word	0x00000000


	//----- nvinfo : EIATTR_CBANK_PARAM_SIZE
	.align		4
.L_1103:
        /*006c*/ 	.byte	0x03, 0x19
        /*006e*/ 	.short	0x0018


	//----- nvinfo : EIATTR_PARAM_CBANK
	.align		4
        /*0070*/ 	.byte	0x04, 0x0a
        /*0072*/ 	.short	(.L_1105 - .L_1104)
	.align		4
.L_1104:
        /*0074*/ 	.word	index@(.nv.constant0._ZN2at6native29vectorized_elementwise_kernelILi4EZZZNS0_15tan_kernel_cudaERNS_18TensorIteratorBaseEENKUlvE_clEvENKUlvE1_clEvEUlN3c107complexINS6_4HalfEEEE_St5arrayIPcLm2EEEEviT0_T1_)
        /*0078*/ 	.short	0x0210
        /*007a*/ 	.short	0x0018


	//----- nvinfo : EIATTR_SW_WAR
	.align		4
.L_1105:
        /*007c*/ 	.byte	0x04, 0x36
        /*007e*/ 	.short	(.L_1107 - .L_1106)
.L_1106:
        /*0080*/ 	.word	0x00000008
.L_1107:


//--------------------- .nv.info._ZN2at6native29vectorized_elementwise_kernelILi8EZZZNS0_15tan_kernel_cudaERNS_18TensorIteratorBaseEENKUlvE_clEvENKUlvE1_clEvEUlN3c107complexINS6_4HalfEEEE_St5arrayIPcLm2EEEEviT0_T1_ --------------------------
	.section	.nv.info._ZN2at6native29vectorized_elementwise_kernelILi8EZZZNS0_15tan_kernel_cudaERNS_18TensorIteratorBaseEENKUlvE_clEvENKUlvE1_clEvEUlN3c107complexINS6_4HalfEEEE_St5arrayIPcLm2EEEEviT0_T1_,"",@"SHT_CUDA_INFO"
	.sectionflags	@""
	.align	4


	//----- nvinfo : EIATTR_CUDA_API_VERSION
	.align		4
        /*0000*/ 	.byte	0x04, 0x37
        /*0002*/ 	.short	(.L_1109 - .L_1108)
.L_1108:
        /*0004*/ 	.word	0x00000082


	//----- nvinfo : EIATTR_KPARAM_INFO
	.align		4
.L_1109:
        /*0008*/ 	.byte	0x04, 0x17
        /*000a*/ 	.short	(.L_1111 - .L_1110)
.L_1110:
        /*000c*/ 	.word	0x00000000
        /*0010*/ 	.short	0x0002
        /*0012*/ 	.short	0x0008
        /*0014*/ 	.byte	0x00, 0xf0, 0x41, 0x00


	//----- nvinfo : EIATTR_KPARAM_INFO
	.align		4
.L_1111:
        /*0018*/ 	.byte	0x04, 0x17
        /*001a*/ 	.short	(.L_1113 - .L_1112)
.L_1112:
        /*001c*/ 	.word	0x00000000
        /*0020*/ 	.short	0x0001
        /*0022*/ 	.short	0x0004
        /*0024*/ 	.byte	0x00, 0xf0, 0x05, 0x00


	//----- nvinfo : EIATTR_KPARAM_INFO
	.align		4
.L_1113:
        /*0028*/ 	.byte	0x04, 0x17
        /*002a*/ 	.short	(.L_1115 - .L_1114)
.L_1114:
        /*002c*/ 	.word	0x00000000
        /*0030*/ 	.short	0x0000
        /*0032*/ 	.short	0x0000
        /*0034*/ 	.byte	0x00, 0xf0, 0x11, 0x00


	//----- nvinfo : EIATTR_SPARSE_MMA_MASK
	.align		4
.L_1115:
        /*0038*/ 	.byte	0x03, 0x50
        /*003a*/ 	.short	0x0000


	//----- nvinfo : EIATTR_MAXREG_COUNT
	.align		4
        /*003c*/ 	.byte	0x03, 0x1b
        /*003e*/ 	.short	0x00ff


	//----- nvinfo : EIATTR_MERCURY_ISA_VERSION
	.align		4
        /*0040*/ 	.byte	0x03, 0x5f
        /*0042*/ 	.short	0x0101


	//----- nvinfo : EIATTR_EXIT_INSTR_OFFSETS
	.align		4
        /*0044*/ 	.byte	0x04, 0x1c
        /*0046*/ 	.short	(.L_1117 - .L_1116)


	//   ....[0]....
.L_1116:
        /*0048*/ 	.word	0x00002a80


	//   ....[1]....
        /*004c*/ 	.word	0x00005e00


	//   ....[2]....
        /*0050*/ 	.word	0x00005e60


	//----- nvinfo : EIATTR_MAX_THREADS
	.align		4
.L_1117:
        /*0054*/ 	.byte	0x04, 0x05
        /*0056*/ 	.short	(.L_1119 - .L_1118)
.L_1118:
        /*0058*/ 	.word	0x00000080
        /*005c*/ 	.word	0x00000001
        /*0060*/ 	.word	0x00000001


	//----- nvinfo : EIATTR_CRS_STACK_SIZE
	.align		4
.L_1119:
        /*0064*/ 	.byte	0x04, 0x1e
        /*0066*/ 	.short	(.L_1121 - .L_1120)
.L_1120:
        /*0068*/ 	.word	0x00000000


	//----- nvinfo : EIATTR_CBANK_PARAM_SIZE
	.align		4
.L_1121:
        /*006c*/ 	.byte	0x03, 0x19
        /*006e*/ 	.short	0x0018


	//----- nvinfo : EIATTR_PARAM_CBANK
	.align		4
        /*0070*/ 	.byte	0x04, 0x0a
        /*0072*/ 	.short	(.L_1123 - .L_1122)
	.align		4
.L_1122:
        /*0074*/ 	.word	index@(.nv.constant0._ZN2at6native29vectorized_elementwise_kernelILi8EZZZNS0_15tan_kernel_cudaERNS_18TensorIteratorBaseEENKUlvE_clEvENKUlvE1_clEvEUlN3c107complexINS6_4HalfEEEE_St5arrayIPcLm2EEEEviT0_T1_)
        /*0078*/ 	.short	0x0210
        /*007a*/ 	.short	0x0018


	//----- nvinfo : EIATTR_SW_WAR
	.align		4
.L_1123:
        /*007c*/ 	.byte	0x04, 0x36
        /*007e*/ 	.short	(.L_1125 - .L_1124)
.L_1124:
        /*0080*/ 	.word	0x00000008
.L_1125:


//--------------------- .nv.info._ZN2at6native18elementwise_kernelILi128ELi4EZNS0_15gpu_kernel_implIZZZNS0_15tan_kernel_cudaERNS_18TensorIteratorBaseEENKUlvE_clEvENKUlvE0_clEvEUlN3c107complexIfEEE_EEvS4_RKT_EUliE_EEviT1_ --------------------------
	.section	.nv.info._ZN2at6native18elementwise_kernelILi128ELi4EZNS0_15gpu_kernel_implIZZZNS0_15tan_kernel_cudaERNS_18TensorIteratorBaseEENKUlvE_clEvENKUlvE0_clEvEUlN3c107complexIfEEE_EEvS4_RKT_EUliE_EEviT1_,"",@"SHT_CUDA_INFO"
	.sectionflags	@""
	.align	4


	//----- nvinfo : EIATTR_CUDA_API_VERSION
	.align		4
        /*0000*/ 	.byte	0x04, 0x37
        /*0002*/ 	.short	(.L_1127 - .L_1126)
.L_1126:
        /*0004*/ 	.word	0x00000082


	//----- nvinfo : EIATTR_KPARAM_INFO
	.align		4
.L_1127:
        /*0008*/ 	.byte	0x04, 0x17
        /*000a*/ 	.short	(.L_1129 - .L_1128)
.L_1128:
        /*000c*/ 	.word	0x00000000
        /*0010*/ 	.short	0x0001
        /*0012*/ 	.short	0x0008
        /*0014*/ 	.byte	0x00, 0xf0, 0x61, 0x08


	//----- nvinfo : EIATTR_KPARAM_INFO
	.align		4
.L_1129:
        /*0018*/ 	.byte	0x04, 0x17
        /*001a*/ 	.short	(.L_1131 - .L_1130)
.L_1130:
        /*001c*/ 	.word	0x00000000
        /*0020*/ 	.short	0x0000
        /*0022*/ 	.short	0x0000
        /*0024*/ 	.byte	0x00, 0xf0, 0x11, 0x00


	//----- nvinfo : EIATTR_SPARSE_MMA_MASK
	.align		4
.L_1131:
        /*0028*/ 	.byte	0x03, 0x50
        /*002a*/ 	.short	0x0000


	//----- nvinfo : EIATTR_MAXREG_COUNT
	.align		4
        /*002c*/ 	.byte	0x03, 0x1b
        /*002e*/ 	.short	0x0080


	//----- nvinfo : EIATTR_EXTERNS
	.align		4
        /*0030*/ 	.byte	0x04, 0x0f
        /*0032*/ 	.short	(.L_1133 - .L_1132)


	//   ....[0]....
	.align		4
.L_1132:
        /*0034*/ 	.word	index@(__assertfail)


	//----- nvinfo : EIATTR_MERCURY_ISA_VERSION
	.align		4
.L_1133:
        /*0038*/ 	.byte	0x03, 0x5f
        /*003a*/ 	.short	0x0101


	//----- nvinfo : EIATTR_SYSCALL_OFFSETS
	.align		4
        /*003c*/ 	.byte	0x04, 0x46
        /*003e*/ 	.short	(.L_1135 - .L_1134)


	//   ....[0]....
.L_1134:
        /*0040*/ 	.word	0x00002290


	//   ....[1]....
        /*0044*/ 	.word	0x00003600


	//   ....[2]....
        /*0048*/ 	.word	0x000058d0


	//   ....[3]....
        /*004c*/ 	.word	0x00006c40


	//   ....[4]....
        /*0050*/ 	.word	0x00008f00


	//   ....[5]....
        /*0054*/ 	.word	0x0000a270


	//   ....[6]....
        /*0058*/ 	.word	0x0000c520


	//   ....[7]....
        /*005c*/ 	.word	0x0000d890


	//----- nvinfo : EIATTR_EXIT_INSTR_OFFSETS
	.align		4
.L_1135:
        /*0060*/ 	.byte	0x04, 0x1c
        /*0062*/ 	.short	(.L_1137 - .L_1136)


	//   ....[0]....
.L_1136:
        /*0064*/ 	.word	0x0000a320


	//   ....[1]....
        /*0068*/ 	.word	0x0000cba0


	//   ....[2]....
        /*006c*/ 	.word	0x0000cbe0


	//   ....[3]....
        /*0070*/ 	.word	0x0000cc70


	//   ....[4]....
        /*0074*/ 	.word	0x0000cca0


	//   ....[5]....
        /*0078*/ 	.word	0x0000ccd0


	//   ....[6]....
        /*007c*/ 	.word	0x0000cd50


	//   ....[7]....
        /*0080*/ 	.word	0x0000cd80


	//   ....[8]....
        /*0084*/ 	.word	0x0000ce00


	//   ....[9]....
        /*0088*/ 	.word	0x0000ce30


	//   ....[10]....
        /*008c*/ 	.word	0x0000ce70


	//   ....[11]....
        /*0090*/ 	.word	0x0000cf50


	//   ....[12]....
        /*0094*/ 	.word	0x0000cfb0


	//   ....[13]....
        /*0098*/ 	.word	0x0000d130


	//   ....[14]....
        /*009c*/ 	.word	0x0000d280


	//   ....[15]....
        /*00a0*/ 	.word	0x0000d2b0


	//   ....[16]....
        /*00a4*/ 	.word	0x0000d360


	//   ....[17]....
        /*00a8*/ 	.word	0x0000d4d0


	//   ....[18]....
        /*00ac*/ 	.word	0x0000d640


	//   ....[19]....
        /*00b0*/ 	.word	0x0000d790


	//   ....[20]....
        /*00b4*/ 	.word	0x0000d8a0


	//   ....[21]....
        /*00b8*/ 	.word	0x0000d8d0


	//   ....[22]....
        /*00bc*/ 	.word	0x0000d900


	//----- nvinfo : EIATTR_MAX_THREADS
	.align		4
.L_1137:
        /*00c0*/ 	.byte	0x04, 0x05
        /*00c2*/ 	.short	(.L_1139 - .L_1138)
.L_1138:
        /*00c4*/ 	.word	0x00000080
        /*00c8*/ 	.word	0x00000001
        /*00cc*/ 	.word	0x00000001


	//----- nvinfo : EIATTR_CRS_STACK_SIZE
	.align		4
.L_1139:
        /*00d0*/ 	.byte	0x04, 0x1e
        /*00d2*/ 	.short	(.L_1141 - .L_1140)
.L_1140:
        /*00d4*/ 	.word	0x00000000


	//----- nvinfo : EIATTR_CBANK_PARAM_SIZE
	.align		4
.L_1141:
        /*00d8*/ 	.byte	0x03, 0x19
        /*00da*/ 	.short	0x0220


	//----- nvinfo : EIATTR_PARAM_CBANK
	.align		4
        /*00dc*/ 	.byte	0x04, 0x0a
        /*00de*/ 	.short	(.L_1143 - .L_1142)
	.align		4
.L_1142:
        /*00e0*/ 	.word	index@(.nv.constant0._ZN2at6native18elementwise_kernelILi128ELi4EZNS0_15gpu_kernel_implIZZZNS0_15tan_kernel_cudaERNS_18TensorIteratorBaseEENKUlvE_clEvENKUlvE0_clEvEUlN3c107complexIfEEE_EEvS4_RKT_EUliE_EEviT1_)
        /*00e4*/ 	.short	0x0210
        /*00e6*/ 	.short	0x0220


	//----- nvinfo : EIATTR_SW_WAR
	.align		4
.L_1143:
        /*00e8*/ 	.byte	0x04, 0x36
        /*00ea*/ 	.short	(.L_1145 - .L_1144)
.L_1144:
        /*00ec*/ 	.word	0x00000008
.L_1145:


//--------------------- .nv.info._ZN2at6native27unrolled_elementwise_kernelIZZZNS0_15tan_kernel_cudaERNS_18TensorIteratorBaseEENKUlvE_clEvENKUlvE0_clEvEUlN3c107complexIfEEE_St5arrayIPcLm2EELi4E23TrivialOffsetCalculatorILi1EjESE_NS0_6memory12LoadWithCastILi1EEENSF_13StoreWithCastILi1EEEEEviT_T0_T2_T3_T4_T5_ --------------------------
	.section	.nv.info._ZN2at6native27unrolled_elementwise_kernelIZZZNS0_15tan_kernel_cudaERNS_18TensorIteratorBaseEENKUlvE_clEvENKUlvE0_clEvEUlN3c107complexIfEEE_St5arrayIPcLm2EELi4E23TrivialOffsetCalculatorILi1EjESE_NS0_6memory12LoadWithCastILi1EEENSF_13StoreWithCastILi1EEEEEviT_T0_T2_T3_T4_T5_,"",@"SHT_CUDA_INFO"
	.sectionflags	@""
	.align	4


	//----- nvinfo : EIATTR_CUDA_API_VERSION
	.align		4
        /*0000*/ 	.byte	0x04, 0x37
        /*0002*/ 	.short	(.L_1147 - .L_1146)
.L_1146:
        /*0004*/ 	.word	0x00000082


	//----- nvinfo : EIATTR_KPARAM_INFO
	.align		4
.L_1147:
        /*0008*/ 	.byte	0x04, 0x17
        /*000a*/ 	.short	(.L_1149 - .L_1148)
.L_1148:
        /*000c*/ 	.word	0x00000000
        /*0010*/ 	.short	0x0006
        /*0012*/ 	.short	0x0024
        /*0014*/ 	.byte	0x00, 0xf0, 0x21, 0x00


	//----- nvinfo : EIATTR_KPARAM_INFO
	.align		4
.L_1149:
        /*0018*/ 	.byte	0x04, 0x17
        /*001a*/ 	.short	(.L_1151 - .L_1150)
.L_1150:
        /*001c*/ 	.word	0x00000000
        /*0020*/ 	.short	0x0005
        /*0022*/ 	.short	0x001c
        /*0024*/ 	.byte	0x00, 0xf0, 0x21, 0x00


	//----- nvinfo : EIATTR_KPARAM_INFO
	.align		4
.L_1151:
        /*0028*/ 	.byte	0x04, 0x17
        /*002a*/ 	.short	(.L_1153 - .L_1152)
.L_1152:
        /*002c*/ 	.word	0x00000000
        /*0030*/ 	.short	0x0004
        /*0032*/ 	.short	0x0019
        /*0034*/ 	.byte	0x00, 0xf0, 0x05, 0x00


	//----- nvinfo : EIATTR_KPARAM_INFO
	.align		4
.L_1153:
        /*0038*/ 	.byte	0x04, 0x17
        /*003a*/ 	.short	(.L_1155 - .L_1154)
.L_1154:
        /*003c*/ 	.word	0x00000000
        /*0040*/ 	.short	0x0003
        /*0042*/ 	.short	0x0018
        /*0044*/ 	.byte	0x00, 0xf0, 0x05, 0x00


	//----- nvinfo : EIATTR_KPARAM_INFO
	.align		4
.L_1155:
        /*0048*/ 	.byte	0x04, 0x17
        /*004a*/ 	.short	(.L_1157 - .L_1156)
.L_1156:
        /*004c*/ 	.word	0x00000000
        /*0050*/ 	.short	0x0002
        /*0052*/ 	.short	0x0008
        /*0054*/ 	.byte	0x00, 0xf0, 0x41, 0x00


	//----- nvinfo : EIATTR_KPARAM_INFO
	.align		4
.L_1157:
        /*0058*/ 	.byte	0x04, 0x17
        /*005a*/ 	.short	(.L_1159 - .L_1158)
.L_1158:
        /*005c*/ 	.word	0x00000000
        /*0060*/ 	.short	0x0001
        /*0062*/ 	.short	0x0004
        /*0064*/ 	.byte	0x00, 0xf0, 0x05, 0x00


	//----- nvinfo : EIATTR_KPARAM_INFO
	.align		4
.L_1159:
        /*0068*/ 	.byte	0x04, 0x17
        /*006a*/ 	.short	(.L_1161 - .L_1160)
.L_1160:
        /*006c*/ 	.word	0x00000000
        /*0070*/ 	.short	0x0000
        /*0072*/ 	.short	0x0000
        /*0074*/ 	.byte	0x00, 0xf0, 0x11, 0x00


	//----- nvinfo : EIATTR_SPARSE_MMA_MASK
	.align		4
.L_1161:
        /*0078*/ 	.byte	0x03, 0x50
        /*007a*/ 	.short	0x0000


	//----- nvinfo : EIATTR_MAXREG_COUNT
	.align		4
        /*007c*/ 	.byte	0x03, 0x1b
        /*007e*/ 	.short	0x00ff


	//----- nvinfo : EIATTR_EXTERNS
	.align		4
        /*0080*/ 	.byte	0x04, 0x0f
        /*0082*/ 	.short	(.L_1163 - .L_1162)


	//   ....[0]....
	.align		4
.L_1162:
        /*0084*/ 	.word	index@(__assertfail)


	//----- nvinfo : EIATTR_MERCURY_ISA_VERSION
	.align		4
.L_1163:
        /*0088*/ 	.byte	0x03, 0x5f
        /*008a*/ 	.short	0x0101


	//----- nvinfo : EIATTR_SYSCALL_OFFSETS
	.align		4
        /*008c*/ 	.byte	0x04, 0x46
        /*008e*/ 	.short	(.L_1165 - .L_1164)


	//   ....[0]....
.L_1164:
        /*0090*/ 	.word	0x00000fc0


	//   ....[1]....
        /*0094*/ 	.word	0x00001fe0


	//   ....[2]....
        /*0098*/ 	.word	0x00003000


	//   ....[3]....
        /*009c*/ 	.word	0x00003ff0


	//   ....[4]....
        /*00a0*/ 	.word	0x000065d0


	//   ....[5]....
        /*00a4*/ 	.word	0x000074e0


	//   ....[6]....
        /*00a8*/ 	.word	0x000083b0


	//   ....[7]....
        /*00ac*/ 	.word	0x00009290


	//----- nvinfo : EIATTR_EXIT_INSTR_OFFSETS
	.align		4
.L_1165:
        /*00b0*/ 	.byte	0x04, 0x1c
        /*00b2*/ 	.short	(.L_1167 - .L_1166)


	//   ....[0]....
.L_1166:
        /*00b4*/ 	.word	0x00008450


	//   ....[1]....
        /*00b8*/ 	.word	0x000085a0


	//   ....[2]....
        /*00bc*/ 	.word	0x000085e0


	//   ....[3]....
        /*00c0*/ 	.word	0x00008670


	//   ....[4]....
        /*00c4*/ 	.word	0x000086a0


	//   ....[5]....
        /*00c8*/ 	.word	0x000086d0


	//   ....[6]....
        /*00cc*/ 	.word	0x00008750


	//   ....[7]....
        /*00d0*/ 	.word	0x00008780


	//   ....[8]....
        /*00d4*/ 	.word	0x00008800


	//   ....[9]....
        /*00d8*/ 	.word	0x00008830


	//   ....[10]....
        /*00dc*/ 	.word	0x00008870


	//   ....[11]....
        /*00e0*/ 	.word	0x00008950


	//   ....[12]....
        /*00e4*/ 	.word	0x000089b0


	//   ....[13]....
        /*00e8*/ 	.word	0x00008b30


	//   ....[14]....
        /*00ec*/ 	.word	0x00008c80


	//   ....[15]....
        /*00f0*/ 	.word	0x00008cb0


	//   ....[16]....
        /*00f4*/ 	.word	0x00008d60


	//   ....[17]....
        /*00f8*/ 	.word	0x00008ed0


	//   ....[18]....
        /*00fc*/ 	.word	0x00009040


	//   ....[19]....
        /*0100*/ 	.word	0x00009190


	//   ....[20]....
        /*0104*/ 	.word	0x000092a0


	//   ....[21]....
        /*0108*/ 	.word	0x000092d0


	//   ....[22]....
        /*010c*/ 	.word	0x00009300


	//----- nvinfo : EIATTR_MAX_THREADS
	.align		4
.L_1167:
        /*0110*/ 	.byte	0x04, 0x05
        /*0112*/ 	.short	(.L_1169 - .L_1168)
.L_1168:
        /*0114*/ 	.word	0x00000080
        /*0118*/ 	.word	0x00000001
        /*011c*/ 	.word	0x00000001


	//----- nvinfo : EIATTR_CRS_STACK_SIZE
	.align		4
.L_1169:
        /*0120*/ 	.byte	0x04, 0x1e
        /*0122*/ 	.short	(.L_1171 - .L_1170)
.L_1170:
        /*0124*/ 	.word	0x00000000


	//----- nvinfo : EIATTR_CBANK_PARAM_SIZE
	.align		4
.L_1171:
        /*0128*/ 	.byte	0x03, 0x19
        /*012a*/ 	.short	0x002c


	//----- nvinfo : EIATTR_PARAM_CBANK
	.align		4
        /*012c*/ 	.byte	0x04, 0x0a
        /*012e*/ 	.short	(.L_1173 - .L_1172)
	.align		4
.L_1172:
        /*0130*/ 	.word	index@(.nv.constant0._ZN2at6native27unrolled_elementwise_kernelIZZZNS0_15tan_kernel_cudaERNS_18TensorIteratorBaseEENKUlvE_clEvENKUlvE0_clEvEUlN3c107complexIfEEE_St5arrayIPcLm2EELi4E23TrivialOffsetCalculatorILi1EjESE_NS0_6memory12LoadWithCastILi1EEENSF_13StoreWithCastILi1EEEEEviT_T0_T2_T3_T4_T5_)
        /*0134*/ 	.short	0x0210
        /*0136*/ 	.short	0x002c


	//----- nvinfo : EIATTR_SW_WAR
	.align		4
.L_1173:
        /*0138*/ 	.byte	0x04, 0x36
        /*013a*/ 	.short	(.L_1175 - .L_1174)
.L_1174:
        /*013c*/ 	.word	0x00000008
.L_1175:


//--------------------- .nv.info._ZN2at6native18elementwise_kernelILi128ELi2EZNS0_22gpu_kernel_impl_nocastIZZZNS0_15tan_kernel_cudaERNS_18TensorIteratorBaseEENKUlvE_clEvENKUlvE0_clEvEUlN3c107complexIfEEE_EEvS4_RKT_EUliE_EEviT1_ --------------------------
	.section	.nv.info._ZN2at6native18elementwise_kernelILi128ELi2EZNS0_22gpu_kernel_impl_nocastIZZZNS0_15tan_kernel_cudaERNS_18TensorIteratorBaseEENKUlvE_clEvENKUlvE0_clEvEUlN3c107complexIfEEE_EEvS4_RKT_EUliE_EEviT1_,"",@"SHT_CUDA_INFO"
	.sectionflags	@""
	.align	4


	//----- nvinfo : EIATTR_CUDA_API_VERSION
	.align		4
        /*0000*/ 	.byte	0x04, 0x37
        /*0002*/ 	.short	(.L_1177 - .L_1176)
.L_1176:
        /*0004*/ 	.word	0x00000082


	//----- nvinfo : EIATTR_KPARAM_INFO
	.align		4
.L_1177:
        /*0008*/ 	.byte	0x04, 0x17
        /*000a*/ 	.short	(.L_1179 - .L_1178)
.L_1178:
        /*000c*/ 	.word	0x00000000
        /*0010*/ 	.short	0x0001
        /*0012*/ 	.short	0x0008
        /*0014*/ 	.byte	0x00, 0xf0, 0x61, 0x08


	//----- nvinfo : EIATTR_KPARAM_INFO
	.align		4
.L_1179:
        /*0018*/ 	.byte	0x04, 0x17
        /*001a*/ 	.short	(.L_1181 - .L_1180)
.L_1180:
        /*001c*/ 	.word	0x00000000
        /*0020*/ 	.short	0x0000
        /*0022*/ 	.short	0x0000
        /*0024*/ 	.byte	0x00, 0xf0, 0x11, 0x00


	//----- nvinfo : EIATTR_SPARSE_MMA_MASK
	.align		4
.L_1181:
        /*0028*/ 	.byte	0x03, 0x50
        /*002a*/ 	.short	0x0000


	//----- nvinfo : EIATTR_MAXREG_COUNT
	.align		4
        /*002c*/ 	.byte	0x03, 0x1b
        /*002e*/ 	.short	0x0080


	//----- nvinfo : EIATTR_MERCURY_ISA_VERSION
	.align		4
        /*0030*/ 	.byte	0x03, 0x5f
        /*0032*/ 	.short	0x0101


	//----- nvinfo : EIATTR_EXIT_INSTR_OFFSETS
	.align		4
        /*0034*/ 	.byte	0x04, 0x1c
        /*0036*/ 	.short	(.L_1183 - .L_1182)


	//   ....[0]....
.L_1182:
        /*0038*/ 	.word	0x00001910


	//   ....[1]....
        /*003c*/ 	.word	0x00003180


	//----- nvinfo : EIATTR_MAX_THREADS
	.align		4
.L_1183:
        /*0040*/ 	.byte	0x04, 0x05
        /*0042*/ 	.short	(.L_1185 - .L_1184)
.L_1184:
        /*0044*/ 	.word	0x00000080
        /*0048*/ 	.word	0x00000001
        /*004c*/ 	.word	0x00000001


	//----- nvinfo : EIATTR_CRS_STACK_SIZE
	.align		4
.L_1185:
        /*0050*/ 	.byte	0x04, 0x1e
        /*0052*/ 	.short	(.L_1187 - .L_1186)
.L_1186:
        /*0054*/ 	.word	0x00000000


	//----- nvinfo : EIATTR_CBANK_PARAM_SIZE
	.align		4
.L_1187:
        /*0058*/ 	.byte	0x03, 0x19
        /*005a*/ 	.short	0x0220


	//----- nvinfo : EIATTR_PARAM_CBANK
	.align		4
        /*005c*/ 	.byte	0x04, 0x0a
        /*005e*/ 	.short	(.L_1189 - .L_1188)
	.align		4
.L_1188:
        /*0060*/ 	.word	index@(.nv.constant0._ZN2at6native18elementwise_kernelILi128ELi2EZNS0_22gpu_kernel_impl_nocastIZZZNS0_15tan_kernel_cudaERNS_18TensorIteratorBaseEENKUlvE_clEvENKUlvE0_clEvEUlN3c107complexIfEEE_EEvS4_RKT_EUliE_EEviT1_)
        /*0064*/ 	.short	0x0210
        /*0066*/ 	.short	0x0220


	//----- nvinfo : EIATTR_SW_WAR
	.align		4
.L_1189:
        /*0068*/ 	.byte	0x04, 0x36
        /*006a*/ 	.short	(.L_1191 - .L_1190)
.L_1190:
        /*006c*/ 	.word	0x00000008
.L_1191:


//--------------------- .nv.info._ZN2at6native27unrolled_elementwise_kernelIZZZNS0_15tan_kernel_cudaERNS_18TensorIteratorBaseEENKUlvE_clEvENKUlvE0_clEvEUlN3c107complexIfEEE_St5arrayIPcLm2EELi4E23TrivialOffsetCalculatorILi1EjESE_NS0_6memory15LoadWithoutCastENSF_16StoreWithoutCastEEEviT_T0_T2_T3_T4_T5_ --------------------------
	.section	.nv.info._ZN2at6native27unrolled_elementwise_kernelIZZZNS0_15tan_kernel_cudaERNS_18TensorIteratorBaseEENKUlvE_clEvENKUlvE0_clEvEUlN3c107complexIfEEE_St5arrayIPcLm2EELi4E23TrivialOffsetCalculatorILi1EjESE_NS0_6memory15LoadWithoutCastENSF_16StoreWithoutCastEEEviT_T0_T2_T3_T4_T5_,"",@"SHT_CUDA_INFO"
	.sectionflags	@""
	.align	4


	//----- nvinfo : EIATTR_CUDA_API_VERSION
	.align		4
        /*0000*/ 	.byte	0x04, 0x37
        /*0002*/ 	.short	(.L_1193 - .L_1192)
.L_1192:
        /*0004*/ 	.word	0x00000082


	//----- nvinfo : EIATTR_KPARAM_INFO
	.align		4
.L_1193:
        /*0008*/ 	.byte	0x04, 0x17
        /*000a*/ 	.short	(.L_1195 - .L_1194)
.L_1194:
        /*000c*/ 	.word	0x00000000
        /*0010*/ 	.short	0x0006
        /*0012*/ 	.short	0x001b
        /*0014*/ 	.byte	0x00, 0xf0, 0x05, 0x00


	//----- nvinfo : EIATTR_KPARAM_INFO
	.align		4
.L_1195:
        /*0018*/ 	.byte	0x04, 0x17
        /*001a*/ 	.short	(.L_1197 - .L_1196)
.L_1196:
        /*001c*/ 	.word	0x00000000
        /*0020*/ 	.short	0x0005
        /*0022*/ 	.short	0x001a
        /*0024*/ 	.byte	0x00, 0xf0, 0x05, 0x00


	//----- nvinfo : EIATTR_KPARAM_INFO
	.align		4
.L_1197:
        /*0028*/ 	.byte	0x04, 0x17
        /*002a*/ 	.short	(.L_1199 - .L_1198)
.L_1198:
        /*002c*/ 	.word	0x00000000
        /*0030*/ 	.short	0x0004
        /*0032*/ 	.short	0x0019
        /*0034*/ 	.byte	0x00, 0xf0, 0x05, 0x00


	//----- nvinfo : EIATTR_KPARAM_INFO
	.align		4
.L_1199:
        /*0038*/ 	.byte	0x04, 0x17
        /*003a*/ 	.short	(.L_1201 - .L_1200)
.L_1200:
        /*003c*/ 	.word	0x00000000
        /*0040*/ 	.short	0x0003
        /*0042*/ 	.short	0x0018
        /*0044*/ 	.byte	0x00, 0xf0, 0x05, 0x00


	//----- nvinfo : EIATTR_KPARAM_INFO
	.align		4
.L_1201:
        /*0048*/ 	.byte	0x04, 0x17
        /*004a*/ 	.short	(.L_1203 - .L_1202)
.L_1202:
        /*004c*/ 	.word	0x00000000
        /*0050*/ 	.short	0x0002
        /*0052*/ 	.short	0x0008
        /*0054*/ 	.byte	0x00, 0xf0, 0x41, 0x00


	//----- nvinfo : EIATTR_KPARAM_INFO
	.align		4
.L_1203:
        /*0058*/ 	.byte	0x04, 0x17
        /*005a*/ 	.short	(.L_1205 - .L_1204)
.L_1204:
        /*005c*/ 	.word	0x00000000
        /*0060*/ 	.short	0x0001
        /*0062*/ 	.short	0x0004
        /*0064*/ 	.byte	0x00, 0xf0, 0x05, 0x00


	//----- nvinfo : EIATTR_KPARAM_INFO
	.align		4
.L_1205:
        /*0068*/ 	.byte	0x04, 0x17
        /*006a*/ 	.short	(.L_1207 - .L_1206)
.L_1206:
        /*006c*/ 	.word	0x00000000
        /*0070*/ 	.short	0x0000
        /*0072*/ 	.short	0x0000
        /*0074*/ 	.byte	0x00, 0xf0, 0x11, 0x00


	//----- nvinfo : EIATTR_SPARSE_MMA_MASK
	.align		4
.L_1207:
        /*0078*/ 	.byte	0x03, 0x50
        /*007a*/ 	.short	0x0000


	//----- nvinfo : EIATTR_MAXREG_COUNT
	.align		4
        /*007c*/ 	.byte	0x03, 0x1b
        /*007e*/ 	.short	0x00ff


	//----- nvinfo : EIATTR_MERCURY_ISA_VERSION
	.align		4
        /*0080*/ 	.byte	0x03, 0x5f
        /*0082*/ 	.short	0x0101


	//----- nvinfo : EIATTR_EXIT_INSTR_OFFSETS
	.align		4
        /*0084*/ 	.byte	0x04, 0x1c
        /*0086*/ 	.short	(.L_1209 - .L_1208)


	//   ....[0]....
.L_1208:
        /*0088*/ 	.word	0x00001910


	//   ....[1]....
        /*008c*/ 	.word	0x00001960


	//----- nvinfo : EIATTR_MAX_THREADS
	.align		4
.L_1209:
        /*0090*/ 	.byte	0x04, 0x05
        /*0092*/ 	.short	(.L_1211 - .L_1210)
.L_1210:
        /*0094*/ 	.word	0x00000080
        /*0098*/ 	.word	0x00000001
        /*009c*/ 	.word	0x00000001


	//----- nvinfo : EIATTR_CRS_STACK_SIZE
	.align		4
.L_1211:
        /*00a0*/ 	.byte	0x04, 0x1e
        /*00a2*/ 	.short	(.L_1213 - .L_1212)
.L_1212:
        /*00a4*/ 	.word	0x00000000


	//----- nvinfo : EIATTR_CBANK_PARAM_SIZE
	.align		4
.L_1213:
        /*00a8*/ 	.byte	0x03, 0x19
        /*00aa*/ 	.short	0x001c


	//----- nvinfo : EIATTR_PARAM_CBANK
	.align		4
        /*00ac*/ 	.byte	0x04, 0x0a
        /*00ae*/ 	.short	(.L_1215 - .L_1214)
	.align		4
.L_1214:
        /*00b0*/ 	.word	index@(.nv.constant0._ZN2at6native27unrolled_elementwise_kernelIZZZNS0_15tan_kernel_cudaERNS_18TensorIteratorBaseEENKUlvE_clEvENKUlvE0_clEvEUlN3c107complexIfEEE_St5arrayIPcLm2EELi4E23TrivialOffsetCalculatorILi1EjESE_NS0_6memory15LoadWithoutCastENSF_16StoreWithoutCastEEEviT_T0_T2_T3_T4_T5_)
        /*00b4*/ 	.short	0x0210
        /*00b6*/ 	.short	0x001c


	//----- nvinfo : EIATTR_SW_WAR
	.align		4
.L_1215:
        /*00b8*/ 	.byte	0x04, 0x36
        /*00ba*/ 	.short	(.L_1217 - .L_1216)
.L_1216:
        /*00bc*/ 	.word	0x00000008
.L_1217:


//--------------------- .nv.info._ZN2at6native29vectorized_elementwise_kernelILi2EZZZNS0_15tan_kernel_cudaERNS_18TensorIteratorBaseEENKUlvE_clEvENKUlvE0_clEvEUlN3c107complexIfEEE_St5arrayIPcLm2EEEEviT0_T1_ --------------------------
	.section	.nv.info._ZN2at6native29vectorized_elementwise_kernelILi2EZZZNS0_15tan_kernel_cudaERNS_18TensorIteratorBaseEENKUlvE_clEvENKUlvE0_clEvEUlN3c107complexIfEEE_St5arrayIPcLm2EEEEviT0_T1_,"",@"SHT_CUDA_INFO"
	.sectionflags	@""
	.align	4


	//----- nvinfo : EIATTR_CUDA_API_VERSION
	.align		4
        /*0000*/ 	.byte	0x04, 0x37
        /*0002*/ 	.short	(.L_1219 - .L_1218)
.L_1218:
        /*0004*/ 	.word	0x00000082


	//----- nvinfo : EIATTR_KPARAM_INFO
	.align		4
.L_1219:
        /*0008*/ 	.byte	0x04, 0x17
        /*000a*/ 	.short	(.L_1221 - .L_1220)
.L_1220:
        /*000c*/ 	.word	0x00000000
        /*0010*/ 	.short	0x0002
        /*0012*/ 	.short	0x0008
        /*0014*/ 	.byte	0x00, 0xf0, 0x41, 0x00


	//----- nvinfo : EIATTR_KPARAM_INFO
	.align		4
.L_1221:
        /*0018*/ 	.byte	0x04, 0x17
        /*001a*/ 	.short	(.L_1223 - .L_1222)
.L_1222:
        /*001c*/ 	.word	0x00000000
        /*0020*/ 	.short	0x0001
        /*0022*/ 	.short	0x0004
        /*0024*/ 	.byte	0x00, 0xf0, 0x05, 0x00


	//----- nvinfo : EIATTR_KPARAM_INFO
	.align		4
.L_1223:
        /*0028*/ 	.byte	0x04, 0x17
        /*002a*/ 	.short	(.L_1225 - .L_1224)
.L_1224:
        /*002c*/ 	.word	0x00000000
        /*0030*/ 	.short	0x0000
        /*0032*/ 	.short	0x0000
        /*0034*/ 	.byte	0x00, 0xf0, 0x11, 0x00


	//----- nvinfo : EIATTR_SPARSE_MMA_MASK
	.align		4
.L_1225:
        /*0038*/ 	.byte	0x03, 0x50
        /*003a*/ 	.short	0x0000


	//----- nvinfo : EIATTR_MAXREG_COUNT
	.align		4
        /*003c*/ 	.byte	0x03, 0x1b
        /*003e*/ 	.short	0x00ff


	//----- nvinfo : EIATTR_MERCURY_ISA_VERSION
	.align		4
        /*0040*/ 	.byte	0x03, 0x5f
        /*0042*/ 	.short	0x0101


	//----- nvinfo : EIATTR_EXIT_INSTR_OFFSETS
	.align		4
        /*0044*/ 	.byte	0x04, 0x1c
        /*0046*/ 	.short	(.L_1227 - .L_1226)


	//   ....[0]....
.L_1226:
        /*0048*/ 	.word	0x000028f0


	//   ....[1]....
        /*004c*/ 	.word	0x00005a80


	//   ....[2]....
        /*0050*/ 	.word	0x00005ad0


	//----- nvinfo : EIATTR_MAX_THREADS
	.align		4
.L_1227:
        /*0054*/ 	.byte	0x04, 0x05
        /*0056*/ 	.short	(.L_1229 - .L_1228)
.L_1228:
        /*0058*/ 	.word	0x00000080
        /*005c*/ 	.word	0x00000001
        /*0060*/ 	.word	0x00000001


	//----- nvinfo : EIATTR_CRS_STACK_SIZE
	.align		4
.L_1229:
        /*0064*/ 	.byte	0x04, 0x1e
        /*0066*/ 	.short	(.L_1231 - .L_1230)
.L_1230:
        /*0068*/ 	.word	0x00000000


	//----- nvinfo : EIATTR_CBANK_PARAM_SIZE
	.align		4
.L_1231:
        /*006c*/ 	.byte	0x03, 0x19
        /*006e*/ 	.short	0x0018


	//----- nvinfo : EIATTR_PARAM_CBANK
	.align		4
        /*0070*/ 	.byte	0x04, 0x0a
        /*0072*/ 	.short	(.L_1233 - .L_1232)
	.align		4
.L_1232:
        /*0074*/ 	.word	index@(.nv.constant0._ZN2at6native29vectorized_elementwise_kernelILi2EZZZNS0_15tan_kernel_cudaERNS_18TensorIteratorBaseEENKUlvE_clEvENKUlvE0_clEvEUlN3c107complexIfEEE_St5arrayIPcLm2EEEEviT0_T1_)
        /*0078*/ 	.short	0x0210
        /*007a*/ 	.short	0x0018


	//----- nvinfo : EIATTR_SW_WAR
	.align		4
.L_1233:
        /*007c*/ 	.byte	0x04, 0x36
        /*007e*/ 	.short	(.L_1235 - .L_1234)
.L_1234:
        /*0080*/ 	.word	0x00000008
.L_1235:


//--------------------- .nv.info._ZN2at6native29vectorized_elementwise_kernelILi4EZZZNS0_15tan_kernel_cudaERNS_18TensorIteratorBaseEENKUlvE_clEvENKUlvE0_clEvEUlN3c107complexIfEEE_St5arrayIPcLm2EEEEviT0_T1_ --------------------------
	.section	.nv.info._ZN2at6native29vectorized_elementwise_kernelILi4EZZZNS0_15tan_kernel_cudaERNS_18TensorIteratorBaseEENKUlvE_clEvENKUlvE0_clEvEUlN3c107complexIfEEE_St5arrayIPcLm2EEEEviT0_T1_,"",@"SHT_CUDA_INFO"
	.sectionflags	@""
	.align	4


	//----- nvinfo : EIATTR_CUDA_API_VERSION
	.align		4
        /*0000*/ 	.byte	0x04, 0x37
        /*0002*/ 	.short	(.L_1237 - .L_1236)
.L_1236:
        /*0004*/ 	.word	0x00000082


	//----- nvinfo : EIATTR_KPARAM_INFO
	.align		4
.L_1237:
        /*0008*/ 	.byte	0x04, 0x17
        /*000a*/ 	.short	(.L_1239 - .L_1238)
.L_1238:
        /*000c*/ 	.word	0x00000000
        /*0010*/ 	.short	0x0002
        /*0012*/ 	.short	0x0008
        /*0014*/ 	.byte	0x00, 0xf0, 0x41, 0x00


	//----- nvinfo : EIATTR_KPARAM_INFO
	.align		4
.L_1239:
        /*0018*/ 	.byte	0x04, 0x17
        /*001a*/ 	.short	(.L_1241 - .L_1240)
.L_1240:
        /*001c*/ 	.word	0x00000000
        /*0020*/ 	.short	0x0001
        /*0022*/ 	.short	0x0004
        /*0024*/ 	.byte	0x00, 0xf0, 0x05, 0x00


	//----- nvinfo : EIATTR_KPARAM_INFO
	.align		4
.L_1241:
        /*0028*/ 	.byte	0x04, 0x17
        /*002a*/ 	.short	(.L_1243 - .L_1242)
.L_1242:
        /*002c*/ 	.word	0x00000000
        /*0030*/ 	.short	0x0000
        /*0032*/ 	.short	0x0000
        /*0034*/ 	.byte	0x00, 0xf0, 0x11, 0x00


	//----- nvinfo : EIATTR_SPARSE_MMA_MASK
	.align		4
.L_1243:
        /*0038*/ 	.byte	0x03, 0x50
        /*003a*/ 	.short	0x0000


	//----- nvinfo : EIATTR_MAXREG_COUNT
	.align		4
        /*003c*/ 	.byte	0x03, 0x1b
        /*003e*/ 	.short	0x00ff


	//----- nvinfo : EIATTR_MERCURY_ISA_VERSION
	.align		4
        /*0040*/ 	.byte	0x03, 0x5f
        /*0042*/ 	.short	0x0101


	//----- nvinfo : EIATTR_EXIT_INSTR_OFFSETS
	.align		4
        /*0044*/ 	.byte	0x04, 0x1c
        /*0046*/ 	.short	(.L_1245 - .L_1244)


	//   ....[0]....
.L_1244:
        /*0048*/ 	.word	0x000028f0


	//   ....[1]....
        /*004c*/ 	.word	0x00005a80


	//   ....[2]....
        /*0050*/ 	.word	0x00005ad0


	//----- nvinfo : EIATTR_MAX_THREADS
	.align		4
.L_1245:
        /*0054*/ 	.byte	0x04, 0x05
        /*0056*/ 	.short	(.L_1247 - .L_1246)
.L_1246:
        /*0058*/ 	.word	0x00000080
        /*005c*/ 	.word	0x00000001
        /*0060*/ 	.word	0x00000001


	//----- nvinfo : EIATTR_CRS_STACK_SIZE
	.align		4
.L_1247:
        /*0064*/ 	.byte	0x04, 0x1e
        /*0066*/ 	.short	(.L_1249 - .L_1248)
.L_1248:
        /*0068*/ 	.word	0x00000000


	//----- nvinfo : EIATTR_CBANK_PARAM_SIZE
	.align		4
.L_1249:
        /*006c*/ 	.byte	0x03, 0x19
        /*006e*/ 	.short	0x0018


	//----- nvinfo : EIATTR_PARAM_CBANK
	.align		4
        /*0070*/ 	.byte	0x04, 0x0a
        /*0072*/ 	.short	(.L_1251 - .L_1250)
	.align		4
.L_1250:
        /*0074*/ 	.word	index@(.nv.constant0._ZN2at6native29vectorized_elementwise_kernelILi4EZZZNS0_15tan_kernel_cudaERNS_18TensorIteratorBaseEENKUlvE_clEvENKUlvE0_clEvEUlN3c107complexIfEEE_St5arrayIPcLm2EEEEviT0_T1_)
        /*0078*/ 	.short	0x0210
        /*007a*/ 	.short	0x0018


	//----- nvinfo : EIATTR_SW_WAR
	.align		4
.L_1251:
        /*007c*/ 	.byte	0x04, 0x36
        /*007e*/ 	.short	(.L_1253 - .L_1252)
.L_1252:
        /*0080*/ 	.word	0x00000008
.L_1253:


//--------------------- .nv.info._ZN2at6native29vectorized_elementwise_kernelILi8EZZZNS0_15tan_kernel_cudaERNS_18TensorIteratorBaseEENKUlvE_clEvENKUlvE0_clEvEUlN3c107complexIfEEE_St5arrayIPcLm2EEEEviT0_T1_ --------------------------
	.section	.nv.info._ZN2at6native29vectorized_elementwise_kernelILi8EZZZNS0_15tan_kernel_cudaERNS_18TensorIteratorBaseEENKUlvE_clEvENKUlvE0_clEvEUlN3c107complexIfEEE_St5arrayIPcLm2EEEEviT0_T1_,"",@"SHT_CUDA_INFO"
	.sectionflags	@""
	.align	4


	//----- nvinfo : EIATTR_CUDA_API_VERSION
	.align		4
        /*0000*/ 	.byte	0x04, 0x37
        /*0002*/ 	.short	(.L_1255 - .L_1254)
.L_1254:
        /*0004*/ 	.word	0x00000082


	//----- nvinfo : EIATTR_KPARAM_INFO
	.align		4
.L_1255:
        /*0008*/ 	.byte	0x04, 0x17
        /*000a*/ 	.short	(.L_1257 - .L_1256)
.L_1256:
        /*000c*/ 	.word	0x00000000
        /*0010*/ 	.short	0x0002
        /*0012*/ 	.short	0x0008
        /*0014*/ 	.byte	0x00, 0xf0, 0x41, 0x00


	//----- nvinfo : EIATTR_KPARAM_INFO
	.align		4
.L_1257:
        /*0018*/ 	.byte	0x04, 0x17
        /*001a*/ 	.short	(.L_1259 - .L_1258)
.L_1258:
        /*001c*/ 	.word	0x00000000
        /*0020*/ 	.short	0x0001
        /*0022*/ 	.short	0x0004
        /*0024*/ 	.byte	0x00, 0xf0, 0x05, 0x00


	//----- nvinfo : EIATTR_KPARAM_INFO
	.align		4
.L_1259:
        /*0028*/ 	.byte	0x04, 0x17
        /*002a*/ 	.short	(.L_1261 - .L_1260)
.L_1260:
        /*002c*/ 	.word	0x00000000
        /*0030*/ 	.short	0x0000
        /*0032*/ 	.short	0x0000
        /*0034*/ 	.byte	0x00, 0xf0, 0x11, 0x00


	//----- nvinfo : EIATTR_SPARSE_MMA_MASK
	.align		4
.L_1261:
        /*0038*/ 	.byte	0x03, 0x50
        /*003a*/ 	.short	0x0000


	//----- nvinfo : EIATTR_MAXREG_COUNT
	.align		4
        /*003c*/ 	.byte	0x03, 0x1b
        /*003e*/ 	.short	0x00ff


	//----- nvinfo : EIATTR_MERCURY_ISA_VERSION
	.align		4
        /*0040*/ 	.byte	0x03, 0x5f
        /*0042*/ 	.short	0x0101


	//----- nvinfo : EIATTR_EXIT_INSTR_OFFSETS
	.align		4
        /*0044*/ 	.byte	0x04, 0x1c
        /*0046*/ 	.short	(.L_1263 - .L_1262)


	//   ....[0]....
.L_1262:
        /*0048*/ 	.word	0x000028f0


	//   ....[1]....
        /*004c*/ 	.word	0x00005a80


	//   ....[2]....
        /*0050*/ 	.word	0x00005ad0


	//----- nvinfo : EIATTR_MAX_THREADS
	.align		4
.L_1263:
        /*0054*/ 	.byte	0x04, 0x05
        /*0056*/ 	.short	(.L_1265 - .L_1264)
.L_1264:
        /*0058*/ 	.word	0x00000080
        /*005c*/ 	.word	0x00000001
        /*0060*/ 	.word	0x00000001


	//----- nvinfo : EIATTR_CRS_STACK_SIZE
	.align		4
.L_1265:
        /*0064*/ 	.byte	0x04, 0x1e
        /*0066*/ 	.short	(.L_1267 - .L_1266)
.L_1266:
        /*0068*/ 	.word	0x00000000


	//----- nvinfo : EIATTR_CBANK_PARAM_SIZE
	.align		4
.L_1267:
        /*006c*/ 	.byte	0x03, 0x19
        /*006e*/ 	.short	0x0018


	//----- nvinfo : EIATTR_PARAM_CBANK
	.align		4
        /*0070*/ 	.byte	0x04, 0x0a
        /*0072*/ 	.short	(.L_1269 - .L_1268)
	.align		4
.L_1268:
        /*0074*/ 	.word	index@(.nv.constant0._ZN2at6native29vectorized_elementwise_kernelILi8EZZZNS0_15tan_kernel_cudaERNS_18TensorIteratorBaseEENKUlvE_clEvENKUlvE0_clEvEUlN3c107complexIfEEE_St5arrayIPcLm2EEEEviT0_T1_)
        /*0078*/ 	.short	0x0210
        /*007a*/ 	.short	0x0018


	//----- nvinfo : EIATTR_SW_WAR
	.align		4
.L_1269:
        /*007c*/ 	.byte	0x04, 0x36
        /*007e*/ 	.short	(.L_1271 - .L_1270)
.L_1270:
        /*0080*/ 	.word	0x00000008
.L_1271:


//--------------------- .nv.info._ZN2at6native18elementwise_kernelILi128ELi4EZNS0_15gpu_kernel_implIZZZNS0_15tan_kernel_cudaERNS_18TensorIteratorBaseEENKUlvE_clEvENKUlvE_clEvEUlN3c107complexIdEEE_EEvS4_RKT_EUliE_EEviT1_ --------------------------
	.section	.nv.info._ZN2at6native18elementwise_kernelILi128ELi4EZNS0_15gpu_kernel_implIZZZNS0_15tan_kernel_cudaERNS_18TensorIteratorBaseEENKUlvE_clEvENKUlvE_clEvEUlN3c107complexIdEEE_EEvS4_RKT_EUliE_EEviT1_,"",@"SHT_CUDA_INFO"
	.sectionflags	@""
	.align	4


	//----- nvinfo : EIATTR_CUDA_API_VERSION
	.align		4
        /*0000*/ 	.byte	0x04, 0x37
        /*0002*/ 	.short	(.L_1273 - .L_1272)
.L_1272:
        /*0004*/ 	.word	0x00000082


	//----- nvinfo : EIATTR_KPARAM_INFO
	.align		4
.L_1273:
        /*0008*/ 	.byte	0x04, 0x17
        /*000a*/ 	.short	(.L_1275 - .L_1274)
.L_1274:
        /*000c*/ 	.word	0x00000000
        /*0010*/ 	.short	0x0001
        /*0012*/ 	.short	0x0008
        /*0014*/ 	.byte	0x00, 0xf0, 0x61, 0x08


	//----- nvinfo : EIATTR_KPARAM_INFO
	.align		4
.L_1275:
        /*0018*/ 	.byte	0x04, 0x17
        /*001a*/ 	.short	(.L_1277 - .L_1276)
.L_1276:
        /*001c*/ 	.word	0x00000000
        /*0020*/ 	.short	0x0000
        /*0022*/ 	.short	0x0000
        /*0024*/ 	.byte	0x00, 0xf0, 0x11, 0x00


	//----- nvinfo : EIATTR_SPARSE_MMA_MASK
	.align		4
.L_1277:
        /*0028*/ 	.byte	0x03, 0x50
        /*002a*/ 	.short	0x0000


	//----- nvinfo : EIATTR_MAXREG_COUNT
	.align		4
        /*002c*/ 	.byte	0x03, 0x1b
        /*002e*/ 	.short	0x0080


	//----- nvinfo : EIATTR_EXTERNS
	.align		4
        /*0030*/ 	.byte	0x04, 0x0f
        /*0032*/ 	.short	(.L_1279 - .L_1278)


	//   ....[0]....
	.align		4
.L_1278:
        /*0034*/ 	.word	index@(__assertfail)


	//----- nvinfo : EIATTR_MERCURY_ISA_VERSION
	.align		4
.L_1279:
        /*0038*/ 	.byte	0x03, 0x5f
        /*003a*/ 	.short	0x0101


	//----- nvinfo : EIATTR_SYSCALL_OFFSETS
	.align		4
        /*003c*/ 	.byte	0x04, 0x46
        /*003e*/ 	.short	(.L_1281 - .L_1280)


	//   ....[0]....
.L_1280:
        /*0040*/ 	.word	0x000023a0


	//   ....[1]....
        /*0044*/ 	.word	0x00005960


	//   ....[2]....
        /*0048*/ 	.word	0x00007d60


	//   ....[3]....
        /*004c*/ 	.word	0x0000b300


	//   ....[4]....
        /*0050*/ 	.word	0x0000d6d0


	//   ....[5]....
        /*0054*/ 	.word	0x00010c90


	//   ....[6]....
        /*0058*/ 	.word	0x00013050


	//   ....[7]....
        /*005c*/ 	.word	0x000165f0


	//----- nvinfo : EIATTR_EXIT_INSTR_OFFSETS
	.align		4
.L_1281:
        /*0060*/ 	.byte	0x04, 0x1c
        /*0062*/ 	.short	(.L_1283 - .L_1282)


	//   ....[0]....
.L_1282:
        /*0064*/ 	.word	0x00010d40


	//   ....[1]....
        /*0068*/ 	.word	0x000155e0


	//   ....[2]....
        /*006c*/ 	.word	0x00015620


	//   ....[3]....
        /*0070*/ 	.word	0x000156b0


	//   ....[4]....
        /*0074*/ 	.word	0x000156e0


	//   ....[5]....
        /*0078*/ 	.word	0x00015710


	//   ....[6]....
        /*007c*/ 	.word	0x000157e0


	//   ....[7]....
        /*0080*/ 	.word	0x00015860


	//   ....[8]....
        /*0084*/ 	.word	0x00015960


	//   ....[9]....
        /*0088*/ 	.word	0x00015a10


	//   ....[10]....
        /*008c*/ 	.word	0x00015a30


	//   ....[11]....
        /*0090*/ 	.word	0x00015b00


	//   ....[12]....
        /*0094*/ 	.word	0x00015b30


	//   ....[13]....
        /*0098*/ 	.word	0x00015d00


	//   ....[14]....
        /*009c*/ 	.word	0x00015ea0


	//   ....[15]....
        /*00a0*/ 	.word	0x00015f20


	//   ....[16]....
        /*00a4*/ 	.word	0x00015fd0


	//   ....[17]....
        /*00a8*/ 	.word	0x00016190


	//   ....[18]....
        /*00ac*/ 	.word	0x00016350


	//   ....[19]....
        /*00b0*/ 	.word	0x000164f0


	//   ....[20]....
        /*00b4*/ 	.word	0x00016600


	//   ....[21]....
        /*00b8*/ 	.word	0x00016630


	//   ....[22]....
        /*00bc*/ 	.word	0x00016660


	//----- nvinfo : EIATTR_MAX_THREADS
	.align		4
.L_1283:
        /*00c0*/ 	.byte	0x04, 0x05
        /*00c2*/ 	.short	(.L_1285 - .L_1284)
.L_1284:
        /*00c4*/ 	.word	0x00000080
        /*00c8*/ 	.word	0x00000001
        /*00cc*/ 	.word	0x00000001


	//----- nvinfo : EIATTR_CRS_STACK_SIZE
	.align		4
.L_1285:
        /*00d0*/ 	.byte	0x04, 0x1e
        /*00d2*/ 	.short	(.L_1287 - .L_1286)
.L_1286:
        /*00d4*/ 	.word	0x00000000


	//----- nvinfo : EIATTR_CBANK_PARAM_SIZE
	.align		4
.L_1287:
        /*00d8*/ 	.byte	0x03, 0x19
        /*00da*/ 	.short	0x0220


	//----- nvinfo : EIATTR_PARAM_CBANK
	.align		4
        /*00dc*/ 	.byte	0x04, 0x0a
        /*00de*/ 	.short	(.L_1289 - .L_1288)
	.align		4
.L_1288:
        /*00e0*/ 	.word	index@(.nv.constant0._ZN2at6native18elementwise_kernelILi128ELi4EZNS0_15gpu_kernel_implIZZZNS0_15tan_kernel_cudaERNS_18TensorIteratorBaseEENKUlvE_clEvENKUlvE_clEvEUlN3c107complexIdEEE_EEvS4_RKT_EUliE_EEviT1_)
        /*00e4*/ 	.short	0x0210
        /*00e6*/ 	.short	0x0220


	//----- nvinfo : EIATTR_SW_WAR
	.align		4
.L_1289:
        /*00e8*/ 	.byte	0x04, 0x36
        /*00ea*/ 	.short	(.L_1291 - .L_1290)
.L_1290:
        /*00ec*/ 	.word	0x00000008
.L_1291:


//--------------------- .nv.info._ZN2at6native27unrolled_elementwise_kernelIZZZNS0_15tan_kernel_cudaERNS_18TensorIteratorBaseEENKUlvE_clEvENKUlvE_clEvEUlN3c107complexIdEEE_St5arrayIPcLm2EELi4E23TrivialOffsetCalculatorILi1EjESE_NS0_6memory12LoadWithCastILi1EEENSF_13StoreWithCastILi1EEEEEviT_T0_T2_T3_T4_T5_ --------------------------
	.section	.nv.info._ZN2at6native27unrolled_elementwise_kernelIZZZNS0_15tan_kernel_cudaERNS_18TensorIteratorBaseEENKUlvE_clEvENKUlvE_clEvEUlN3c107complexIdEEE_St5arrayIPcLm2EELi4E23TrivialOffsetCalculatorILi1EjESE_NS0_6memory12LoadWithCastILi1EEENSF_13StoreWithCastILi1EEEEEviT_T0_T2_T3_T4_T5_,"",@"SHT_CUDA_INFO"
	.sectionflags	@""
	.align	4


	//----- nvinfo : EIATTR_CUDA_API_VERSION
	.align		4
        /*0000*/ 	.byte	0x04, 0x37
        /*0002*/ 	.short	(.L_1293 - .L_1292)
.L_1292:
        /*0004*/ 	.word	0x00000082


	//----- nvinfo : EIATTR_KPARAM_INFO
	.align		4
.L_1293:
        /*0008*/ 	.byte	0x04, 0x17
        /*000a*/ 	.short	(.L_1295 - .L_1294)
.L_1294:
        /*000c*/ 	.word	0x00000000
        /*0010*/ 	.short	0x0006
        /*0012*/ 	.short	0x0024
        /*0014*/ 	.byte	0x00, 0xf0, 0x21, 0x00


	//----- nvinfo : EIATTR_KPARAM_INFO
	.align		4
.L_1295:
        /*0018*/ 	.byte	0x04, 0x17
        /*001a*/ 	.short	(.L_1297 - .L_1296)
.L_1296:
        /*001c*/ 	.word	0x00000000
        /*0020*/ 	.short	0x0005
        /*0022*/ 	.short	0x001c
        /*0024*/ 	.byte	0x00, 0xf0, 0x21, 0x00


	//----- nvinfo : EIATTR_KPARAM_INFO
	.align		4
.L_1297:
        /*0028*/ 	.byte	0x04, 0x17
        /*002a*/ 	.short	(.L_1299 - .L_1298)
.L_1298:
        /*002c*/ 	.word	0x00000000
        /*0030*/ 	.short	0x0004
        /*0032*/ 	.short	0x0019
        /*0034*/ 	.byte	0x00, 0xf0, 0x05, 0x00


	//----- nvinfo : EIATTR_KPARAM_INFO
	.align		4
.L_1299:
        /*0038*/ 	.byte	0x04, 0x17
        /*003a*/ 	.short	(.L_1301 - .L_1300)
.L_1300:
        /*003c*/ 	.word	0x00000000
        /*0040*/ 	.short	0x0003
        /*0042*/ 	.short	0x0018
        /*0044*/ 	.byte	0x00, 0xf0, 0x05, 0x00


	//----- nvinfo : EIATTR_KPARAM_INFO
	.align		4
.L_1301:
        /*0048*/ 	.byte	0x04, 0x17
        /*004a*/ 	.short	(.L_1303 - .L_1302)
.L_1302:
        /*004c*/ 	.word	0x00000000
        /*0050*/ 	.short	0x0002
        /*0052*/ 	.short	0x0008
        /*0054*/ 	.byte	0x00, 0xf0, 0x41, 0x00


	//----- nvinfo : EIATTR_KPARAM_INFO
	.align		4
.L_1303:
        /*0058*/ 	.byte	0x04, 0x17
        /*005a*/ 	.short	(.L_1305 - .L_1304)
.L_1304:
        /*005c*/ 	.word	0x00000000
        /*0060*/ 	.short	0x0001
        /*0062*/ 	.short	0x0004
        /*0064*/ 	.byte	0x00, 0xf0, 0x05, 0x00


	//----- nvinfo : EIATTR_KPARAM_INFO
	.align		4
.L_1305:
        /*0068*/ 	.byte	0x04, 0x17
        /*006a*/ 	.short	(.L_1307 - .L_1306)
.L_1306:
        /*006c*/ 	.word	0x00000000
        /*0070*/ 	.short	0x0000
        /*0072*/ 	.short	0x0000
        /*0074*/ 	.byte	0x00, 0xf0, 0x11, 0x00


	//----- nvinfo : EIATTR_SPARSE_MMA_MASK
	.align		4
.L_1307:
        /*0078*/ 	.byte	0x03, 0x50
        /*007a*/ 	.short	0x0000


	//----- nvinfo : EIATTR_MAXREG_COUNT
	.align		4
        /*007c*/ 	.byte	0x03, 0x1b
        /*007e*/ 	.short	0x00ff


	//----- nvinfo : EIATTR_EXTERNS
	.align		4
        /*0080*/ 	.byte	0x04, 0x0f
        /*0082*/ 	.short	(.L_1309 - .L_1308)


	//   ....[0]....
	.align		4
.L_1308:
        /*0084*/ 	.word	index@(__assertfail)


	//----- nvinfo : EIATTR_MERCURY_ISA_VERSION
	.align		4
.L_1309:
        /*0088*/ 	.byte	0x03, 0x5f
        /*008a*/ 	.short	0x0101


	//----- nvinfo : EIATTR_SYSCALL_OFFSETS
	.align		4
        /*008c*/ 	.byte	0x04, 0x46
        /*008e*/ 	.short	(.L_1311 - .L_1310)


	//   ....[0]....
.L_1310:
        /*0090*/ 	.word	0x000010f0


	//   ....[1]....
        /*0094*/ 	.word	0x00002210


	//   ....[2]....
        /*0098*/ 	.word	0x00003350


	//   ....[3]....
        /*009c*/ 	.word	0x00004460


	//   ....[4]....
        /*00a0*/ 	.word	0x0000ebe0


	//   ....[5]....
        /*00a4*/ 	.word	0x0000fe10


	//   ....[6]....
        /*00a8*/ 	.word	0x00011000


	//   ....[7]....
        /*00ac*/ 	.word	0x000121f0


	//----- nvinfo : EIATTR_EXIT_INSTR_OFFSETS
	.align		4
.L_1311:
        /*00b0*/ 	.byte	0x04, 0x1c
        /*00b2*/ 	.short	(.L_1313 - .L_1312)


	//   ....[0]....
.L_1312:
        /*00b4*/ 	.word	0x000110a0


	//   ....[1]....
        /*00b8*/ 	.word	0x000111f0


	//   ....[2]....
        /*00bc*/ 	.word	0x00011230


	//   ....[3]....
        /*00c0*/ 	.word	0x000112c0


	//   ....[4]....
        /*00c4*/ 	.word	0x000112f0


	//   ....[5]....
        /*00c8*/ 	.word	0x00011320


	//   ....[6]....
        /*00cc*/ 	.word	0x000113f0


	//   ....[7]....
        /*00d0*/ 	.word	0x00011470


	//   ....[8]....
        /*00d4*/ 	.word	0x00011570


	//   ....[9]....
        /*00d8*/ 	.word	0x00011620


	//   ....[10]....
        /*00dc*/ 	.word	0x00011640


	//   ....[11]....
        /*00e0*/ 	.word	0x00011710


	//   ....[12]....
        /*00e4*/ 	.word	0x00011730


	//   ....[13]....
        /*00e8*/ 	.word	0x00011900


	//   ....[14]....
        /*00ec*/ 	.word	0x00011aa0


	//   ....[15]....
        /*00f0*/ 	.word	0x00011b20


	//   ....[16]....
        /*00f4*/ 	.word	0x00011bd0


	//   ....[17]....
        /*00f8*/ 	.word	0x00011d90


	//   ....[18]....
        /*00fc*/ 	.word	0x00011f50


	//   ....[19]....
        /*0100*/ 	.word	0x000120f0


	//   ....[20]....
        /*0104*/ 	.word	0x00012200


	//   ....[21]....
        /*0108*/ 	.word	0x00012230


	//   ....[22]....
        /*010c*/ 	.word	0x00012260


	//----- nvinfo : EIATTR_MAX_THREADS
	.align		4
.L_1313:
        /*0110*/ 	.byte	0x04, 0x05
        /*0112*/ 	.short	(.L_1315 - .L_1314)
.L_1314:
        /*0114*/ 	.word	0x00000080
        /*0118*/ 	.word	0x00000001
        /*011c*/ 	.word	0x00000001


	//----- nvinfo : EIATTR_CRS_STACK_SIZE
	.align		4
.L_1315:
        /*0120*/ 	.byte	0x04, 0x1e
        /*0122*/ 	.short	(.L_1317 - .L_1316)
.L_1316:
        /*0124*/ 	.word	0x00000000


	//----- nvinfo : EIATTR_CBANK_PARAM_SIZE
	.align		4
.L_1317:
        /*0128*/ 	.byte	0x03, 0x19
        /*012a*/ 	.short	0x002c


	//----- nvinfo : EIATTR_PARAM_CBANK
	.align		4
        /*012c*/ 	.byte	0x04, 0x0a
        /*012e*/ 	.short	(.L_1319 - .L_1318)
	.align		4
.L_1318:
        /*0130*/ 	.word	index@(.nv.constant0._ZN2at6native27unrolled_elementwise_kernelIZZZNS0_15tan_kernel_cudaERNS_18TensorIteratorBaseEENKUlvE_clEvENKUlvE_clEvEUlN3c107complexIdEEE_St5arrayIPcLm2EELi4E23TrivialOffsetCalculatorILi1EjESE_NS0_6memory12LoadWithCastILi1EEENSF_13StoreWithCastILi1EEEEEviT_T0_T2_T3_T4_T5_)
        /*0134*/ 	.short	0x0210
        /*0136*/ 	.short	0x002c


	//----- nvinfo : EIATTR_SW_WAR
	.align		4
.L_1319:
        /*0138*/ 	.byte	0x04, 0x36
        /*013a*/ 	.short	(.L_1321 - .L_1320)
.L_1320:
        /*013c*/ 	.word	0x00000008
.L_1321:


//--------------------- .nv.info._ZN2at6native18elementwise_kernelILi128ELi2EZNS0_22gpu_kernel_impl_nocastIZZZNS0_15tan_kernel_cudaERNS_18TensorIteratorBaseEENKUlvE_clEvENKUlvE_clEvEUlN3c107complexIdEEE_EEvS4_RKT_EUliE_EEviT1_ --------------------------
	.section	.nv.info._ZN2at6native18elementwise_kernelILi128ELi2EZNS0_22gpu_kernel_impl_nocastIZZZNS0_15tan_kernel_cudaERNS_18TensorIteratorBaseEENKUlvE_clEvENKUlvE_clEvEUlN3c107complexIdEEE_EEvS4_RKT_EUliE_EEviT1_,"",@"SHT_CUDA_INFO"
	.sectionflags	@""
	.align	4


	//----- nvinfo : EIATTR_CUDA_API_VERSION
	.align		4
        /*0000*/ 	.byte	0x04, 0x37
        /*0002*/ 	.short	(.L_1323 - .L_1322)
.L_1322:
        /*0004*/ 	.word	0x00000082


	//----- nvinfo : EIATTR_KPARAM_INFO
	.align		4
.L_1323:
        /*0008*/ 	.byte	0x04, 0x17
        /*000a*/ 	.short	(.L_1325 - .L_1324)
.L_1324:
        /*000c*/ 	.word	0x00000000
        /*0010*/ 	.short	0x0001
        /*0012*/ 	.short	0x0008
        /*0014*/ 	.byte	0x00, 0xf0, 0x61, 0x08


	//----- nvinfo : EIATTR_KPARAM_INFO
	.align		4
.L_1325:
        /*0018*/ 	.byte	0x04, 0x17
        /*001a*/ 	.short	(.L_1327 - .L_1326)
.L_1326:
        /*001c*/ 	.word	0x00000000
        /*0020*/ 	.short	0x0000
        /*0022*/ 	.short	0x0000
        /*0024*/ 	.byte	0x00, 0xf0, 0x11, 0x00


	//----- nvinfo : EIATTR_SPARSE_MMA_MASK
	.align		4
.L_1327:
        /*0028*/ 	.byte	0x03, 0x50
        /*002a*/ 	.short	0x0000


	//----- nvinfo : EIATTR_MAXREG_COUNT
	.align		4
        /*002c*/ 	.byte	0x03, 0x1b
        /*002e*/ 	.short	0x0080


	//----- nvinfo : EIATTR_MERCURY_ISA_VERSION
	.align		4
        /*0030*/ 	.byte	0x03, 0x5f
        /*0032*/ 	.short	0x0101


	//----- nvinfo : EIATTR_EXIT_INSTR_OFFSETS
	.align		4
        /*0034*/ 	.byte	0x04, 0x1c
        /*0036*/ 	.short	(.L_1329 - .L_1328)


	//   ....[0]....
.L_1328:
        /*0038*/ 	.word	0x000038a0


	//   ....[1]....
        /*003c*/ 	.word	0x00007040


	//----- nvinfo : EIATTR_MAX_THREADS
	.align		4
.L_1329:
        /*0040*/ 	.byte	0x04, 0x05
        /*0042*/ 	.short	(.L_1331 - .L_1330)
.L_1330:
        /*0044*/ 	.word	0x00000080
        /*0048*/ 	.word	0x00000001
        /*004c*/ 	.word	0x00000001


	//----- nvinfo : EIATTR_CRS_STACK_SIZE
	.align		4
.L_1331:
        /*0050*/ 	.byte	0x04, 0x1e
        /*0052*/ 	.short	(.L_1333 - .L_1332)
.L_1332:
        /*0054*/ 	.word	0x00000000


	//----- nvinfo : EIATTR_CBANK_PARAM_SIZE
	.align		4
.L_1333:
        /*0058*/ 	.byte	0x03, 0x19
        /*005a*/ 	.short	0x0220


	//----- nvinfo : EIATTR_PARAM_CBANK
	.align		4
        /*005c*/ 	.byte	0x04, 0x0a
        /*005e*/ 	.short	(.L_1335 - .L_1334)
	.align		4
.L_1334:
        /*0060*/ 	.word	index@(.nv.constant0._ZN2at6native18elementwise_kernelILi128ELi2EZNS0_22gpu_kernel_impl_nocastIZZZNS0_15tan_kernel_cudaERNS_18TensorIteratorBaseEENKUlvE_clEvENKUlvE_clEvEUlN3c107complexIdEEE_EEvS4_RKT_EUliE_EEviT1_)
        /*0064*/ 	.short	0x0210
        /*0066*/ 	.short	0x0220


	//----- nvinfo : EIATTR_SW_WAR
	.align		4
.L_1335:
        /*0068*/ 	.byte	0x04, 0x36
        /*006a*/ 	.short	(.L_1337 - .L_1336)
.L_1336:
        /*006c*/ 	.word	0x00000008
.L_1337:


//--------------------- .nv.info._ZN2at6native27unrolled_elementwise_kernelIZZZNS0_15tan_kernel_cudaERNS_18TensorIteratorBaseEENKUlvE_clEvENKUlvE_clEvEUlN3c107complexIdEEE_St5arrayIPcLm2EELi4E23TrivialOffsetCalculatorILi1EjESE_NS0_6memory15LoadWithoutCastENSF_16StoreWithoutCastEEEviT_T0_T2_T3_T4_T5_ --------------------------
	.section	.nv.info._ZN2at6native27unrolled_elementwise_kernelIZZZNS0_15tan_kernel_cudaERNS_18TensorIteratorBaseEENKUlvE_clEvENKUlvE_clEvEUlN3c107complexIdEEE_St5arrayIPcLm2EELi4E23TrivialOffsetCalculatorILi1EjESE_NS0_6memory15LoadWithoutCastENSF_16StoreWithoutCastEEEviT_T0_T2_T3_T4_T5_,"",@"SHT_CUDA_INFO"
	.sectionflags	@""
	.align	4


	//----- nvinfo : EIATTR_CUDA_API_VERSION
	.align		4
        /*0000*/ 	.byte	0x04, 0x37
        /*0002*/ 	.short	(.L_1339 - .L_1338)
.L_1338:
        /*0004*/ 	.word	0x00000082


	//----- nvinfo : EIATTR_KPARAM_INFO
	.align		4
.L_1339:
        /*0008*/ 	.byte	0x04, 0x17
        /*000a*/ 	.short	(.L_1341 - .L_1340)
.L_1340:
        /*000c*/ 	.word	0x00000000
        /*0010*/ 	.short	0x0006
        /*0012*/ 	.short	0x001b
        /*0014*/ 	.byte	0x00, 0xf0, 0x05, 0x00


	//----- nvinfo : EIATTR_KPARAM_INFO
	.align		4
.L_1341:
        /*0018*/ 	.byte	0x04, 0x17
        /*001a*/ 	.short	(.L_1343 - .L_1342)
.L_1342:
        /*001c*/ 	.word	0x00000000
        /*0020*/ 	.short	0x0005
        /*0022*/ 	.short	0x001a
        /*0024*/ 	.byte	0x00, 0xf0, 0x05, 0x00


	//----- nvinfo : EIATTR_KPARAM_INFO
	.align		4
.L_1343:
        /*0028*/ 	.byte	0x04, 0x17
        /*002a*/ 	.short	(.L_1345 - .L_1344)
.L_1344:
        /*002c*/ 	.word	0x00000000
        /*0030*/ 	.short	0x0004
        /*0032*/ 	.short	0x0019
        /*0034*/ 	.byte	0x00, 0xf0, 0x05, 0x00


	//----- nvinfo : EIATTR_KPARAM_INFO
	.align		4
.L_1345:
        /*0038*/ 	.byte	0x04, 0x17
        /*003a*/ 	.short	(.L_1347 - .L_1346)
.L_1346:
        /*003c*/ 	.word	0x00000000
        /*0040*/ 	.short	0x0003
        /*0042*/ 	.short	0x0018
        /*0044*/ 	.byte	0x00, 0xf0, 0x05, 0x00


	//----- nvinfo : EIATTR_KPARAM_INFO
	.align		4
.L_1347:
        /*0048*/ 	.byte	0x04, 0x17
        /*004a*/ 	.short	(.L_1349 - .L_1348)
.L_1348:
        /*004c*/ 	.word	0x00000000
        /*0050*/ 	.short	0x0002
        /*0052*/ 	.short	0x0008
        /*0054*/ 	.byte	0x00, 0xf0, 0x41, 0x00


	//----- nvinfo : EIATTR_KPARAM_INFO
	.align		4
.L_1349:
        /*0058*/ 	.byte	0x04, 0x17
        /*005a*/ 	.short	(.L_1351 - .L_1350)
.L_1350:
        /*005c*/ 	.word	0x00000000
        /*0060*/ 	.short	0x0001
        /*0062*/ 	.short	0x0004
        /*0064*/ 	.byte	0x00, 0xf0, 0x05, 0x00


	//----- nvinfo : EIATTR_KPARAM_INFO
	.align		4
.L_1351:
        /*0068*/ 	.byte	0x04, 0x17
        /*006a*/ 	.short	(.L_1353 - .L_1352)
.L_1352:
        /*006c*/ 	.word	0x00000000
        /*0070*/ 	.short	0x0000
        /*0072*/ 	.short	0x0000
        /*0074*/ 	.byte	0x00, 0xf0, 0x11, 0x00


	//----- nvinfo : EIATTR_SPARSE_MMA_MASK
	.align		4
.L_1353:
        /*0078*/ 	.byte	0x03, 0x50
        /*007a*/ 	.short	0x0000


	//----- nvinfo : EIATTR_MAXREG_COUNT
	.align		4
        /*007c*/ 	.byte	0x03, 0x1b
        /*007e*/ 	.short	0x00ff


	//----- nvinfo : EIATTR_MERCURY_ISA_VERSION
	.align		4
        /*0080*/ 	.byte	0x03, 0x5f
        /*0082*/ 	.short	0x0101


	//----- nvinfo : EIATTR_EXIT_INSTR_OFFSETS
	.align		4
        /*0084*/ 	.byte	0x04, 0x1c
        /*0086*/ 	.short	(.L_1355 - .L_1354)


	//   ....[0]....
.L_1354:
        /*0088*/ 	.word	0x000098d0


	//   ....[1]....
        /*008c*/ 	.word	0x00009930


	//----- nvinfo : EIATTR_MAX_THREADS
	.align		4
.L_1355:
        /*0090*/ 	.byte	0x04, 0x05
        /*0092*/ 	.short	(.L_1357 - .L_1356)
.L_1356:
        /*0094*/ 	.word	0x00000080
        /*0098*/ 	.word	0x00000001
        /*009c*/ 	.word	0x00000001


	//----- nvinfo : EIATTR_CRS_STACK_SIZE
	.align		4
.L_1357:
        /*00a0*/ 	.byte	0x04, 0x1e
        /*00a2*/ 	.short	(.L_1359 - .L_1358)
.L_1358:
        /*00a4*/ 	.word	0x00000000


	//----- nvinfo : EIATTR_CBANK_PARAM_SIZE
	.align		4
.L_1359:
        /*00a8*/ 	.byte	0x03, 0x19
        /*00aa*/ 	.short	0x001c


	//----- nvinfo : EIATTR_PARAM_CBANK
	.align		4
        /*00ac*/ 	.byte	0x04, 0x0a
        /*00ae*/ 	.short	(.L_1361 - .L_1360)
	.align		4
.L_1360:
        /*00b0*/ 	.word	index@(.nv.constant0._ZN2at6native27unrolled_elementwise_kernelIZZZNS0_15tan_kernel_cudaERNS_18TensorIteratorBaseEENKUlvE_clEvENKUlvE_clEvEUlN3c107complexIdEEE_St5arrayIPcLm2EELi4E23TrivialOffsetCalculatorILi1EjESE_NS0_6memory15LoadWithoutCastENSF_16StoreWithoutCastEEEviT_T0_T2_T3_T4_T5_)
        /*00b4*/ 	.short	0x0210
        /*00b6*/ 	.short	0x001c


	//----- nvinfo : EIATTR_SW_WAR
	.align		4
.L_1361:
        /*00b8*/ 	.byte	0x04, 0x36
        /*00ba*/ 	.short	(.L_1363 - .L_1362)
.L_1362:
        /*00bc*/ 	.word	0x00000008
.L_1363:


//--------------------- .nv.info._ZN2at6native29vectorized_elementwise_kernelILi2EZZZNS0_15tan_kernel_cudaERNS_18TensorIteratorBaseEENKUlvE_clEvENKUlvE_clEvEUlN3c107complexIdEEE_St5arrayIPcLm2EEEEviT0_T1_ --------------------------
	.section	.nv.info._ZN2at6native29vectorized_elementwise_kernelILi2EZZZNS0_15tan_kernel_cudaERNS_18TensorIteratorBaseEENKUlvE_clEvENKUlvE_clEvEUlN3c107complexIdEEE_St5arrayIPcLm2EEEEviT0_T1_,"",@"SHT_CUDA_INFO"
	.sectionflags	@""
	.align	4


	//----- nvinfo : EIATTR_CUDA_API_VERSION
	.align		4
        /*0000*/ 	.byte	0x04, 0x37
        /*0002*/ 	.short	(.L_1365 - .L_1364)
.L_1364:
        /*0004*/ 	.word	0x00000082


	//----- nvinfo : EIATTR_KPARAM_INFO
	.align		4
.L_1365:
        /*0008*/ 	.byte	0x04, 0x17
        /*000a*/ 	.short	(.L_1367 - .L_1366)
.L_1366:
        /*000c*/ 	.word	0x00000000
        /*0010*/ 	.short	0x0002
        /*0012*/ 	.short	0x0008
        /*0014*/ 	.byte	0x00, 0xf0, 0x41, 0x00


	//----- nvinfo : EIATTR_KPARAM_INFO
	.align		4
.L_1367:
        /*0018*/ 	.byte	0x04, 0x17
        /*001a*/ 	.short	(.L_1369 - .L_1368)
.L_1368:
        /*001c*/ 	.word	0x00000000
        /*0020*/ 	.short	0x0001
        /*0022*/ 	.short	0x0004
        /*0024*/ 	.byte	0x00, 0xf0, 0x05, 0x00


	//----- nvinfo : EIATTR_KPARAM_INFO
	.align		4
.L_1369:
        /*0028*/ 	.byte	0x04, 0x17
        /*002a*/ 	.short	(.L_1371 - .L_1370)
.L_1370:
        /*002c*/ 	.word	0x00000000
        /*0030*/ 	.short	0x0000
        /*0032*/ 	.short	0x0000
        /*0034*/ 	.byte	0x00, 0xf0, 0x11, 0x00


	//----- nvinfo : EIATTR_SPARSE_MMA_MASK
	.align		4
.L_1371:
        /*0038*/ 	.byte	0x03, 0x50
        /*003a*/ 	.short	0x0000


	//----- nvinfo : EIATTR_MAXREG_COUNT
	.align		4
        /*003c*/ 	.byte	0x03, 0x1b
        /*003e*/ 	.short	0x00ff


	//----- nvinfo : EIATTR_MERCURY_ISA_VERSION
	.align		4
        /*0040*/ 	.byte	0x03, 0x5f
        /*0042*/ 	.short	0x0101


	//----- nvinfo : EIATTR_EXIT_INSTR_OFFSETS
	.align		4
        /*0044*/ 	.byte	0x04, 0x1c
        /*0046*/ 	.short	(.L_1373 - .L_1372)


	//   ....[0]....
.L_1372:
        /*0048*/ 	.word	0x000122c0


	//   ....[1]....
        /*004c*/ 	.word	0x00024f40


	//   ....[2]....
        /*0050*/ 	.word	0x00024f90


	//----- nvinfo : EIATTR_MAX_THREADS
	.align		4
.L_1373:
        /*0054*/ 	.byte	0x04, 0x05
        /*0056*/ 	.short	(.L_1375 - .L_1374)
.L_1374:
        /*0058*/ 	.word	0x00000080
        /*005c*/ 	.word	0x00000001
        /*0060*/ 	.word	0x00000001


	//----- nvinfo : EIATTR_CRS_STACK_SIZE
	.align		4
.L_1375:
        /*0064*/ 	.byte	0x04, 0x1e
        /*0066*/ 	.short	(.L_1377 - .L_1376)
.L_1376:
        /*0068*/ 	.word	0x00000000


	//----- nvinfo : EIATTR_CBANK_PARAM_SIZE
	.align		4
.L_1377:
        /*006c*/ 	.byte	0x03, 0x19
        /*006e*/ 	.short	0x0018


	//----- nvinfo : EIATTR_PARAM_CBANK
	.align		4
        /*0070*/ 	.byte	0x04, 0x0a
        /*0072*/ 	.short	(.L_1379 - .L_1378)
	.align		4
.L_1378:
        /*0074*/ 	.word	index@(.nv.constant0._ZN2at6native29vectorized_elementwise_kernelILi2EZZZNS0_15tan_kernel_cudaERNS_18TensorIteratorBaseEENKUlvE_clEvENKUlvE_clEvEUlN3c107complexIdEEE_St5arrayIPcLm2EEEEviT0_T1_)
        /*0078*/ 	.short	0x0210
        /*007a*/ 	.short	0x0018


	//----- nvinfo : EIATTR_SW_WAR
	.align		4
.L_1379:
        /*007c*/ 	.byte	0x04, 0x36
        /*007e*/ 	.short	(.L_1381 - .L_1380)
.L_1380:
        /*0080*/ 	.word	0x00000008
.L_1381:


//--------------------- .nv.info._ZN2at6native29vectorized_elementwise_kernelILi4EZZZNS0_15tan_kernel_cudaERNS_18TensorIteratorBaseEENKUlvE_clEvENKUlvE_clEvEUlN3c107complexIdEEE_St5arrayIPcLm2EEEEviT0_T1_ --------------------------
	.section	.nv.info._ZN2at6native29vectorized_elementwise_kernelILi4EZZZNS0_15tan_kernel_cudaERNS_18TensorIteratorBaseEENKUlvE_clEvENKUlvE_clEvEUlN3c107complexIdEEE_St5arrayIPcLm2EEEEviT0_T1_,"",@"SHT_CUDA_INFO"
	.sectionflags	@""
	.align	4


	//----- nvinfo : EIATTR_CUDA_API_VERSION
	.align		4
        /*0000*/ 	.byte	0x04, 0x37
        /*0002*/ 	.short	(.L_1383 - .L_1382)
.L_1382:
        /*0004*/ 	.word	0x00000082


	//----- nvinfo : EIATTR_KPARAM_INFO
	.align		4
.L_1383:
        /*0008*/ 	.byte	0x04, 0x17
        /*000a*/ 	.short	(.L_1385 - .L_1384)
.L_1384:
        /*000c*/ 	.word	0x00000000
        /*0010*/ 	.short	0x0002
        /*0012*/ 	.short	0x0008
        /*0014*/ 	.byte	0x00, 0xf0, 0x41, 0x00


	//----- nvinfo : EIATTR_KPARAM_INFO
	.align		4
.L_1385:
        /*0018*/ 	.byte	0x04, 0x17
        /*001a*/ 	.short	(.L_1387 - .L_1386)
.L_1386:
        /*001c*/ 	.word	0x00000000
        /*0020*/ 	.short	0x0001
        /*0022*/ 	.short	0x0004
        /*0024*/ 	.byte	0x00, 0xf0, 0x05, 0x00


	//----- nvinfo : EIATTR_KPARAM_INFO
	.align		4
.L_1387:
        /*0028*/ 	.byte	0x04, 0x17
        /*002a*/ 	.short	(.L_1389 - .L_1388)
.L_1388:
        /*002c*/ 	.word	0x00000000
        /*0030*/ 	.short	0x0000
        /*0032*/ 	.short	0x0000
        /*0034*/ 	.byte	0x00, 0xf0, 0x11, 0x00


	//----- nvinfo : EIATTR_SPARSE_MMA_MASK
	.align		4
.L_1389:
        /*0038*/ 	.byte	0x03, 0x50
        /*003a*/ 	.short	0x0000


	//----- nvinfo : EIATTR_MAXREG_COUNT
	.align		4
        /*003c*/ 	.byte	0x03, 0x1b
        /*003e*/ 	.short	0x00ff


	//----- nvinfo : EIATTR_MERCURY_ISA_VERSION
	.align		4
        /*0040*/ 	.byte	0x03, 0x5f
        /*0042*/ 	.short	0x0101


	//----- nvinfo : EIATTR_EXIT_INSTR_OFFSETS
	.align		4
        /*0044*/ 	.byte	0x04, 0x1c
        /*0046*/ 	.short	(.L_1391 - .L_1390)


	//   ....[0]....
.L_1390:
        /*0048*/ 	.word	0x000122c0


	//   ....[1]....
        /*004c*/ 	.word	0x00024f40


	//   ....[2]....
        /*0050*/ 	.word	0x00024f90


	//----- nvinfo : EIATTR_MAX_THREADS
	.align		4
.L_1391:
        /*0054*/ 	.byte	0x04, 0x05
        /*0056*/ 	.short	(.L_1393 - .L_1392)
.L_1392:
        /*0058*/ 	.word	0x00000080
        /*005c*/ 	.word	0x00000001
        /*0060*/ 	.word	0x00000001


	//----- nvinfo : EIATTR_CRS_STACK_SIZE
	.align		4
.L_1393:
        /*0064*/ 	.byte	0x04, 0x1e
        /*0066*/ 	.short	(.L_1395 - .L_1394)
.L_1394:
        /*0068*/ 	.word	0x00000000


	//----- nvinfo : EIATTR_CBANK_PARAM_SIZE
	.align		4
.L_1395:
        /*006c*/ 	.byte	0x03, 0x19
        /*006e*/ 	.short	0x0018


	//----- nvinfo : EIATTR_PARAM_CBANK
	.align		4
        /*0070*/ 	.byte	0x04, 0x0a
        /*0072*/ 	.short	(.L_1397 - .L_1396)
	.align		4
.L_1396:
        /*0074*/ 	.word	index@(.nv.constant0._ZN2at6native29vectorized_elementwise_kernelILi4EZZZNS0_15tan_kernel_cudaERNS_18TensorIteratorBaseEENKUlvE_clEvENKUlvE_clEvEUlN3c107complexIdEEE_St5arrayIPcLm2EEEEviT0_T1_)
        /*0078*/ 	.short	0x0210
        /*007a*/ 	.short	0x0018


	//----- nvinfo : EIATTR_SW_WAR
	.align		4
.L_1397:
        /*007c*/ 	.byte	0x04, 0x36
        /*007e*/ 	.short	(.L_1399 - .L_1398)
.L_1398:
        /*0080*/ 	.word	0x00000008
.L_1399:


//--------------------- .nv.info._ZN2at6native29vectorized_elementwise_kernelILi8EZZZNS0_15tan_kernel_cudaERNS_18TensorIteratorBaseEENKUlvE_clEvENKUlvE_clEvEUlN3c107complexIdEEE_St5arrayIPcLm2EEEEviT0_T1_ --------------------------
	.section	.nv.info._ZN2at6native29vectorized_elementwise_kernelILi8EZZZNS0_15tan_kernel_cudaERNS_18TensorIteratorBaseEENKUlvE_clEvENKUlvE_clEvEUlN3c107complexIdEEE_St5arrayIPcLm2EEEEviT0_T1_,"",@"SHT_CUDA_INFO"
	.sectionflags	@""
	.align	4


	//----- nvinfo : EIATTR_CUDA_API_VERSION
	.align		4
        /*0000*/ 	.byte	0x04, 0x37
        /*0002*/ 	.short	(.L_1401 - .L_1400)
.L_1400:
        /*0004*/ 	.word	0x00000082


	//----- nvinfo : EIATTR_KPARAM_INFO
	.align		4
.L_1401:
        /*0008*/ 	.byte	0x04, 0x17
        /*000a*/ 	.short	(.L_1403 - .L_1402)
.L_1402:
        /*000c*/ 	.word	0x00000000
        /*0010*/ 	.short	0x0002
        /*0012*/ 	.short	0x0008
        /*0014*/ 	.byte	0x00, 0xf0, 0x41, 0x00


	//----- nvinfo : EIATTR_KPARAM_INFO
	.align		4
.L_1403:
        /*0018*/ 	.byte	0x04, 0x17
        /*001a*/ 	.short	(.L_1405 - .L_1404)
.L_1404:
        /*001c*/ 	.word	0x00000000
        /*0020*/ 	.short	0x0001
        /*0022*/ 	.short	0x0004
        /*0024*/ 	.byte	0x00, 0xf0, 0x05, 0x00


	//----- nvinfo : EIATTR_KPARAM_INFO
	.align		4
.L_1405:
        /*0028*/ 	.byte	0x04, 0x17
        /*002a*/ 	.short	(.L_1407 - .L_1406)
.L_1406:
        /*002c*/ 	.word	0x00000000
        /*0030*/ 	.short	0x0000
        /*0032*/ 	.short	0x0000
        /*0034*/ 	.byte	0x00, 0xf0, 0x11, 0x00


	//----- nvinfo : EIATTR_SPARSE_MMA_MASK
	.align		4
.L_1407:
        /*0038*/ 	.byte	0x03, 0x50
        /*003a*/ 	.short	0x0000


	//----- nvinfo : EIATTR_MAXREG_COUNT
	.align		4
        /*003c*/ 	.byte	0x03, 0x1b
        /*003e*/ 	.short	0x00ff


	//----- nvinfo : EIATTR_MERCURY_ISA_VERSION
	.align		4
        /*0040*/ 	.byte	0x03, 0x5f
        /*0042*/ 	.short	0x0101


	//----- nvinfo : EIATTR_EXIT_INSTR_OFFSETS
	.align		4
        /*0044*/ 	.byte	0x04, 0x1c
        /*0046*/ 	.short	(.L_1409 - .L_1408)


	//   ....[0]....
.L_1408:
        /*0048*/ 	.word	0x00012350


	//   ....[1]....
        /*004c*/ 	.word	0x00025200


	//   ....[2]....
        /*0050*/ 	.word	0x00025250


	//----- nvinfo : EIATTR_MAX_THREADS
	.align		4
.L_1409:
        /*0054*/ 	.byte	0x04, 0x05
        /*0056*/ 	.short	(.L_1411 - .L_1410)
.L_1410:
        /*0058*/ 	.word	0x00000080
        /*005c*/ 	.word	0x00000001
        /*0060*/ 	.word	0x00000001


	//----- nvinfo : EIATTR_CRS_STACK_SIZE
	.align		4
.L_1411:
        /*0064*/ 	.byte	0x04, 0x1e
        /*0066*/ 	.short	(.L_1413 - .L_1412)
.L_1412:
        /*0068*/ 	.word	0x00000000


	//----- nvinfo : EIATTR_CBANK_PARAM_SIZE
	.align		4
.L_1413:
        /*006c*/ 	.byte	0x03, 0x19
        /*006e*/ 	.short	0x0018


	//----- nvinfo : EIATTR_PARAM_CBANK
	.align		4
        /*0070*/ 	.byte	0x04, 0x0a
        /*0072*/ 	.short	(.L_1415 - .L_1414)
	.align		4
.L_1414:
        /*0074*/ 	.word	index@(.nv.constant0._ZN2at6native29vectorized_elementwise_kernelILi8EZZZNS0_15tan_kernel_cudaERNS_18TensorIteratorBaseEENKUlvE_clEvENKUlvE_clEvEUlN3c107complexIdEEE_St5arrayIPcLm2EEEEviT0_T1_)
        /*0078*/ 	.short	0x0210
        /*007a*/ 	.short	0x0018


	//----- nvinfo : EIATTR_SW_WAR
	.align		4
.L_1415:
        /*007c*/ 	.byte	0x04, 0x36
        /*007e*/ 	.short	(.L_1417 - .L_1416)
.L_1416:
        /*0080*/ 	.word	0x00000008
.L_1417:


//--------------------- .nv.callgraph             --------------------------
	.section	.nv.callgraph,"",@"SHT_CUDA_CALLGRAPH"
	.align	4
	.sectionentsize	8
	.align		4
        /*0000*/ 	.word	0x00000000
	.align		4
        /*0004*/ 	.word	0xffffffff
	.align		4
        /*0008*/ 	.word	index@(_ZN2at6native18elementwise_kernelILi128ELi4EZNS0_15gpu_kernel_implIZZZNS0_15tan_kernel_cudaERNS_18TensorIteratorBaseEENKUlvE0_clEvENKUlvE2_clEvEUlN3c108BFloat16EE_EEvS4_RKT_EUliE_EEviT1_)
	.align		4
        /*000c*/ 	.word	index@(__assertfail)
	.align		4
        /*0010*/ 	.word	index@(_ZN2at6native27unrolled_elementwise_kernelIZZZNS0_15tan_kernel_cudaERNS_18TensorIteratorBaseEENKUlvE0_clEvENKUlvE2_clEvEUlN3c108BFloat16EE_St5arrayIPcLm2EELi4E23TrivialOffsetCalculatorILi1EjESD_NS0_6memory12LoadWithCastILi1EEENSE_13StoreWithCastILi1EEEEEviT_T0_T2_T3_T4_T5_)
	.align		4
        /*0014*/ 	.word	index@(__assertfail)
	.align		4
        /*0018*/ 	.word	index@(_ZN2at6native18elementwise_kernelILi128ELi4EZNS0_15gpu_kernel_implIZZZNS0_15tan_kernel_cudaERNS_18TensorIteratorBaseEENKUlvE0_clEvENKUlvE1_clEvEUlN3c104HalfEE_EEvS4_RKT_EUliE_EEviT1_)
	.align		4
        /*001c*/ 	.word	index@(__assertfail)
	.align		4
        /*0020*/ 	.word	index@(_ZN2at6native27unrolled_elementwise_kernelIZZZNS0_15tan_kernel_cudaERNS_18TensorIteratorBaseEENKUlvE0_clEvENKUlvE1_clEvEUlN3c104HalfEE_St5arrayIPcLm2EELi4E23TrivialOffsetCalculatorILi1EjESD_NS0_6memory12LoadWithCastILi1EEENSE_13StoreWithCastILi1EEEEEviT_T0_T2_T3_T4_T5_)
	.align		4
        /*0024*/ 	.word	index@(__assertfail)
	.align		4
        /*0028*/ 	.word	index@(_ZN2at6native18elementwise_kernelILi128ELi4EZNS0_15gpu_kernel_implIZZZNS0_15tan_kernel_cudaERNS_18TensorIteratorBaseEENKUlvE0_clEvENKUlvE0_clEvEUlfE_EEvS4_RKT_EUliE_EEviT1_)
	.align		4
        /*002c*/ 	.word	index@(__assertfail)
	.align		4
        /*0030*/ 	.word	index@(_ZN2at6native27unrolled_elementwise_kernelIZZZNS0_15tan_kernel_cudaERNS_18TensorIteratorBaseEENKUlvE0_clEvENKUlvE0_clEvEUlfE_St5arrayIPcLm2EELi4E23TrivialOffsetCalculatorILi1EjESB_NS0_6memory12LoadWithCastILi1EEENSC_13StoreWithCastILi1EEEEEviT_T0_T2_T3_T4_T5_)
	.align		4
        /*0034*/ 	.word	index@(__assertfail)
	.align		4
        /*0038*/ 	.word	index@(_ZN2at6native18elementwise_kernelILi128ELi4EZNS0_15gpu_kernel_implIZZZNS0_15tan_kernel_cudaERNS_18TensorIteratorBaseEENKUlvE0_clEvENKUlvE_clEvEUldE_EEvS4_RKT_EUliE_EEviT1_)
	.align		4
        /*003c*/ 	.word	index@(__assertfail)
	.align		4
        /*0040*/ 	.word	index@(_ZN2at6native27unrolled_elementwise_kernelIZZZNS0_15tan_kernel_cudaERNS_18TensorIteratorBaseEENKUlvE0_clEvENKUlvE_clEvEUldE_St5arrayIPcLm2EELi4E23TrivialOffsetCalculatorILi1EjESB_NS0_6memory12LoadWithCastILi1EEENSC_13StoreWithCastILi1EEEEEviT_T0_T2_T3_T4_T5_)
	.align		4
        /*0044*/ 	.word	index@(__assertfail)
	.align		4
        /*0048*/ 	.word	index@(_ZN2at6native18elementwise_kernelILi128ELi4EZNS0_15gpu_kernel_implIZZZNS0_15tan_kernel_cudaERNS_18TensorIteratorBaseEENKUlvE_clEvENKUlvE1_clEvEUlN3c107complexINS7_4HalfEEEE_EEvS4_RKT_EUliE_EEviT1_)
	.align		4
        /*004c*/ 	.word	index@(__assertfail)
	.align		4
        /*0050*/ 	.word	index@(_ZN2at6native27unrolled_elementwise_kernelIZZZNS0_15tan_kernel_cudaERNS_18TensorIteratorBaseEENKUlvE_clEvENKUlvE1_clEvEUlN3c107complexINS6_4HalfEEEE_St5arrayIPcLm2EELi4E23TrivialOffsetCalculatorILi1EjESF_NS0_6memory12LoadWithCastILi1EEENSG_13StoreWithCastILi1EEEEEviT_T0_T2_T3_T4_T5_)
	.align		4
        /*0054*/ 	.word	index@(__assertfail)
	.align		4
        /*0058*/ 	.word	index@(_ZN2at6native18elementwise_kernelILi128ELi4EZNS0_15gpu_kernel_implIZZZNS0_15tan_kernel_cudaERNS_18TensorIteratorBaseEENKUlvE_clEvENKUlvE0_clEvEUlN3c107complexIfEEE_EEvS4_RKT_EUliE_EEviT1_)
	.align		4
        /*005c*/ 	.word	index@(__assertfail)
	.align		4
        /*0060*/ 	.word	index@(_ZN2at6native27unrolled_elementwise_kernelIZZZNS0_15tan_kernel_cudaERNS_18TensorIteratorBaseEENKUlvE_clEvENKUlvE0_clEvEUlN3c107complexIfEEE_St5arrayIPcLm2EELi4E23TrivialOffsetCalculatorILi1EjESE_NS0_6memory12LoadWithCastILi1EEENSF_13StoreWithCastILi1EEEEEviT_T0_T2_T3_T4_T5_)
	.align		4
        /*0064*/ 	.word	index@(__assertfail)
	.align		4
        /*0068*/ 	.word	index@(_ZN2at6native18elementwise_kernelILi128ELi4EZNS0_15gpu_kernel_implIZZZNS0_15tan_kernel_cudaERNS_18TensorIteratorBaseEENKUlvE_clEvENKUlvE_clEvEUlN3c107complexIdEEE_EEvS4_RKT_EUliE_EEviT1_)
	.align		4
        /*006c*/ 	.word	index@(__assertfail)
	.align		4
        /*0070*/ 	.word	index@(_ZN2at6native27unrolled_elementwise_kernelIZZZNS0_15tan_kernel_cudaERNS_18TensorIteratorBaseEENKUlvE_clEvENKUlvE_clEvEUlN3c107complexIdEEE_St5arrayIPcLm2EELi4E23TrivialOffsetCalculatorILi1EjESE_NS0_6memory12LoadWithCastILi1EEENSF_13StoreWithCastILi1EEEEEviT_T0_T2_T3_T4_T5_)
	.align		4
        /*0074*/ 	.word	index@(__assertfail)
	.align		4
        /*0078*/ 	.word	0x00000000
	.align		4
        /*007c*/ 	.word	0xfffffffe
	.align		4
        /*0080*/ 	.word	0x00000000
	.align		4
        /*0084*/ 	.word	0xfffffffd
	.align		4
        /*0088*/ 	.word	0x00000000
	.align		4
        /*008c*/ 	.word	0xfffffffc


//--------------------- .nv.constant4             --------------------------
	.section	.nv.constant4,"a",@progbits
	.align	8
	.align		8
.nv.constant4:
        /*0000*/ 	.dword	__assertfail
	.align		8
        /*0008*/ 	.dword	__unnamed_1
	.align		8
        /*0010*/ 	.dword	__unnamed_2
	.align		8
        /*0018*/ 	.dword	__unnamed_3
	.align		8
        /*0020*/ 	.dword	__unnamed_4
	.align		8
        /*0028*/ 	.dword	__unnamed_5
	.align		8
        /*0030*/ 	.dword	__unnamed_6
	.align		8
        /*0038*/ 	.dword	__unnamed_7
	.align		8
        /*0040*/ 	.dword	__unnamed_8
	.align		8
        /*0048*/ 	.dword	__unnamed_9
	.align		8
        /*0050*/ 	.dword	__unnamed_10
	.align		8
        /*0058*/ 	.dword	__unnamed_11
	.align		8
        /*0060*/ 	.dword	__unnamed_12
	.align		8
        /*0068*/ 	.dword	__unnamed_13
	.align		8
        /*0070*/ 	.dword	__unnamed_14
	.align		8
        /*0078*/ 	.dword	_ZN57_INTERNAL_33593e65_26_UnaryGeometricTanKernel_cu_2b5614204cuda3std3__45__cpo5beginE
	.align		8
        /*0080*/ 	.dword	_ZN57_INTERNAL_33593e65_26_UnaryGeometricTanKernel_cu_2b5614204cuda3std3__45__cpo3endE
	.align		8
        /*0088*/ 	.dword	_ZN57_INTERNAL_33593e65_26_UnaryGeometricTanKernel_cu_2b5614204cuda3std3__45__cpo6cbeginE
	.align		8
        /*0090*/ 	.dword	_ZN57_INTERNAL_33593e65_26_UnaryGeometricTanKernel_cu_2b5614204cuda3std3__45__cpo4cendE
	.align		8
        /*0098*/ 	.dword	_ZN57_INTERNAL_33593e65_26_UnaryGeometricTanKernel_cu_2b5614204cuda3std3__45__cpo6rbeginE
	.align		8
        /*00a0*/ 	.dword	_ZN57_INTERNAL_33593e65_26_UnaryGeometricTanKernel_cu_2b5614204cuda3std3__45__cpo4rendE
	.align		8
        /*00a8*/ 	.dword	_ZN57_INTERNAL_33593e65_26_UnaryGeometricTanKernel_cu_2b5614204cuda3std3__45__cpo7crbeginE
	.align		8
        /*00b0*/ 	.dword	_ZN57_INTERNAL_33593e65_26_UnaryGeometricTanKernel_cu_2b5614204cuda3std3__45__cpo5crendE
	.align		8
        /*00b8*/ 	.dword	_ZN57_INTERNAL_33593e65_26_UnaryGeometricTanKernel_cu_2b5614204cuda3std3__459_GLOBAL__N__33593e65_26_UnaryGeometricTanKernel_cu_2b5614206ignoreE
	.align		8
        /*00c0*/ 	.dword	_ZN57_INTERNAL_33593e65_26_UnaryGeometricTanKernel_cu_2b5614204cuda3std3__419piecewise_constructE
	.align		8
        /*00c8*/ 	.dword	_ZN57_INTERNAL_33593e65_26_UnaryGeometricTanKernel_cu_2b5614204cuda3std3__48in_placeE
	.align		8
        /*00d0*/ 	.dword	_ZN57_INTERNAL_33593e65_26_UnaryGeometricTanKernel_cu_2b5614204cuda3std3__420unreachable_sentinelE
	.align		8
        /*00d8*/ 	.dword	_ZN57_INTERNAL_33593e65_26_UnaryGeometricTanKernel_cu_2b5614204cuda3std6ranges3__45__cpo4swapE
	.align		8
        /*00e0*/ 	.dword	_ZN57_INTERNAL_33593e65_26_UnaryGeometricTanKernel_cu_2b5614204cuda3std6ranges3__45__cpo9iter_moveE
	.align		8
        /*00e8*/ 	.dword	_ZN57_INTERNAL_33593e65_26_UnaryGeometricTanKernel_cu_2b5614204cuda3std6ranges3__45__cpo5beginE
	.align		8
        /*00f0*/ 	.dword	_ZN57_INTERNAL_33593e65_26_UnaryGeometricTanKernel_cu_2b5614204cuda3std6ranges3__45__cpo3endE
	.align		8
        /*00f8*/ 	.dword	_ZN57_INTERNAL_33593e65_26_UnaryGeometricTanKernel_cu_2b5614204cuda3std6ranges3__45__cpo6cbeginE
	.align		8
        /*0100*/ 	.dword	_ZN57_INTERNAL_33593e65_26_UnaryGeometricTanKernel_cu_2b5614204cuda3std6ranges3__45__cpo4cendE
	.align		8
        /*0108*/ 	.dword	_ZN57_INTERNAL_33593e65_26_UnaryGeometricTanKernel_cu_2b5614204cuda3std6ranges3__45__cpo7advanceE
	.align		8
        /*0110*/ 	.dword	_ZN57_INTERNAL_33593e65_26_UnaryGeometricTanKernel_cu_2b5614204cuda3std6ranges3__45__cpo9iter_swapE
	.align		8
        /*0118*/ 	.dword	_ZN57_INTERNAL_33593e65_26_UnaryGeometricTanKernel_cu_2b5614204cuda3std6ranges3__45__cpo4nextE
	.align		8
        /*0120*/ 	.dword	_ZN57_INTERNAL_33593e65_26_UnaryGeometricTanKernel_cu_2b5614204cuda3std6ranges3__45__cpo4prevE
	.align		8
        /*0128*/ 	.dword	_ZN57_INTERNAL_33593e65_26_UnaryGeometricTanKernel_cu_2b5614204cuda3std6ranges3__45__cpo4dataE
	.align		8
        /*0130*/ 	.dword	_ZN57_INTERNAL_33593e65_26_UnaryGeometricTanKernel_cu_2b5614204cuda3std6ranges3__45__cpo5cdataE
	.align		8
        /*0138*/ 	.dword	_ZN57_INTERNAL_33593e65_26_UnaryGeometricTanKernel_cu_2b5614204cuda3std6ranges3__45__cpo4sizeE
	.align		8
        /*0140*/ 	.dword	_ZN57_INTERNAL_33593e65_26_UnaryGeometricTanKernel_cu_2b5614204cuda3std6ranges3__45__cpo5ssizeE
	.align		8
        /*0148*/ 	.dword	_ZN57_INTERNAL_33593e65_26_UnaryGeometricTanKernel_cu_2b5614204cuda3std6ranges3__45__cpo8distanceE
	.align		8
        /*0150*/ 	.dword	_ZN57_INTERNAL_33593e65_26_UnaryGeometricTanKernel_cu_2b5614206thrust23THRUST_300001_SM_900_NS6system6detail10sequential3seqE
	.align		8
        /*0158*/ 	.dword	$str$6
	.align		8
        /*0160*/ 	.dword	$str$7
	.align		8
        /*0168*/ 	.dword	__cudart_sin_cos_coeffs
	.align		8
        /*0170*/ 	.dword	__cudart_i2opi_d


//--------------------- .text._ZN2at6native18elementwise_kernelILi128ELi4EZNS0_15gpu_kernel_implIZZZNS0_15tan_kernel_cudaERNS_18TensorIteratorBaseEENKUlvE0_clEvENKUlvE2_clEvEUlN3c108BFloat16EE_EEvS4_RKT_EUliE_EEviT1_ --------------------------
	.section	.text._ZN2at6native18elementwise_kernelILi128ELi4EZNS0_15gpu_kernel_implIZZZNS0_15tan_kernel_cudaERNS_18TensorIteratorBaseEENKUlvE0_clEvENKUlvE2_clEvEUlN3c108BFloat16EE_EEvS4_RKT_EUliE_EEviT1_,"ax",@progbits
	.align	128
        .global         _ZN2at6native18elementwise_kernelILi128ELi4EZNS0_15gpu_kernel_implIZZZNS0_15tan_kernel_cudaERNS_18TensorIteratorBaseEENKUlvE0_clEvENKUlvE2_clEvEUlN3c108BFloat16EE_EEvS4_RKT_EUliE_EEviT1_
        .type           _ZN2at6native18elementwise_kernelILi128ELi4EZNS0_15gpu_kernel_implIZZZNS0_15tan_kernel_cudaERNS_18TensorIteratorBaseEENKUlvE0_clEvENKUlvE2_clEvEUlN3c108BFloat16EE_EEvS4_RKT_EUliE_EEviT1_,@function
        .size           _ZN2at6native18elementwise_kernelILi128ELi4EZNS0_15gpu_kernel_implIZZZNS0_15tan_kernel_cudaERNS_18TensorIteratorBaseEENKUlvE0_clEvENKUlvE2_clEvEUlN3c108BFloat16EE_EEvS4_RKT_EUliE_EEviT1_,(.L_x_7522 - _ZN2at6native18elementwise_kernelILi128ELi4EZNS0_15gpu_kernel_implIZZZNS0_15tan_kernel_cudaERNS_18TensorIteratorBaseEENKUlvE0_clEvENKUlvE2_clEvEUlN3c108BFloat16EE_EEvS4_RKT_EUliE_EEviT1_)
        .other          _ZN2at6native18elementwise_kernelILi128ELi4EZNS0_15gpu_kernel_implIZZZNS0_15tan_kernel_cudaERNS_18TensorIteratorBaseEENKUlvE0_clEvENKUlvE2_clEvEUlN3c108BFloat16EE_EEvS4_RKT_EUliE_EEviT1_,@"STO_CUDA_ENTRY STV_DEFAULT"
_ZN2at6native18elementwise_kernelILi128ELi4EZNS0_15gpu_kernel_implIZZZNS0_15tan_kernel_cudaERNS_18TensorIteratorBaseEENKUlvE0_clEvENKUlvE2_clEvEUlN3c108BFloat16EE_EEvS4_RKT_EUliE_EEviT1_:
.text._ZN2at6native18elementwise_kernelILi128ELi4EZNS0_15gpu_kernel_implIZZZNS0_15tan_kernel_cudaERNS_18TensorIteratorBaseEENKUlvE0_clEvENKUlvE2_clEvEUlN3c108BFloat16EE_EEvS4_RKT_EUliE_EEviT1_:
[----:B------:R-:W0:Y:S01]  /*0000*/  LDC R1, c[0x0][0x28] ;  /* 0x00000a00ff017b82 */ /* 0x000e220000000800 */
[----:B------:R-:W1:Y:S01]  /*0010*/  S2R R23, SR_CTAID.X ;  /* 0x0000000000177919 */ /* 0x000e620000002500 */
[----:B------:R-:W-:Y:S01]  /*0020*/  ULDC UR4, c[0x0][0x210] ;  /* 0x0000840000047ab9 */ /* 0x000fe20000000800 */
[----:B------:R-:W-:Y:S01]  /*0030*/  ULDC.64 UR36, c[0x0][0x208] ;  /* 0x0000820000247ab9 */ /* 0x000fe20000000a00 */
[----:B------:R-:W-:Y:S01]  /*0040*/  BSSY B6, `(.L_x_0) ;  /* 0x0000332000067945 */ /* 0x000fe20003800000 */
[----:B------:R-:W1:Y:S02]  /*0050*/  S2R R18, SR_TID.X ;  /* 0x0000000000127919 */ /* 0x000e640000002100 */
[----:B-1----:R-:W-:-:S05]  /*0060*/  IMAD R19, R23, 0x200, R18 ;  /* 0x0000020017137824 */ /* 0x002fca00078e0212 */
[----:B------:R-:W-:-:S13]  /*0070*/  ISETP.GE.AND P0, PT, R19, UR4, PT ;  /* 0x0000000413007c0c */ /* 0x000fda000bf06270 */
[----:B0-----:R-:W-:Y:S05]  /*0080*/  @P0 BRA `(.L_x_1) ;  /* 0x0000003000b40947 */ /* 0x001fea0003800000 */
[----:B------:R-:W0:Y:S01]  /*0090*/  LDC R6, c[0x0][0x218] ;  /* 0x00008600ff067b82 */ /* 0x000e220000000800 */
[----:B------:R-:W-:Y:S02]  /*00a0*/  IMAD.MOV.U32 R0, RZ, RZ, RZ ;  /* 0x000000ffff007224 */ /* 0x000fe400078e00ff */
[----:B------:R-:W-:Y:S01]  /*00b0*/  IMAD.MOV.U32 R16, RZ, RZ, RZ ;  /* 0x000000ffff107224 */ /* 0x000fe200078e00ff */
[----:B0-----:R-:W-:-:S13]  /*00c0*/  ISETP.NE.AND P0, PT, R6, RZ, PT ;  /* 0x000000ff0600720c */ /* 0x001fda0003f05270 */
[----:B------:R-:W-:Y:S05]  /*00d0*/  @!P0 BRA `(.L_x_2) ;  /* 0x0000001000ac8947 */ /* 0x000fea0003800000 */
[----:B------:R-:W-:Y:S01]  /*00e0*/  IMAD.MOV.U32 R2, RZ, RZ, RZ ;  /* 0x000000ffff027224 */ /* 0x000fe200078e00ff */
[----:B------:R-:W-:Y:S01]  /*00f0*/  ULDC.64 UR4, c[0x0][0x220] ;  /* 0x0000880000047ab9 */ /* 0x000fe20000000a00 */
[----:B------:R-:W-:Y:S01]  /*0100*/  IMAD.MOV.U32 R3, RZ, RZ, R19 ;  /* 0x000000ffff037224 */ /* 0x000fe200078e0013 */
[----:B------:R-:W-:Y:S01]  /*0110*/  ISETP.NE.AND P0, PT, R6, 0x1, PT ;  /* 0x000000010600780c */ /* 0x000fe20003f05270 */
[----:B------:R-:W-:Y:S01]  /*0120*/  IMAD.HI.U32 R2, R19, UR4, R2 ;  /* 0x0000000413027c27 */ /* 0x000fe2000f8e0002 */
[----:B------:R-:W-:-:S04]  /*0130*/  ULDC UR4, c[0x0][0x21c] ;  /* 0x0000870000047ab9 */ /* 0x000fc80000000800 */
[----:B------:R-:W-:-:S05]  /*0140*/  SHF.R.U32.HI R3, RZ, UR5, R2 ;  /* 0x00000005ff037c19 */ /* 0x000fca0008011602 */
[----:B------:R-:W-:-:S04]  /*0150*/  IMAD.MOV R0, RZ, RZ, -R3 ;  /* 0x000000ffff007224 */ /* 0x000fc800078e0a03 */
[----:B------:R-:W-:Y:S01]  /*0160*/  IMAD R0, R0, UR4, R19 ;  /* 0x0000000400007c24 */ /* 0x000fe2000f8e0213 */
[----:B------:R-:W-:-:S03]  /*0170*/  ULDC.64 UR4, c[0x0][0x348] ;  /* 0x0000d20000047ab9 */ /* 0x000fc60000000a00 */
[C---:B------:R-:W-:Y:S02]  /*0180*/  IMAD R16, R0.reuse, UR4, RZ ;  /* 0x0000000400107c24 */ /* 0x040fe4000f8e02ff */
[----:B------:R-:W-:Y:S01]  /*0190*/  IMAD R0, R0, UR5, RZ ;  /* 0x0000000500007c24 */ /* 0x000fe2000f8e02ff */
[----:B------:R-:W-:Y:S06]  /*01a0*/  @!P0 BRA `(.L_x_2) ;  /* 0x0000001000788947 */ /* 0x000fec0003800000 */
[----:B------:R-:W-:Y:S01]  /*01b0*/  IMAD.MOV.U32 R2, RZ, RZ, RZ ;  /* 0x000000ffff027224 */ /* 0x000fe200078e00ff */
[----:B------:R-:W-:Y:S01]  /*01c0*/  ULDC.64 UR6, c[0x0][0x228] ;  /* 0x00008a0000067ab9 */ /* 0x000fe20000000a00 */
[----:B------:R-:W-:Y:S01]  /*01d0*/  ULDC UR4, c[0x0][0x230] ;  /* 0x00008c0000047ab9 */ /* 0x000fe20000000800 */
[----:B------:R-:W-:Y:S01]  /*01e0*/  ISETP.NE.AND P0, PT, R6, 0x2, PT ;  /* 0x000000020600780c */ /* 0x000fe20003f05270 */
[----:B------:R-:W-:-:S05]  /*01f0*/  IMAD.HI.U32 R4, R3, UR7, R2 ;  /* 0x0000000703047c27 */ /* 0x000fca000f8e0002 */
[----:B------:R-:W-:Y:S01]  /*0200*/  SHF.R.U32.HI R5, RZ, UR4, R4 ;  /* 0x00000004ff057c19 */ /* 0x000fe20008011604 */
[----:B------:R-:W-:-:S04]  /*0210*/  ULDC.64 UR4, c[0x0][0x350] ;  /* 0x0000d40000047ab9 */ /* 0x000fc80000000a00 */
[----:B------:R-:W-:-:S04]  /*0220*/  IMAD.MOV R2, RZ, RZ, -R5 ;  /* 0x000000ffff027224 */ /* 0x000fc800078e0a05 */
[----:B------:R-:W-:-:S04]  /*0230*/  IMAD R3, R2, UR6, R3 ;  /* 0x0000000602037c24 */ /* 0x000fc8000f8e0203 */
[C---:B------:R-:W-:Y:S02]  /*0240*/  IMAD R16, R3.reuse, UR4, R16 ;  /* 0x0000000403107c24 */ /* 0x040fe4000f8e0210 */
[----:B------:R-:W-:Y:S01]  /*0250*/  IMAD R0, R3, UR5, R0 ;  /* 0x0000000503007c24 */ /* 0x000fe2000f8e0200 */
[----:B------:R-:W-:Y:S06]  /*0260*/  @!P0 BRA `(.L_x_2) ;  /* 0x0000001000488947 */ /* 0x000fec0003800000 */
[----:B------:R-:W-:Y:S01]  /*0270*/  IMAD.MOV.U32 R4, RZ, RZ, RZ ;  /* 0x000000ffff047224 */ /* 0x000fe200078e00ff */
[----:B------:R-:W-:Y:S01]  /*0280*/  ULDC.64 UR4, c[0x0][0x238] ;  /* 0x00008e0000047ab9 */ /* 0x000fe20000000a00 */
[----:B------:R-:W-:Y:S02]  /*0290*/  ISETP.NE.AND P0, PT, R6, 0x3, PT ;  /* 0x000000030600780c */ /* 0x000fe40003f05270 */
[----:B------:R-:W-:Y:S01]  /*02a0*/  IMAD.HI.U32 R2, R5, UR4, R4 ;  /* 0x0000000405027c27 */ /* 0x000fe2000f8e0004 */
[----:B------:R-:W-:-:S04]  /*02b0*/  ULDC UR4, c[0x0][0x234] ;  /* 0x00008d0000047ab9 */ /* 0x000fc80000000800 */
[----:B------:R-:W-:-:S05]  /*02c0*/  SHF.R.U32.HI R3, RZ, UR5, R2 ;  /* 0x00000005ff037c19 */ /* 0x000fca0008011602 */
[----:B------:R-:W-:-:S04]  /*02d0*/  IMAD.MOV R4, RZ, RZ, -R3 ;  /* 0x000000ffff047224 */ /* 0x000fc800078e0a03 */
[----:B------:R-:W-:Y:S01]  /*02e0*/  IMAD R5, R4, UR4, R5 ;  /* 0x0000000404057c24 */ /* 0x000fe2000f8e0205 */
[----:B------:R-:W-:-:S03]  /*02f0*/  ULDC.64 UR4, c[0x0][0x358] ;  /* 0x0000d60000047ab9 */ /* 0x000fc60000000a00 */
[C---:B------:R-:W-:Y:S02]  /*0300*/  IMAD R16, R5.reuse, UR4, R16 ;  /* 0x0000000405107c24 */ /* 0x040fe4000f8e0210 */
[----:B------:R-:W-:Y:S01]  /*0310*/  IMAD R0, R5, UR5, R0 ;  /* 0x0000000505007c24 */ /* 0x000fe2000f8e0200 */
        /* <DEDUP_REMOVED lines=254> */
[----:B------:R-:W-:-:S03]  /*1300*/  ULDC.64 UR4, c[0x0][0x340] ;  /* 0x0000d00000047ab9 */ /* 0x000fc60000000a00 */
[----:B------:R-:W-:Y:S01]  /*1310*/  IMAD.HI.U32 R2, R5, UR4, R4 ;  /* 0x0000000405027c27 */ /* 0x000fe2000f8e0004 */
[----:B------:R-:W-:-:S04]  /*1320*/  ULDC UR4, c[0x0][0x33c] ;  /* 0x0000cf0000047ab9 */ /* 0x000fc80000000800 */
[----:B------:R-:W-:-:S05]  /*1330*/  SHF.R.U32.HI R2, RZ, UR5, R2 ;  /* 0x00000005ff027c19 */ /* 0x000fca0008011602 */
[----:B------:R-:W-:-:S04]  /*1340*/  IMAD.MOV R3, RZ, RZ, -R2 ;  /* 0x000000ffff037224 */ /* 0x000fc800078e0a02 */
[----:B------:R-:W-:Y:S01]  /*1350*/  IMAD R5, R3, UR4, R5 ;  /* 0x0000000403057c24 */ /* 0x000fe2000f8e0205 */
[----:B------:R-:W-:-:S03]  /*1360*/  ULDC.64 UR4, c[0x0][0x408] ;  /* 0x0001020000047ab9 */ /* 0x000fc60000000a00 */
[C---:B------:R-:W-:Y:S02]  /*1370*/  IMAD R16, R5.reuse, UR4, R16 ;  /* 0x0000000405107c24 */ /* 0x040fe4000f8e0210 */
[----:B------:R-:W-:-:S07]  /*1380*/  IMAD R0, R5, UR5, R0 ;  /* 0x0000000505007c24 */ /* 0x000fce000f8e0200 */
.L_x_2:
[----:B------:R-:W0:Y:S01]  /*1390*/  LDC.U8 R5, c[0x0][0x422] ;  /* 0x00010880ff057b82 */ /* 0x000e220000000000 */
[----:B------:R-:W-:Y:S01]  /*13a0*/  ULDC.64 UR4, c[0x0][0x410] ;  /* 0x0001040000047ab9 */ /* 0x000fe20000000a00 */
[----:B------:R-:W-:Y:S01]  /*13b0*/  ULDC.64 UR6, c[0x0][0x418] ;  /* 0x0001060000067ab9 */ /* 0x000fe20000000a00 */
[----:B------:R-:W-:Y:S02]  /*13c0*/  IADD3 R16, P1, R16, UR4, RZ ;  /* 0x0000000410107c10 */ /* 0x000fe4000ff3e0ff */
[----:B------:R-:W-:-:S03]  /*13d0*/  IADD3 R2, P2, R0, UR6, RZ ;  /* 0x0000000600027c10 */ /* 0x000fc6000ff5e0ff */
[----:B------:R-:W-:Y:S02]  /*13e0*/  IMAD.X R17, RZ, RZ, UR5, P1 ;  /* 0x00000005ff117e24 */ /* 0x000fe400088e06ff */
[----:B------:R-:W-:Y:S01]  /*13f0*/  IMAD.X R3, RZ, RZ, UR7, P2 ;  /* 0x00000007ff037e24 */ /* 0x000fe200090e06ff */
[----:B0-----:R-:W-:-:S04]  /*1400*/  PRMT R4, R5, 0x9910, RZ ;  /* 0x0000991005047816 */ /* 0x001fc800000000ff */
[----:B------:R-:W-:-:S13]  /*1410*/  ISETP.GT.AND P0, PT, R4, 0x9, PT ;  /* 0x000000090400780c */ /* 0x000fda0003f04270 */
[----:B------:R-:W-:Y:S05]  /*1420*/  @P0 BRA `(.L_x_3) ;  /* 0x0000000400100947 */ /* 0x000fea0003800000 */
[----:B------:R-:W-:-:S13]  /*1430*/  ISETP.GT.AND P0, PT, R4, 0x4, PT ;  /* 0x000000040400780c */ /* 0x000fda0003f04270 */
[----:B------:R-:W-:Y:S05]  /*1440*/  @P0 BRA `(.L_x_4) ;  /* 0x0000000000800947 */ /* 0x000fea0003800000 */
[----:B------:R-:W-:-:S13]  /*1450*/  ISETP.GT.AND P0, PT, R4, 0x1, PT ;  /* 0x000000010400780c */ /* 0x000fda0003f04270 */
[----:B------:R-:W-:Y:S05]  /*1460*/  @P0 BRA `(.L_x_5) ;  /* 0x0000000000300947 */ /* 0x000fea0003800000 */
[----:B------:R-:W-:-:S13]  /*1470*/  ISETP.NE.AND P0, PT, R5, RZ, PT ;  /* 0x000000ff0500720c */ /* 0x000fda0003f05270 */
[----:B------:R-:W-:Y:S05]  /*1480*/  @!P0 BRA `(.L_x_6) ;  /* 0x0000000000188947 */ /* 0x000fea0003800000 */
[----:B------:R-:W-:-:S13]  /*1490*/  ISETP.NE.AND P0, PT, R4, 0x1, PT ;  /* 0x000000010400780c */ /* 0x000fda0003f05270 */
[----:B------:R-:W-:Y:S05]  /*14a0*/  @P0 BRA `(.L_x_7) ;  /* 0x0000000c004c0947 */ /* 0x000fea0003800000 */
[----:B------:R-:W2:Y:S02]  /*14b0*/  LDG.E.S8 R2, desc[UR36][R2.64] ;  /* 0x0000002402027981 */ /* 0x000ea4000c1e1300 */
[----:B--2---:R-:W0:Y:S02]  /*14c0*/  I2F.S16 R0, R2 ;  /* 0x0000000200007306 */ /* 0x004e240000101400 */
[----:B0-----:R-:W-:Y:S01]  /*14d0*/  F2FP.BF16.F32.PACK_AB R0, RZ, R0 ;  /* 0x00000000ff00723e */ /* 0x001fe200000010ff */
[----:B------:R-:W-:Y:S06]  /*14e0*/  BRA `(.L_x_8) ;  /* 0x0000000c00a07947 */ /* 0x000fec0003800000 */
.L_x_6:
[----:B------:R-:W2:Y:S02]  /*14f0*/  LDG.E.U8 R2, desc[UR36][R2.64] ;  /* 0x0000002402027981 */ /* 0x000ea4000c1e1100 */
[----:B--2---:R-:W-:-:S04]  /*1500*/  I2FP.F32.U32 R0, R2 ;  /* 0x0000000200007245 */ /* 0x004fc80000201000 */
[----:B------:R-:W-:Y:S01]  /*1510*/  F2FP.BF16.F32.PACK_AB R0, RZ, R0 ;  /* 0x00000000ff00723e */ /* 0x000fe200000010ff */
[----:B------:R-:W-:Y:S06]  /*1520*/  BRA `(.L_x_8) ;  /* 0x0000000c00907947 */ /* 0x000fec0003800000 */
.L_x_5:
[----:B------:R-:W-:-:S13]  /*1530*/  ISETP.NE.AND P0, PT, R4, 0x2, PT ;  /* 0x000000020400780c */ /* 0x000fda0003f05270 */
[----:B------:R-:W-:Y:S05]  /*1540*/  @!P0 BRA `(.L_x_9) ;  /* 0x0000000000308947 */ /* 0x000fea0003800000 */
[----:B------:R-:W-:-:S13]  /*1550*/  ISETP.NE.AND P0, PT, R4, 0x3, PT ;  /* 0x000000030400780c */ /* 0x000fda0003f05270 */
[----:B------:R-:W-:Y:S05]  /*1560*/  @!P0 BRA `(.L_x_10) ;  /* 0x0000000000188947 */ /* 0x000fea0003800000 */
[----:B------:R-:W-:-:S13]  /*1570*/  ISETP.NE.AND P0, PT, R4, 0x4, PT ;  /* 0x000000040400780c */ /* 0x000fda0003f05270 */
[----:B------:R-:W-:Y:S05]  /*1580*/  @P0 BRA `(.L_x_7) ;  /* 0x0000000c00140947 */ /* 0x000fea0003800000 */
[----:B------:R-:W2:Y:S02]  /*1590*/  LDG.E.64 R2, desc[UR36][R2.64] ;  /* 0x0000002402027981 */ /* 0x000ea4000c1e1b00 */
[----:B--2---:R-:W0:Y:S02]  /*15a0*/  I2F.S64 R0, R2 ;  /* 0x0000000200007312 */ /* 0x004e240000301400 */
[----:B0-----:R-:W-:Y:S01]  /*15b0*/  F2FP.BF16.F32.PACK_AB R0, RZ, R0 ;  /* 0x00000000ff00723e */ /* 0x001fe200000010ff */
[----:B------:R-:W-:Y:S06]  /*15c0*/  BRA `(.L_x_8) ;  /* 0x0000000c00687947 */ /* 0x000fec0003800000 */
.L_x_10:
[----:B------:R-:W2:Y:S02]  /*15d0*/  LDG.E R2, desc[UR36][R2.64] ;  /* 0x0000002402027981 */ /* 0x000ea4000c1e1900 */
[----:B--2---:R-:W-:-:S04]  /*15e0*/  I2FP.F32.S32 R0, R2 ;  /* 0x0000000200007245 */ /* 0x004fc80000201400 */
[----:B------:R-:W-:Y:S01]  /*15f0*/  F2FP.BF16.F32.PACK_AB R0, RZ, R0 ;  /* 0x00000000ff00723e */ /* 0x000fe200000010ff */
[----:B------:R-:W-:Y:S06]  /*1600*/  BRA `(.L_x_8) ;  /* 0x0000000c00587947 */ /* 0x000fec0003800000 */
.L_x_9:
[----:B------:R-:W2:Y:S02]  /*1610*/  LDG.E.U16 R2, desc[UR36][R2.64] ;  /* 0x0000002402027981 */ /* 0x000ea4000c1e1500 */
[----:B--2---:R-:W0:Y:S02]  /*1620*/  I2F.S16 R0, R2 ;  /* 0x0000000200007306 */ /* 0x004e240000101400 */
[----:B0-----:R-:W-:Y:S01]  /*1630*/  F2FP.BF16.F32.PACK_AB R0, RZ, R0 ;  /* 0x00000000ff00723e */ /* 0x001fe200000010ff */
[----:B------:R-:W-:Y:S06]  /*1640*/  BRA `(.L_x_8) ;  /* 0x0000000c00487947 */ /* 0x000fec0003800000 */
.L_x_4:
[----:B------:R-:W-:-:S13]  /*1650*/  ISETP.GT.AND P0, PT, R4, 0x6, PT ;  /* 0x000000060400780c */ /* 0x000fda0003f04270 */
[----:B------:R-:W-:Y:S05]  /*1660*/  @P0 BRA `(.L_x_11) ;  /* 0x00000000002c0947 */ /* 0x000fea0003800000 */
[----:B------:R-:W-:-:S13]  /*1670*/  ISETP.NE.AND P0, PT, R4, 0x5, PT ;  /* 0x000000050400780c */ /* 0x000fda0003f05270 */
[----:B------:R-:W-:Y:S05]  /*1680*/  @!P0 BRA `(.L_x_12) ;  /* 0x0000000000148947 */ /* 0x000fea0003800000 */
[----:B------:R-:W-:-:S13]  /*1690*/  ISETP.NE.AND P0, PT, R4, 0x6, PT ;  /* 0x000000060400780c */ /* 0x000fda0003f05270 */
[----:B------:R-:W-:Y:S05]  /*16a0*/  @P0 BRA `(.L_x_7) ;  /* 0x0000000800cc0947 */ /* 0x000fea0003800000 */
[----:B------:R-:W2:Y:S02]  /*16b0*/  LDG.E R2, desc[UR36][R2.64] ;  /* 0x0000002402027981 */ /* 0x000ea4000c1e1900 */
[----:B--2---:R-:W-:Y:S01]  /*16c0*/  F2FP.BF16.F32.PACK_AB R0, RZ, R2 ;  /* 0x00000002ff00723e */ /* 0x004fe200000010ff */
[----:B------:R-:W-:Y:S06]  /*16d0*/  BRA `(.L_x_8) ;  /* 0x0000000c00247947 */ /* 0x000fec0003800000 */
.L_x_12:
[----:B------:R-:W2:Y:S02]  /*16e0*/  LDG.E.U16 R0, desc[UR36][R2.64] ;  /* 0x0000002402007981 */ /* 0x000ea4000c1e1500 */
[----:B--2---:R-:W-:-:S05]  /*16f0*/  HADD2.F32 R0, -RZ, R0.H0_H0 ;  /* 0x20000000ff007230 */ /* 0x004fca0000004100 */
[----:B------:R-:W-:Y:S01]  /*1700*/  F2FP.BF16.F32.PACK_AB R0, RZ, R0 ;  /* 0x00000000ff00723e */ /* 0x000fe200000010ff */
[----:B------:R-:W-:Y:S06]  /*1710*/  BRA `(.L_x_8) ;  /* 0x0000000c00147947 */ /* 0x000fec0003800000 */
.L_x_11:
[----:B------:R-:W-:-:S13]  /*1720*/  ISETP.NE.AND P0, PT, R4, 0x7, PT ;  /* 0x000000070400780c */ /* 0x000fda0003f05270 */
[----:B------:R-:W-:Y:S05]  /*1730*/  @!P0 BRA `(.L_x_13) ;  /* 0x00000000002c8947 */ /* 0x000fea0003800000 */
[----:B------:R-:W-:-:S13]  /*1740*/  ISETP.NE.AND P0, PT, R4, 0x8, PT ;  /* 0x000000080400780c */ /* 0x000fda0003f05270 */
[----:B------:R-:W-:Y:S05]  /*1750*/  @!P0 BRA `(.L_x_14) ;  /* 0x0000000000148947 */ /* 0x000fea0003800000 */
[----:B------:R-:W-:-:S13]  /*1760*/  ISETP.NE.AND P0, PT, R4, 0x9, PT ;  /* 0x000000090400780c */ /* 0x000fda0003f05270 */
[----:B------:R-:W-:Y:S05]  /*1770*/  @P0 BRA `(.L_x_7) ;  /* 0x0000000800980947 */ /* 0x000fea0003800000 */
[----:B------:R-:W2:Y:S02]  /*1780*/  LDG.E R2, desc[UR36][R2.64] ;  /* 0x0000002402027981 */ /* 0x000ea4000c1e1900 */
[----:B--2---:R-:W-:Y:S01]  /*1790*/  F2FP.BF16.F32.PACK_AB R0, RZ, R2 ;  /* 0x00000002ff00723e */ /* 0x004fe200000010ff */
[----:B------:R-:W-:Y:S06]  /*17a0*/  BRA `(.L_x_8) ;  /* 0x0000000800f07947 */ /* 0x000fec0003800000 */
.L_x_14:
[----:B------:R-:W2:Y:S02]  /*17b0*/  LDG.E.U16 R2, desc[UR36][R2.64] ;  /* 0x0000002402027981 */ /* 0x000ea4000c1e1500 */
[----:B--2---:R-:W-:-:S05]  /*17c0*/  HADD2.F32 R0, -RZ, R2.H0_H0 ;  /* 0x20000002ff007230 */ /* 0x004fca0000004100 */
[----:B------:R-:W-:Y:S01]  /*17d0*/  F2FP.BF16.F32.PACK_AB R0, RZ, R0 ;  /* 0x00000000ff00723e */ /* 0x000fe200000010ff */
[----:B------:R-:W-:Y:S06]  /*17e0*/  BRA `(.L_x_8) ;  /* 0x0000000800e07947 */ /* 0x000fec0003800000 */
.L_x_13:
[----:B------:R-:W2:Y:S01]  /*17f0*/  LDG.E.64 R2, desc[UR36][R2.64] ;  /* 0x0000002402027981 */ /* 0x000ea2000c1e1b00 */
[----:B------:R-:W-:Y:S01]  /*1800*/  UMOV UR4, 0xf0000000 ;  /* 0xf000000000047882 */ /* 0x000fe20000000000 */
[----:B------:R-:W-:Y:S01]  /*1810*/  UMOV UR5, 0x380fffff ;  /* 0x380fffff00057882 */ /* 0x000fe20000000000 */
[----:B--2---:R-:W0:Y:S01]  /*1820*/  F2F.F32.F64 R0, R2 ;  /* 0x0000000200007310 */ /* 0x004e220000301000 */
[----:B------:R-:W-:-:S14]  /*1830*/  DSETP.GEU.AND P0, PT, |R2|, UR4, PT ;  /* 0x0000000402007e2a */ /* 0x000fdc000bf0e200 */
[----:B0-----:R-:W-:-:S05]  /*1840*/  @!P0 FMUL R0, R0, 1.175494350822287508e-38 ;  /* 0x0080000000008820 */ /* 0x001fca0000400000 */
[----:B------:R-:W-:Y:S01]  /*1850*/  F2FP.BF16.F32.PACK_AB R0, RZ, R0 ;  /* 0x00000000ff00723e */ /* 0x000fe200000010ff */
[----:B------:R-:W-:Y:S06]  /*1860*/  BRA `(.L_x_8) ;  /* 0x0000000800c07947 */ /* 0x000fec0003800000 */
.L_x_3:
[----:B------:R-:W-:-:S13]  /*1870*/  ISETP.GT.AND P0, PT, R4, 0x18, PT ;  /* 0x000000180400780c */ /* 0x000fda0003f04270 */
[----:B------:R-:W-:Y:S05]  /*1880*/  @P0 BRA `(.L_x_15) ;  /* 0x0000000400000947 */ /* 0x000fea0003800000 */
[----:B------:R-:W-:-:S13]  /*1890*/  ISETP.GT.AND P0, PT, R4, 0xe, PT ;  /* 0x0000000e0400780c */ /* 0x000fda0003f04270 */
[----:B------:R-:W-:Y:S05]  /*18a0*/  @P0 BRA `(.L_x_16) ;  /* 0x0000000000440947 */ /* 0x000fea0003800000 */
[----:B------:R-:W-:-:S13]  /*18b0*/  ISETP.NE.AND P0, PT, R4, 0xa, PT ;  /* 0x0000000a0400780c */ /* 0x000fda0003f05270 */
[----:B------:R-:W-:Y:S05]  /*18c0*/  @!P0 BRA `(.L_x_17) ;  /* 0x00000000001c8947 */ /* 0x000fea0003800000 */
[----:B------:R-:W-:-:S13]  /*18d0*/  ISETP.NE.AND P0, PT, R4, 0xb, PT ;  /* 0x0000000b0400780c */ /* 0x000fda0003f05270 */
[----:B------:R-:W-:Y:S05]  /*18e0*/  @P0 BRA `(.L_x_7) ;  /* 0x00000008003c0947 */ /* 0x000fea0003800000 */
[----:B------:R-:W2:Y:S02]  /*18f0*/  LDG.E.U8 R2, desc[UR36][R2.64] ;  /* 0x0000002402027981 */ /* 0x000ea4000c1e1100 */
[----:B--2---:R-:W-:-:S04]  /*1900*/  ISETP.NE.AND P0, PT, R2, RZ, PT ;  /* 0x000000ff0200720c */ /* 0x004fc80003f05270 */
[----:B------:R-:W-:-:S04]  /*1910*/  FSEL R0, RZ, 1, !P0 ;  /* 0x3f800000ff007808 */ /* 0x000fc80004000000 */
[----:B------:R-:W-:Y:S01]  /*1920*/  F2FP.BF16.F32.PACK_AB R0, RZ, R0 ;  /* 0x00000000ff00723e */ /* 0x000fe200000010ff */
[----:B------:R-:W-:Y:S06]  /*1930*/  BRA `(.L_x_8) ;  /* 0x00000008008c7947 */ /* 0x000fec0003800000 */
.L_x_17:
        /* <DEDUP_REMOVED lines=8> */
.L_x_16:
[----:B------:R-:W-:-:S13]  /*19c0*/  ISETP.NE.AND P0, PT, R4, 0xf, PT ;  /* 0x0000000f0400780c */ /* 0x000fda0003f05270 */
[----:B------:R-:W-:Y:S05]  /*19d0*/  @!P0 BRA `(.L_x_18) ;  /* 0x0000000000a48947 */ /* 0x000fea0003800000 */
[----:B------:R-:W-:-:S13]  /*19e0*/  ISETP.NE.AND P0, PT, R4, 0x17, PT ;  /* 0x000000170400780c */ /* 0x000fda0003f05270 */
[----:B------:R-:W-:Y:S05]  /*19f0*/  @!P0 BRA `(.L_x_19) ;  /* 0x0000000000608947 */ /* 0x000fea0003800000 */
[----:B------:R-:W-:-:S13]  /*1a00*/  ISETP.NE.AND P0, PT, R4, 0x18, PT ;  /* 0x000000180400780c */ /* 0x000fda0003f05270 */
[----:B------:R-:W-:Y:S05]  /*1a10*/  @P0 BRA `(.L_x_7) ;  /* 0x0000000400f00947 */ /* 0x000fea0003800000 */
[----:B------:R-:W2:Y:S01]  /*1a20*/  LDG.E.U8 R0, desc[UR36][R2.64] ;  /* 0x0000002402007981 */ /* 0x000ea2000c1e1100 */
[----:B------:R-:W-:Y:S02]  /*1a30*/  IMAD.MOV.U32 R8, RZ, RZ, -0x800000 ;  /* 0xff800000ff087424 */ /* 0x000fe400078e00ff */
[----:B--2---:R-:W-:-:S05]  /*1a40*/  IMAD.SHL.U32 R0, R0, 0x1000000, RZ ;  /* 0x0100000000007824 */ /* 0x004fca00078e00ff */
[----:B------:R-:W-:-:S04]  /*1a50*/  LOP3.LUT R4, R0, 0x7f000000, RZ, 0xc0, !PT ;  /* 0x7f00000000047812 */ /* 0x000fc800078ec0ff */
[----:B------:R-:W0:Y:S01]  /*1a60*/  FLO.U32 R5, R4 ;  /* 0x0000000400057300 */ /* 0x000e2200000e0000 */
[C---:B------:R-:W-:Y:S02]  /*1a70*/  VIADD R6, R4.reuse, 0x1000000 ;  /* 0x0100000004067836 */ /* 0x040fe40000000000 */
[----:B------:R-:W-:-:S03]  /*1a80*/  VIADD R2, R4, 0xffffffff ;  /* 0xffffffff04027836 */ /* 0x000fc60000000000 */
[----:B------:R-:W-:Y:S02]  /*1a90*/  SHF.R.S32.HI R6, RZ, 0x8, R6 ;  /* 0x00000008ff067819 */ /* 0x000fe40000011406 */
[----:B------:R-:W-:Y:S02]  /*1aa0*/  SHF.R.S32.HI R2, RZ, 0x1f, R2 ;  /* 0x0000001fff027819 */ /* 0x000fe40000011402 */
[----:B0-----:R-:W-:-:S04]  /*1ab0*/  IADD3 R5, -R5, 0x1f, RZ ;  /* 0x0000001f05057810 */ /* 0x001fc80007ffe1ff */
[C---:B------:R-:W-:Y:S01]  /*1ac0*/  ISETP.GT.U32.AND P0, PT, R5.reuse, 0x4, PT ;  /* 0x000000040500780c */ /* 0x040fe20003f04070 */
[----:B------:R-:W-:-:S05]  /*1ad0*/  VIADD R5, R5, 0xfffffffc ;  /* 0xfffffffc05057836 */ /* 0x000fca0000000000 */
[----:B------:R-:W-:-:S05]  /*1ae0*/  SEL R5, R5, RZ, P0 ;  /* 0x000000ff05057207 */ /* 0x000fca0000000000 */
[----:B------:R-:W-:Y:S01]  /*1af0*/  IMAD R8, R5, R8, 0x3c000000 ;  /* 0x3c00000005087424 */ /* 0x000fe200078e0208 */
[----:B------:R-:W-:-:S04]  /*1b00*/  SHF.L.U32 R5, R4, R5, RZ ;  /* 0x0000000504057219 */ /* 0x000fc800000006ff */
[----:B------:R-:W-:-:S04]  /*1b10*/  LEA.HI R5, R5, R8, RZ, 0x1c ;  /* 0x0000000805057211 */ /* 0x000fc800078fe0ff */
[----:B------:R-:W-:-:S04]  /*1b20*/  LOP3.LUT R5, R5, 0x7f800000, R6, 0xf8, !PT ;  /* 0x7f80000005057812 */ /* 0x000fc800078ef806 */
[----:B------:R-:W-:-:S04]  /*1b30*/  LOP3.LUT R5, R5, R2, RZ, 0x30, !PT ;  /* 0x0000000205057212 */ /* 0x000fc800078e30ff */
[----:B------:R-:W-:-:S04]  /*1b40*/  LOP3.LUT R5, R5, 0x80000000, R0, 0xf8, !PT ;  /* 0x8000000005057812 */ /* 0x000fc800078ef800 */
[----:B------:R-:W-:-:S04]  /*1b50*/  F2FP.BF16.F32.PACK_AB R5, RZ, R5 ;  /* 0x00000005ff05723e */ /* 0x000fc800000010ff */
[----:B------:R-:W-:Y:S01]  /*1b60*/  PRMT R0, R5, 0x7610, R0 ;  /* 0x0000761005007816 */ /* 0x000fe20000000000 */
[----:B------:R-:W-:Y:S06]  /*1b70*/  BRA `(.L_x_8) ;  /* 0x0000000400fc7947 */ /* 0x000fec0003800000 */
.L_x_19:
[----:B------:R-:W2:Y:S02]  /*1b80*/  LDG.E.U8 R2, desc[UR36][R2.64] ;  /* 0x0000002402027981 */ /* 0x000ea4000c1e1100 */
[C---:B--2---:R-:W-:Y:S02]  /*1b90*/  IMAD.SHL.U32 R0, R2.reuse, 0x2000000, RZ ;  /* 0x0200000002007824 */ /* 0x044fe400078e00ff */
[----:B------:R-:W-:-:S03]  /*1ba0*/  IMAD.SHL.U32 R5, R2, 0x1000000, RZ ;  /* 0x0100000002057824 */ /* 0x000fc600078e00ff */
[----:B------:R-:W-:-:S13]  /*1bb0*/  ISETP.GE.U32.AND P0, PT, R0, 0x8000000, PT ;  /* 0x080000000000780c */ /* 0x000fda0003f06070 */
[C---:B------:R-:W-:Y:S02]  /*1bc0*/  @!P0 IMAD.SHL.U32 R0, R2.reuse, 0x100, RZ ;  /* 0x0000010002008824 */ /* 0x040fe400078e00ff */
[----:B------:R-:W-:-:S03]  /*1bd0*/  @P0 IMAD.SHL.U32 R4, R2, 0x200000, RZ ;  /* 0x0020000002040824 */ /* 0x000fc600078e00ff */
[----:B------:R-:W-:Y:S02]  /*1be0*/  @!P0 LOP3.LUT R0, R0, 0x7f00, RZ, 0xc0, !PT ;  /* 0x00007f0000008812 */ /* 0x000fe400078ec0ff */
[----:B------:R-:W-:Y:S02]  /*1bf0*/  @P0 LOP3.LUT R4, R4, 0x70000000, RZ, 0xfc, !PT ;  /* 0x7000000004040812 */ /* 0x000fe400078efcff */
[----:B------:R-:W-:-:S03]  /*1c00*/  @!P0 LOP3.LUT R0, R0, 0x3f000000, RZ, 0xfc, !PT ;  /* 0x3f00000000008812 */ /* 0x000fc600078efcff */
[----:B------:R-:W-:Y:S02]  /*1c10*/  @P0 FMUL.FTZ R4, R4, 1.9259299443872358531e-34 ;  /* 0x0780000004040820 */ /* 0x000fe40000410000 */
[----:B------:R-:W-:-:S05]  /*1c20*/  @!P0 FADD.FTZ R4, R0, -0.5 ;  /* 0xbf00000000048421 */ /* 0x000fca0000010000 */
[----:B------:R-:W-:-:S04]  /*1c30*/  LOP3.LUT R4, R4, 0x80000000, R5, 0xf8, !PT ;  /* 0x8000000004047812 */ /* 0x000fc800078ef805 */
[----:B------:R-:W-:-:S04]  /*1c40*/  F2FP.BF16.F32.PACK_AB R4, RZ, R4 ;  /* 0x00000004ff04723e */ /* 0x000fc800000010ff */
[----:B------:R-:W-:Y:S01]  /*1c50*/  PRMT R0, R4, 0x7610, R0 ;  /* 0x0000761004007816 */ /* 0x000fe20000000000 */
[----:B------:R-:W-:Y:S06]  /*1c60*/  BRA `(.L_x_8) ;  /* 0x0000000400c07947 */ /* 0x000fec0003800000 */
.L_x_18:
[----:B------:R0:W5:Y:S01]  /*1c70*/  LDG.E.U16 R0, desc[UR36][R2.64] ;  /* 0x0000002402007981 */ /* 0x000162000c1e1500 */
[----:B------:R-:W-:Y:S05]  /*1c80*/  BRA `(.L_x_8) ;  /* 0x0000000400b87947 */ /* 0x000fea0003800000 */
.L_x_15:
[----:B------:R-:W-:-:S13]  /*1c90*/  ISETP.GT.AND P0, PT, R4, 0x1b, PT ;  /* 0x0000001b0400780c */ /* 0x000fda0003f04270 */
[----:B------:R-:W-:Y:S05]  /*1ca0*/  @P0 BRA `(.L_x_20) ;  /* 0x0000000400080947 */ /* 0x000fea0003800000 */
[----:B------:R-:W-:-:S13]  /*1cb0*/  ISETP.NE.AND P0, PT, R4, 0x19, PT ;  /* 0x000000190400780c */ /* 0x000fda0003f05270 */
[----:B------:R-:W-:Y:S05]  /*1cc0*/  @!P0 BRA `(.L_x_21) ;  /* 0x0000000000908947 */ /* 0x000fea0003800000 */
[----:B------:R-:W-:-:S13]  /*1cd0*/  ISETP.NE.AND P0, PT, R4, 0x1a, PT ;  /* 0x0000001a0400780c */ /* 0x000fda0003f05270 */
[----:B------:R-:W-:Y:S05]  /*1ce0*/  @!P0 BRA `(.L_x_22) ;  /* 0x0000000000188947 */ /* 0x000fea0003800000 */
[----:B------:R-:W-:-:S13]  /*1cf0*/  ISETP.NE.AND P0, PT, R4, 0x1b, PT ;  /* 0x0000001b0400780c */ /* 0x000fda0003f05270 */
[----:B------:R-:W-:Y:S05]  /*1d00*/  @P0 BRA `(.L_x_7) ;  /* 0x0000000400340947 */ /* 0x000fea0003800000 */
[----:B------:R-:W2:Y:S02]  /*1d10*/  LDG.E.U16 R0, desc[UR36][R2.64] ;  /* 0x0000002402007981 */ /* 0x000ea4000c1e1500 */
[----:B--2---:R-:W-:-:S04]  /*1d20*/  I2FP.F32.U32 R0, R0 ;  /* 0x0000000000007245 */ /* 0x004fc80000201000 */
[----:B------:R-:W-:Y:S01]  /*1d30*/  F2FP.BF16.F32.PACK_AB R0, RZ, R0 ;  /* 0x00000000ff00723e */ /* 0x000fe200000010ff */
[----:B------:R-:W-:Y:S06]  /*1d40*/  BRA `(.L_x_8) ;  /* 0x0000000400887947 */ /* 0x000fec0003800000 */
.L_x_22:
[----:B------:R-:W2:Y:S01]  /*1d50*/  LDG.E.U8 R2, desc[UR36][R2.64] ;  /* 0x0000002402027981 */ /* 0x000ea2000c1e1100 */
[----:B------:R-:W-:Y:S01]  /*1d60*/  BSSY B0, `(.L_x_23) ;  /* 0x0000018000007945 */ /* 0x000fe20003800000 */
[----:B------:R-:W-:Y:S01]  /*1d70*/  IMAD.MOV.U32 R0, RZ, RZ, RZ ;  /* 0x000000ffff007224 */ /* 0x000fe200078e00ff */
[----:B--2---:R-:W-:-:S13]  /*1d80*/  ISETP.NE.AND P0, PT, R2, RZ, PT ;  /* 0x000000ff0200720c */ /* 0x004fda0003f05270 */
[----:B------:R-:W-:Y:S05]  /*1d90*/  @!P0 BRA `(.L_x_24) ;  /* 0x0000000000508947 */ /* 0x000fea0003800000 */
[----:B------:R-:W-:-:S13]  /*1da0*/  ISETP.NE.AND P0, PT, R2, 0x80, PT ;  /* 0x000000800200780c */ /* 0x000fda0003f05270 */
[----:B------:R-:W-:Y:S01]  /*1db0*/  @!P0 IMAD.MOV.U32 R0, RZ, RZ, 0x7f800001 ;  /* 0x7f800001ff008424 */ /* 0x000fe200078e00ff */
[----:B------:R-:W-:Y:S06]  /*1dc0*/  @!P0 BRA `(.L_x_24) ;  /* 0x0000000000448947 */ /* 0x000fec0003800000 */
[C---:B------:R-:W-:Y:S01]  /*1dd0*/  LOP3.LUT P0, R0, R2.reuse, 0x78, RZ, 0xc0, !PT ;  /* 0x0000007802007812 */ /* 0x040fe2000780c0ff */
[----:B------:R-:W-:Y:S01]  /*1de0*/  BSSY B1, `(.L_x_25) ;  /* 0x000000c000017945 */ /* 0x000fe20003800000 */
[----:B------:R-:W-:Y:S02]  /*1df0*/  SHF.R.U32.HI R3, RZ, 0x7, R2 ;  /* 0x00000007ff037819 */ /* 0x000fe40000011602 */
[----:B------:R-:W-:Y:S02]  /*1e00*/  LOP3.LUT R2, R2, 0x7, RZ, 0xc0, !PT ;  /* 0x0000000702027812 */ /* 0x000fe400078ec0ff */
[----:B------:R-:W-:Y:S01]  /*1e10*/  SHF.R.U32.HI R0, RZ, 0x3, R0 ;  /* 0x00000003ff007819 */ /* 0x000fe20000011600 */
[----:B------:R-:W-:-:S06]  /*1e20*/  IMAD.U32 R4, R3, -0x80000000, RZ ;  /* 0x8000000003047824 */ /* 0x000fcc00078e00ff */
[----:B------:R-:W-:Y:S05]  /*1e30*/  @P0 BRA `(.L_x_26) ;  /* 0x0000000000180947 */ /* 0x000fea0003800000 */
[----:B------:R-:W0:Y:S02]  /*1e40*/  FLO.U32 R3, R2 ;  /* 0x0000000200037300 */ /* 0x000e2400000e0000 */
[----:B0-----:R-:W-:-:S04]  /*1e50*/  IADD3 R3, -R3, 0x1f, RZ ;  /* 0x0000001f03037810 */ /* 0x001fc80007ffe1ff */
[----:B------:R-:W-:Y:S01]  /*1e60*/  IADD3 R0, R0, 0x1d, -R3 ;  /* 0x0000001d00007810 */ /* 0x000fe20007ffe803 */
[----:B------:R-:W-:-:S05]  /*1e70*/  VIADD R5, R3, 0xffffffe4 ;  /* 0xffffffe403057836 */ /* 0x000fca0000000000 */
[----:B------:R-:W-:-:S04]  /*1e80*/  SHF.L.U32 R5, R2, R5, RZ ;  /* 0x0000000502057219 */ /* 0x000fc800000006ff */
[----:B------:R-:W-:-:S07]  /*1e90*/  LOP3.LUT R2, R5, 0x7, RZ, 0xc0, !PT ;  /* 0x0000000705027812 */ /* 0x000fce00078ec0ff */
.L_x_26:
[----:B------:R-:W-:Y:S05]  /*1ea0*/  BSYNC B1 ;  /* 0x0000000000017941 */ /* 0x000fea0003800000 */
.L_x_25:
[----:B------:R-:W-:Y:S01]  /*1eb0*/  LEA R3, R0, 0x3b800000, 0x17 ;  /* 0x3b80000000037811 */ /* 0x000fe200078eb8ff */
[----:B------:R-:W-:-:S05]  /*1ec0*/  IMAD.SHL.U32 R0, R2, 0x100000, RZ ;  /* 0x0010000002007824 */ /* 0x000fca00078e00ff */
[----:B------:R-:W-:-:S07]  /*1ed0*/  LOP3.LUT R0, R3, R0, R4, 0xfe, !PT ;  /* 0x0000000003007212 */ /* 0x000fce00078efe04 */
.L_x_24:
[----:B------:R-:W-:Y:S05]  /*1ee0*/  BSYNC B0 ;  /* 0x0000000000007941 */ /* 0x000fea0003800000 */
.L_x_23:
[----:B------:R-:W-:Y:S01]  /*1ef0*/  F2FP.BF16.F32.PACK_AB R0, RZ, R0 ;  /* 0x00000000ff00723e */ /* 0x000fe200000010ff */
[----:B------:R-:W-:Y:S06]  /*1f00*/  BRA `(.L_x_8) ;  /* 0x0000000400187947 */ /* 0x000fec0003800000 */
.L_x_21:
        /* <DEDUP_REMOVED lines=21> */
.L_x_30:
[----:B------:R-:W-:Y:S05]  /*2060*/  BSYNC B1 ;  /* 0x0000000000017941 */ /* 0x000fea0003800000 */
.L_x_29:
[----:B------:R-:W-:Y:S01]  /*2070*/  LEA R3, R0, 0x37800000, 0x17 ;  /* 0x3780000000037811 */ /* 0x000fe200078eb8ff */
[----:B------:R-:W-:-:S05]  /*2080*/  IMAD.SHL.U32 R0, R2, 0x200000, RZ ;  /* 0x0020000002007824 */ /* 0x000fca00078e00ff */
[----:B------:R-:W-:-:S07]  /*2090*/  LOP3.LUT R0, R3, R0, R4, 0xfe, !PT ;  /* 0x0000000003007212 */ /* 0x000fce00078efe04 */
.L_x_28:
[----:B------:R-:W-:Y:S05]  /*20a0*/  BSYNC B0 ;  /* 0x0000000000007941 */ /* 0x000fea0003800000 */
.L_x_27:
[----:B------:R-:W-:Y:S01]  /*20b0*/  F2FP.BF16.F32.PACK_AB R0, RZ, R0 ;  /* 0x00000000ff00723e */ /* 0x000fe200000010ff */
[----:B------:R-:W-:Y:S06]  /*20c0*/  BRA `(.L_x_8) ;  /* 0x0000000000a87947 */ /* 0x000fec0003800000 */
.L_x_20:
[----:B------:R-:W-:-:S13]  /*20d0*/  ISETP.NE.AND P0, PT, R4, 0x1c, PT ;  /* 0x0000001c0400780c */ /* 0x000fda0003f05270 */
[----:B------:R-:W-:Y:S05]  /*20e0*/  @!P0 BRA `(.L_x_31) ;  /* 0x0000000000948947 */ /* 0x000fea0003800000 */
[----:B------:R-:W-:-:S13]  /*20f0*/  ISETP.NE.AND P0, PT, R4, 0x1d, PT ;  /* 0x0000001d0400780c */ /* 0x000fda0003f05270 */
[----:B------:R-:W-:Y:S05]  /*2100*/  @!P0 BRA `(.L_x_32) ;  /* 0x00000000007c8947 */ /* 0x000fea0003800000 */
[----:B------:R-:W-:-:S13]  /*2110*/  ISETP.NE.AND P0, PT, R4, 0x2c, PT ;  /* 0x0000002c0400780c */ /* 0x000fda0003f05270 */
[----:B------:R-:W-:Y:S05]  /*2120*/  @P0 BRA `(.L_x_7) ;  /* 0x00000000002c0947 */ /* 0x000fea0003800000 */
[----:B------:R-:W2:Y:S01]  /*2130*/  LDG.E.U8 R2, desc[UR36][R2.64] ;  /* 0x0000002402027981 */ /* 0x000ea2000c1e1100 */
[----:B------:R-:W-:Y:S01]  /*2140*/  BSSY B0, `(.L_x_33) ;  /* 0x0000007000007945 */ /* 0x000fe20003800000 */
[----:B------:R-:W-:Y:S01]  /*2150*/  IMAD.MOV.U32 R0, RZ, RZ, 0x400000 ;  /* 0x00400000ff007424 */ /* 0x000fe200078e00ff */
[----:B--2---:R-:W-:-:S13]  /*2160*/  ISETP.NE.AND P0, PT, R2, RZ, PT ;  /* 0x000000ff0200720c */ /* 0x004fda0003f05270 */
[----:B------:R-:W-:Y:S05]  /*2170*/  @!P0 BRA `(.L_x_34) ;  /* 0x00000000000c8947 */ /* 0x000fea0003800000 */
[----:B------:R-:W-:-:S13]  /*2180*/  ISETP.NE.AND P0, PT, R2, 0xff, PT ;  /* 0x000000ff0200780c */ /* 0x000fda0003f05270 */
[----:B------:R-:W-:Y:S02]  /*2190*/  @!P0 IMAD.MOV.U32 R0, RZ, RZ, 0x7f800001 ;  /* 0x7f800001ff008424 */ /* 0x000fe400078e00ff */
[----:B------:R-:W-:-:S07]  /*21a0*/  @P0 IMAD.SHL.U32 R0, R2, 0x800000, RZ ;  /* 0x0080000002000824 */ /* 0x000fce00078e00ff */
.L_x_34:
[----:B------:R-:W-:Y:S05]  /*21b0*/  BSYNC B0 ;  /* 0x0000000000007941 */ /* 0x000fea0003800000 */
.L_x_33:
[----:B------:R-:W-:Y:S01]  /*21c0*/  F2FP.BF16.F32.PACK_AB R0, RZ, R0 ;  /* 0x00000000ff00723e */ /* 0x000fe200000010ff */
[----:B------:R-:W-:Y:S06]  /*21d0*/  BRA `(.L_x_8) ;  /* 0x0000000000647947 */ /* 0x000fec0003800000 */
.L_x_7:
[----:B------:R-:W-:Y:S01]  /*21e0*/  MOV R2, 0x0 ;  /* 0x0000000000027802 */ /* 0x000fe20000000f00 */
[----:B------:R-:W-:Y:S01]  /*21f0*/  ULDC.64 UR4, c[0x4][0x158] ;  /* 0x0100560000047ab9 */ /* 0x000fe20000000a00 */
[----:B------:R-:W-:Y:S01]  /*2200*/  ULDC.64 UR6, c[0x4][0x68] ;  /* 0x01001a0000067ab9 */ /* 0x000fe20000000a00 */
[----:B------:R-:W-:Y:S02]  /*2210*/  IMAD.U32 R4, RZ, RZ, UR4 ;  /* 0x00000004ff047e24 */ /* 0x000fe4000f8e00ff */
[----:B------:R-:W-:Y:S01]  /*2220*/  IMAD.U32 R5, RZ, RZ, UR5 ;  /* 0x00000005ff057e24 */ /* 0x000fe2000f8e00ff */
[----:B------:R-:W0:Y:S01]  /*2230*/  LDC.64 R2, c[0x4][R2] ;  /* 0x0100000002027b82 */ /* 0x000e220000000a00 */
[----:B------:R-:W-:Y:S01]  /*2240*/  ULDC.64 UR4, c[0x4][0x160] ;  /* 0x0100580000047ab9 */ /* 0x000fe20000000a00 */
[----:B------:R-:W-:Y:S02]  /*2250*/  IMAD.U32 R10, RZ, RZ, UR6 ;  /* 0x00000006ff0a7e24 */ /* 0x000fe4000f8e00ff */
[----:B------:R-:W-:-:S02]  /*2260*/  IMAD.U32 R6, RZ, RZ, UR4 ;  /* 0x00000004ff067e24 */ /* 0x000fc4000f8e00ff */
[----:B------:R-:W-:Y:S02]  /*2270*/  IMAD.U32 R7, RZ, RZ, UR5 ;  /* 0x00000005ff077e24 */ /* 0x000fe4000f8e00ff */
[----:B------:R-:W-:Y:S02]  /*2280*/  IMAD.U32 R11, RZ, RZ, UR7 ;  /* 0x00000007ff0b7e24 */ /* 0x000fe4000f8e00ff */
[----:B------:R-:W-:Y:S02]  /*2290*/  IMAD.MOV.U32 R8, RZ, RZ, 0x4e ;  /* 0x0000004eff087424 */ /* 0x000fe400078e00ff */
[----:B------:R-:W-:Y:S02]  /*22a0*/  IMAD.MOV.U32 R12, RZ, RZ, 0x1 ;  /* 0x00000001ff0c7424 */ /* 0x000fe400078e00ff */
[----:B------:R-:W-:-:S07]  /*22b0*/  IMAD.MOV.U32 R13, RZ, RZ, RZ ;  /* 0x000000ffff0d7224 */ /* 0x000fce00078e00ff */
[----:B------:R-:W-:-:S07]  /*22c0*/  LEPC R20, `(.L_x_35) ;  /* 0x000000001014794e */ /* 0x000fce0000000000 */
[----:B0-----:R-:W-:Y:S05]  /*22d0*/  CALL.ABS.NOINC R2 ;  /* 0x0000000002007343 */ /* 0x001fea0003c00000 */
.L_x_35:
[----:B------:R-:W-:Y:S01]  /*22e0*/  PRMT R0, RZ, 0x7610, R0 ;  /* 0x00007610ff007816 */ /* 0x000fe20000000000 */
[----:B------:R-:W-:Y:S06]  /*22f0*/  BRA `(.L_x_8) ;  /* 0x00000000001c7947 */ /* 0x000fec0003800000 */
.L_x_32:
[----:B------:R-:W2:Y:S02]  /*2300*/  LDG.E.64 R2, desc[UR36][R2.64] ;  /* 0x0000002402027981 */ /* 0x000ea4000c1e1b00 */
[----:B--2---:R-:W0:Y:S02]  /*2310*/  I2F.U64 R0, R2 ;  /* 0x0000000200007312 */ /* 0x004e240000301000 */
[----:B0-----:R-:W-:Y:S01]  /*2320*/  F2FP.BF16.F32.PACK_AB R0, RZ, R0 ;  /* 0x00000000ff00723e */ /* 0x001fe200000010ff */
[----:B------:R-:W-:Y:S06]  /*2330*/  BRA `(.L_x_8) ;  /* 0x00000000000c7947 */ /* 0x000fec0003800000 */
.L_x_31:
[----:B------:R-:W2:Y:S02]  /*2340*/  LDG.E R2, desc[UR36][R2.64] ;  /* 0x0000002402027981 */ /* 0x000ea4000c1e1900 */
[----:B--2---:R-:W-:-:S04]  /*2350*/  I2FP.F32.U32 R0, R2 ;  /* 0x0000000200007245 */ /* 0x004fc80000201000 */
[----:B------:R-:W-:-:S07]  /*2360*/  F2FP.BF16.F32.PACK_AB R0, RZ, R0 ;  /* 0x00000000ff00723e */ /* 0x000fce00000010ff */
.L_x_8:
[----:B-----5:R-:W-:Y:S01]  /*2370*/  IMAD.U32 R0, R0, 0x10000, RZ ;  /* 0x0001000000007824 */ /* 0x020fe200078e00ff */
[----:B------:R-:W1:Y:S03]  /*2380*/  LDC.U8 R5, c[0x0][0x421] ;  /* 0x00010840ff057b82 */ /* 0x000e660000000000 */
[----:B------:R-:W-:-:S04]  /*2390*/  FMUL.RZ R4, R0, 0.15915493667125701904 ;  /* 0x3e22f98300047820 */ /* 0x000fc8000040c000 */
[----:B0-----:R-:W0:Y:S08]  /*23a0*/  MUFU.COS R2, R4 ;  /* 0x0000000400027308 */ /* 0x001e300000000000 */
[----:B------:R-:W-:Y:S08]  /*23b0*/  MUFU.SIN R0, R4 ;  /* 0x0000000400007308 */ /* 0x000ff00000000400 */
[----:B0-----:R-:W0:Y:S01]  /*23c0*/  MUFU.RCP R3, R2 ;  /* 0x0000000200037308 */ /* 0x001e220000001000 */
[----:B-1----:R-:W-:Y:S01]  /*23d0*/  PRMT R6, R5, 0x9910, RZ ;  /* 0x0000991005067816 */ /* 0x002fe200000000ff */
[----:B0-----:R-:W-:-:S04]  /*23e0*/  FMUL.FTZ R0, R0, R3 ;  /* 0x0000000300007220 */ /* 0x001fc80000410000 */
[----:B------:R-:W-:Y:S02]  /*23f0*/  IMAD.MOV.U32 R3, RZ, RZ, R6 ;  /* 0x000000ffff037224 */ /* 0x000fe400078e0006 */
[----:B------:R0:W1:Y:S03]  /*2400*/  F2F.BF16.F32 R7, R0 ;  /* 0x0000000000077304 */ /* 0x0000660000202000 */
[----:B------:R-:W-:-:S13]  /*2410*/  ISETP.GT.AND P0, PT, R3, 0x9, PT ;  /* 0x000000090300780c */ /* 0x000fda0003f04270 */
[----:B01----:R-:W-:Y:S05]  /*2420*/  @P0 BRA `(.L_x_36) ;  /* 0x00000004000c0947 */ /* 0x003fea0003800000 */
        /* <DEDUP_REMOVED lines=8> */
[----:B------:R-:W-:-:S04]  /*24b0*/  IMAD.U32 R0, R7, 0x10000, RZ ;  /* 0x0001000007007824 */ /* 0x000fc800078e00ff */
[----:B------:R-:W0:Y:S02]  /*24c0*/  F2I.FTZ.TRUNC.NTZ R3, R0 ;  /* 0x0000000000037305 */ /* 0x000e24000021f100 */
[----:B0-----:R4:W-:Y:S01]  /*24d0*/  STG.E.U8 desc[UR36][R16.64], R3 ;  /* 0x0000000310007986 */ /* 0x0019e2000c101124 */
[----:B------:R-:W-:Y:S05]  /*24e0*/  BRA `(.L_x_41) ;  /* 0x0000000c00947947 */ /* 0x000fea0003800000 */
.L_x_39:
[----:B------:R-:W-:-:S06]  /*24f0*/  IMAD.U32 R3, R7, 0x10000, RZ ;  /* 0x0001000007037824 */ /* 0x000fcc00078e00ff */
[----:B------:R-:W0:Y:S02]  /*2500*/  F2I.S64.TRUNC R2, R3 ;  /* 0x0000000300027311 */ /* 0x000e24000020d900 */
[----:B0-----:R3:W-:Y:S01]  /*2510*/  STG.E.U8 desc[UR36][R16.64], R2 ;  /* 0x0000000210007986 */ /* 0x0017e2000c101124 */
[----:B------:R-:W-:Y:S05]  /*2520*/  BRA `(.L_x_41) ;  /* 0x0000000c00847947 */ /* 0x000fea0003800000 */
.L_x_38:
[----:B------:R-:W-:-:S13]  /*2530*/  ISETP.NE.AND P0, PT, R3, 0x2, PT ;  /* 0x000000020300780c */ /* 0x000fda0003f05270 */
[----:B------:R-:W-:Y:S05]  /*2540*/  @!P0 BRA `(.L_x_42) ;  /* 0x0000000000308947 */ /* 0x000fea0003800000 */
[----:B------:R-:W-:-:S13]  /*2550*/  ISETP.NE.AND P0, PT, R3, 0x3, PT ;  /* 0x000000030300780c */ /* 0x000fda0003f05270 */
[----:B------:R-:W-:Y:S05]  /*2560*/  @!P0 BRA `(.L_x_43) ;  /* 0x0000000000188947 */ /* 0x000fea0003800000 */
[----:B------:R-:W-:-:S13]  /*2570*/  ISETP.NE.AND P0, PT, R3, 0x4, PT ;  /* 0x000000040300780c */ /* 0x000fda0003f05270 */
[----:B------:R-:W-:Y:S05]  /*2580*/  @P0 BRA `(.L_x_40) ;  /* 0x0000000c000c0947 */ /* 0x000fea0003800000 */
[----:B------:R-:W-:-:S06]  /*2590*/  IMAD.U32 R2, R7, 0x10000, RZ ;  /* 0x0001000007027824 */ /* 0x000fcc00078e00ff */
[----:B------:R-:W0:Y:S02]  /*25a0*/  F2I.S64.TRUNC R2, R2 ;  /* 0x0000000200027311 */ /* 0x000e24000020d900 */
[----:B0-----:R0:W-:Y:S01]  /*25b0*/  STG.E.64 desc[UR36][R16.64], R2 ;  /* 0x0000000210007986 */ /* 0x0011e2000c101b24 */
[----:B------:R-:W-:Y:S05]  /*25c0*/  BRA `(.L_x_41) ;  /* 0x0000000c005c7947 */ /* 0x000fea0003800000 */
.L_x_43:
[----:B------:R-:W-:-:S06]  /*25d0*/  IMAD.U32 R7, R7, 0x10000, RZ ;  /* 0x0001000007077824 */ /* 0x000fcc00078e00ff */
[----:B------:R-:W0:Y:S02]  /*25e0*/  F2I.FTZ.TRUNC.NTZ R7, R7 ;  /* 0x0000000700077305 */ /* 0x000e24000021f100 */
[----:B0-----:R1:W-:Y:S01]  /*25f0*/  STG.E desc[UR36][R16.64], R7 ;  /* 0x0000000710007986 */ /* 0x0013e2000c101924 */
[----:B------:R-:W-:Y:S05]  /*2600*/  BRA `(.L_x_41) ;  /* 0x0000000c004c7947 */ /* 0x000fea0003800000 */
.L_x_42:
[----:B------:R-:W-:-:S06]  /*2610*/  IMAD.U32 R7, R7, 0x10000, RZ ;  /* 0x0001000007077824 */ /* 0x000fcc00078e00ff */
[----:B------:R-:W0:Y:S02]  /*2620*/  F2I.FTZ.TRUNC.NTZ R7, R7 ;  /* 0x0000000700077305 */ /* 0x000e24000021f100 */
[----:B0-----:R2:W-:Y:S01]  /*2630*/  STG.E.U16 desc[UR36][R16.64], R7 ;  /* 0x0000000710007986 */ /* 0x0015e2000c101524 */
[----:B------:R-:W-:Y:S05]  /*2640*/  BRA `(.L_x_41) ;  /* 0x0000000c003c7947 */ /* 0x000fea0003800000 */
.L_x_37:
[----:B------:R-:W-:-:S13]  /*2650*/  ISETP.GT.AND P0, PT, R3, 0x6, PT ;  /* 0x000000060300780c */ /* 0x000fda0003f04270 */
[----:B------:R-:W-:Y:S05]  /*2660*/  @P0 BRA `(.L_x_44) ;  /* 0x00000000002c0947 */ /* 0x000fea0003800000 */
[----:B------:R-:W-:-:S13]  /*2670*/  ISETP.NE.AND P0, PT, R3, 0x5, PT ;  /* 0x000000050300780c */ /* 0x000fda0003f05270 */
[----:B------:R-:W-:Y:S05]  /*2680*/  @!P0 BRA `(.L_x_45) ;  /* 0x0000000000148947 */ /* 0x000fea0003800000 */
[----:B------:R-:W-:-:S13]  /*2690*/  ISETP.NE.AND P0, PT, R3, 0x6, PT ;  /* 0x000000060300780c */ /* 0x000fda0003f05270 */
[----:B------:R-:W-:Y:S05]  /*26a0*/  @P0 BRA `(.L_x_40) ;  /* 0x0000000800c40947 */ /* 0x000fea0003800000 */
[----:B------:R-:W-:-:S05]  /*26b0*/  IMAD.U32 R7, R7, 0x10000, RZ ;  /* 0x0001000007077824 */ /* 0x000fca00078e00ff */
[----:B------:R0:W-:Y:S01]  /*26c0*/  STG.E desc[UR36][R16.64], R7 ;  /* 0x0000000710007986 */ /* 0x0001e2000c101924 */
[----:B------:R-:W-:Y:S05]  /*26d0*/  BRA `(.L_x_41) ;  /* 0x0000000c00187947 */ /* 0x000fea0003800000 */
.L_x_45:
[----:B------:R-:W-:-:S05]  /*26e0*/  IMAD.U32 R0, R7, 0x10000, RZ ;  /* 0x0001000007007824 */ /* 0x000fca00078e00ff */
[----:B------:R-:W-:-:S05]  /*26f0*/  F2FP.F16.F32.PACK_AB R0, RZ, R0 ;  /* 0x00000000ff00723e */ /* 0x000fca00000000ff */
[----:B------:R0:W-:Y:S01]  /*2700*/  STG.E.U16 desc[UR36][R16.64], R0 ;  /* 0x0000000010007986 */ /* 0x0001e2000c101524 */
[----:B------:R-:W-:Y:S05]  /*2710*/  BRA `(.L_x_41) ;  /* 0x0000000c00087947 */ /* 0x000fea0003800000 */
.L_x_44:
[----:B------:R-:W-:-:S13]  /*2720*/  ISETP.NE.AND P0, PT, R3, 0x7, PT ;  /* 0x000000070300780c */ /* 0x000fda0003f05270 */
[----:B------:R-:W-:Y:S05]  /*2730*/  @!P0 BRA `(.L_x_46) ;  /* 0x0000000000348947 */ /* 0x000fea0003800000 */
[----:B------:R-:W-:-:S13]  /*2740*/  ISETP.NE.AND P0, PT, R3, 0x8, PT ;  /* 0x000000080300780c */ /* 0x000fda0003f05270 */
[----:B------:R-:W-:Y:S05]  /*2750*/  @!P0 BRA `(.L_x_47) ;  /* 0x0000000000188947 */ /* 0x000fea0003800000 */
[----:B------:R-:W-:-:S13]  /*2760*/  ISETP.NE.AND P0, PT, R3, 0x9, PT ;  /* 0x000000090300780c */ /* 0x000fda0003f05270 */
[----:B------:R-:W-:Y:S05]  /*2770*/  @P0 BRA `(.L_x_40) ;  /* 0x0000000800900947 */ /* 0x000fea0003800000 */
[----:B------:R-:W-:Y:S02]  /*2780*/  IMAD.U32 R2, R7, 0x10000, RZ ;  /* 0x0001000007027824 */ /* 0x000fe400078e00ff */
[----:B------:R-:W-:-:S05]  /*2790*/  IMAD.MOV.U32 R3, RZ, RZ, RZ ;  /* 0x000000ffff037224 */ /* 0x000fca00078e00ff */
[----:B------:R0:W-:Y:S01]  /*27a0*/  STG.E.64 desc[UR36][R16.64], R2 ;  /* 0x0000000210007986 */ /* 0x0001e2000c101b24 */
[----:B------:R-:W-:Y:S05]  /*27b0*/  BRA `(.L_x_41) ;  /* 0x0000000800e07947 */ /* 0x000fea0003800000 */
.L_x_47:
[----:B------:R-:W-:-:S05]  /*27c0*/  IMAD.U32 R7, R7, 0x10000, RZ ;  /* 0x0001000007077824 */ /* 0x000fca00078e00ff */
[----:B------:R-:W-:-:S04]  /*27d0*/  F2FP.F16.F32.PACK_AB R3, RZ, R7 ;  /* 0x00000007ff03723e */ /* 0x000fc800000000ff */
[----:B------:R-:W-:-:S05]  /*27e0*/  PRMT R3, R3, 0x5410, RZ ;  /* 0x0000541003037816 */ /* 0x000fca00000000ff */
[----:B------:R0:W-:Y:S01]  /*27f0*/  STG.E desc[UR36][R16.64], R3 ;  /* 0x0000000310007986 */ /* 0x0001e2000c101924 */
[----:B------:R-:W-:Y:S05]  /*2800*/  BRA `(.L_x_41) ;  /* 0x0000000800cc7947 */ /* 0x000fea0003800000 */
.L_x_46:
[----:B------:R-:W-:-:S04]  /*2810*/  IMAD.U32 R2, R7, 0x10000, RZ ;  /* 0x0001000007027824 */ /* 0x000fc800078e00ff */
[----:B------:R-:W-:-:S06]  /*2820*/  FMUL.FTZ R2, R2, 1 ;  /* 0x3f80000002027820 */ /* 0x000fcc0000410000 */
[----:B------:R-:W0:Y:S02]  /*2830*/  F2F.F64.F32 R2, R2 ;  /* 0x0000000200027310 */ /* 0x000e240000201800 */
[----:B0-----:R0:W-:Y:S01]  /*2840*/  STG.E.64 desc[UR36][R16.64], R2 ;  /* 0x0000000210007986 */ /* 0x0011e2000c101b24 */
[----:B------:R-:W-:Y:S05]  /*2850*/  BRA `(.L_x_41) ;  /* 0x0000000800b87947 */ /* 0x000fea0003800000 */
.L_x_36:
        /* <DEDUP_REMOVED lines=8> */
[----:B------:R-:W-:-:S05]  /*28e0*/  IMAD.U32 R7, R7, 0x10000, RZ ;  /* 0x0001000007077824 */ /* 0x000fca00078e00ff */
[----:B------:R-:W-:-:S04]  /*28f0*/  FSETP.NEU.FTZ.AND P0, PT, R7, RZ, PT ;  /* 0x000000ff0700720b */ /* 0x000fc80003f1d000 */
[----:B------:R-:W-:-:S05]  /*2900*/  SEL R3, RZ, 0x1, !P0 ;  /* 0x00000001ff037807 */ /* 0x000fca0004000000 */
[----:B------:R0:W-:Y:S01]  /*2910*/  STG.E.U8 desc[UR36][R16.64], R3 ;  /* 0x0000000310007986 */ /* 0x0001e2000c101124 */
[----:B------:R-:W-:Y:S05]  /*2920*/  BRA `(.L_x_41) ;  /* 0x0000000800847947 */ /* 0x000fea0003800000 */
.L_x_50:
[----:B------:R-:W-:-:S04]  /*2930*/  IMAD.U32 R7, R7, 0x10000, RZ ;  /* 0x0001000007077824 */ /* 0x000fc800078e00ff */
[----:B------:R-:W-:Y:S01]  /*2940*/  FMUL.FTZ R4, R7, 1 ;  /* 0x3f80000007047820 */ /* 0x000fe20000410000 */
[----:B------:R-:W-:-:S05]  /*2950*/  CS2R R6, SRZ ;  /* 0x0000000000067805 */ /* 0x000fca000001ff00 */
[----:B------:R-:W0:Y:S02]  /*2960*/  F2F.F64.F32 R4, R4 ;  /* 0x0000000400047310 */ /* 0x000e240000201800 */
[----:B0-----:R0:W-:Y:S01]  /*2970*/  STG.E.128 desc[UR36][R16.64], R4 ;  /* 0x0000000410007986 */ /* 0x0011e2000c101d24 */
[----:B------:R-:W-:Y:S05]  /*2980*/  BRA `(.L_x_41) ;  /* 0x00000008006c7947 */ /* 0x000fea0003800000 */
.L_x_49:
[----:B------:R-:W-:-:S13]  /*2990*/  ISETP.NE.AND P0, PT, R3, 0xf, PT ;  /* 0x0000000f0300780c */ /* 0x000fda0003f05270 */
[----:B------:R-:W-:Y:S05]  /*29a0*/  @!P0 BRA `(.L_x_51) ;  /* 0x0000000000b48947 */ /* 0x000fea0003800000 */
[----:B------:R-:W-:-:S13]  /*29b0*/  ISETP.NE.AND P0, PT, R3, 0x17, PT ;  /* 0x000000170300780c */ /* 0x000fda0003f05270 */
[----:B------:R-:W-:Y:S05]  /*29c0*/  @!P0 BRA `(.L_x_52) ;  /* 0x0000000000548947 */ /* 0x000fea0003800000 */
[----:B------:R-:W-:-:S13]  /*29d0*/  ISETP.NE.AND P0, PT, R3, 0x18, PT ;  /* 0x000000180300780c */ /* 0x000fda0003f05270 */
[----:B------:R-:W-:Y:S05]  /*29e0*/  @P0 BRA `(.L_x_40) ;  /* 0x0000000400f40947 */ /* 0x000fea0003800000 */
[----:B------:R-:W-:Y:S01]  /*29f0*/  IMAD.U32 R7, R7, 0x10000, RZ ;  /* 0x0001000007077824 */ /* 0x000fe200078e00ff */
[----:B------:R-:W-:Y:S04]  /*2a00*/  BSSY B0, `(.L_x_53) ;  /* 0x000000e000007945 */ /* 0x000fe80003800000 */
[C---:B------:R-:W-:Y:S02]  /*2a10*/  LOP3.LUT R2, R7.reuse, 0x7fffffff, RZ, 0xc0, !PT ;  /* 0x7fffffff07027812 */ /* 0x040fe400078ec0ff */
[----:B------:R-:W-:Y:S02]  /*2a20*/  LOP3.LUT R0, R7, 0x80000000, RZ, 0xc0, !PT ;  /* 0x8000000007007812 */ /* 0x000fe400078ec0ff */
[----:B------:R-:W-:Y:S02]  /*2a30*/  ISETP.GT.U32.AND P0, PT, R2, 0x43efffff, PT ;  /* 0x43efffff0200780c */ /* 0x000fe40003f04070 */
[----:B------:R-:W-:Y:S01]  /*2a40*/  SHF.R.U32.HI R3, RZ, 0x18, R0 ;  /* 0x00000018ff037819 */ /* 0x000fe20000011600 */
[----:B------:R-:W-:-:S10]  /*2a50*/  IMAD.MOV.U32 R0, RZ, RZ, 0x7f ;  /* 0x0000007fff007424 */ /* 0x000fd400078e00ff */
[----:B------:R-:W-:Y:S05]  /*2a60*/  @P0 BRA `(.L_x_54) ;  /* 0x00000000001c0947 */ /* 0x000fea0003800000 */
[----:B------:R-:W-:-:S13]  /*2a70*/  ISETP.GE.U32.AND P0, PT, R2, 0x3c800000, PT ;  /* 0x3c8000000200780c */ /* 0x000fda0003f06070 */
[----:B------:R-:W-:Y:S01]  /*2a80*/  @P0 SHF.R.U32.HI R0, RZ, 0x14, R7 ;  /* 0x00000014ff000819 */ /* 0x000fe20000011607 */
[----:B------:R-:W-:-:S03]  /*2a90*/  @!P0 FADD.FTZ R2, R2, 16384 ;  /* 0x4680000002028421 */ /* 0x000fc60000010000 */
[----:B------:R-:W-:-:S04]  /*2aa0*/  @P0 LOP3.LUT R0, R0, 0x1, RZ, 0xc0, !PT ;  /* 0x0000000100000812 */ /* 0x000fc800078ec0ff */
[----:B------:R-:W-:-:S04]  /*2ab0*/  @P0 IADD3 R0, R7, 0x407ffff, R0 ;  /* 0x0407ffff07000810 */ /* 0x000fc80007ffe000 */
[----:B------:R-:W-:Y:S01]  /*2ac0*/  @P0 SHF.R.U32.HI R0, RZ, 0x14, R0 ;  /* 0x00000014ff000819 */ /* 0x000fe20000011600 */
[----:B------:R-:W-:-:S07]  /*2ad0*/  @!P0 VIADD R0, R2, 0xb9800000 ;  /* 0xb980000002008836 */ /* 0x000fce0000000000 */
.L_x_54:
[----:B------:R-:W-:Y:S05]  /*2ae0*/  BSYNC B0 ;  /* 0x0000000000007941 */ /* 0x000fea0003800000 */
.L_x_53:
[----:B------:R-:W-:-:S05]  /*2af0*/  LOP3.LUT R3, R0, R3, RZ, 0xfc, !PT ;  /* 0x0000000300037212 */ /* 0x000fca00078efcff */
[----:B------:R0:W-:Y:S01]  /*2b00*/  STG.E.U8 desc[UR36][R16.64], R3 ;  /* 0x0000000310007986 */ /* 0x0001e2000c101124 */
[----:B------:R-:W-:Y:S05]  /*2b10*/  BRA `(.L_x_41) ;  /* 0x0000000800087947 */ /* 0x000fea0003800000 */
.L_x_52:
[----:B------:R-:W-:Y:S01]  /*2b20*/  IMAD.U32 R7, R7, 0x10000, RZ ;  /* 0x0001000007077824 */ /* 0x000fe200078e00ff */
[----:B------:R-:W-:Y:S04]  /*2b30*/  BSSY B0, `(.L_x_55) ;  /* 0x000000f000007945 */ /* 0x000fe80003800000 */
[----:B------:R-:W-:-:S04]  /*2b40*/  LOP3.LUT R2, R7, 0x7fffffff, RZ, 0xc0, !PT ;  /* 0x7fffffff07027812 */ /* 0x000fc800078ec0ff */
[----:B------:R-:W-:-:S13]  /*2b50*/  ISETP.GT.U32.AND P0, PT, R2, 0x477fffff, PT ;  /* 0x477fffff0200780c */ /* 0x000fda0003f04070 */
[----:B------:R-:W-:Y:S05]  /*2b60*/  @P0 BRA `(.L_x_56) ;  /* 0x0000000000200947 */ /* 0x000fea0003800000 */
[----:B------:R-:W-:-:S13]  /*2b70*/  ISETP.GE.U32.AND P0, PT, R2, 0x38800000, PT ;  /* 0x388000000200780c */ /* 0x000fda0003f06070 */
[----:B------:R-:W-:Y:S01]  /*2b80*/  @P0 SHF.R.U32.HI R0, RZ, 0x15, R7 ;  /* 0x00000015ff000819 */ /* 0x000fe20000011607 */
[----:B------:R-:W-:-:S03]  /*2b90*/  @!P0 FADD.FTZ R2, R2, 128 ;  /* 0x4300000002028421 */ /* 0x000fc60000010000 */
[----:B------:R-:W-:-:S04]  /*2ba0*/  @P0 LOP3.LUT R0, R0, 0x1, RZ, 0xc0, !PT ;  /* 0x0000000100000812 */ /* 0x000fc800078ec0ff */
[----:B------:R-:W-:-:S04]  /*2bb0*/  @P0 IADD3 R0, R7, 0x80fffff, R0 ;  /* 0x080fffff07000810 */ /* 0x000fc80007ffe000 */
[----:B------:R-:W-:Y:S01]  /*2bc0*/  @P0 SHF.R.U32.HI R0, RZ, 0x15, R0 ;  /* 0x00000015ff000819 */ /* 0x000fe20000011600 */
[----:B------:R-:W-:Y:S01]  /*2bd0*/  @!P0 VIADD R0, R2, 0xbd000000 ;  /* 0xbd00000002008836 */ /* 0x000fe20000000000 */
[----:B------:R-:W-:Y:S06]  /*2be0*/  BRA `(.L_x_57) ;  /* 0x00000000000c7947 */ /* 0x000fec0003800000 */
.L_x_56:
[----:B------:R-:W-:Y:S01]  /*2bf0*/  IMAD.MOV.U32 R0, RZ, RZ, 0x7f ;  /* 0x0000007fff007424 */ /* 0x000fe200078e00ff */
[----:B------:R-:W-:-:S04]  /*2c00*/  ISETP.GT.U32.AND P0, PT, R2, 0x7f800000, PT ;  /* 0x7f8000000200780c */ /* 0x000fc80003f04070 */
[----:B------:R-:W-:-:S09]  /*2c10*/  SEL R0, R0, 0x7c, P0 ;  /* 0x0000007c00007807 */ /* 0x000fd20000000000 */
.L_x_57:
[----:B------:R-:W-:Y:S05]  /*2c20*/  BSYNC B0 ;  /* 0x0000000000007941 */ /* 0x000fea0003800000 */
.L_x_55:
[----:B------:R-:W-:-:S04]  /*2c30*/  LOP3.LUT R2, R7, 0x80000000, RZ, 0xc0, !PT ;  /* 0x8000000007027812 */ /* 0x000fc800078ec0ff */
[----:B------:R-:W-:-:S04]  /*2c40*/  SHF.R.U32.HI R3, RZ, 0x18, R2 ;  /* 0x00000018ff037819 */ /* 0x000fc80000011602 */
[----:B------:R-:W-:-:S05]  /*2c50*/  LOP3.LUT R3, R0, R3, RZ, 0xfc, !PT ;  /* 0x0000000300037212 */ /* 0x000fca00078efcff */
[----:B------:R0:W-:Y:S01]  /*2c60*/  STG.E.U8 desc[UR36][R16.64], R3 ;  /* 0x0000000310007986 */ /* 0x0001e2000c101124 */
[----:B------:R-:W-:Y:S05]  /*2c70*/  BRA `(.L_x_41) ;  /* 0x0000000400b07947 */ /* 0x000fea0003800000 */
.L_x_51:
[----:B------:R0:W-:Y:S01]  /*2c80*/  STG.E.U16 desc[UR36][R16.64], R7 ;  /* 0x0000000710007986 */ /* 0x0001e2000c101524 */
[----:B------:R-:W-:Y:S05]  /*2c90*/  BRA `(.L_x_41) ;  /* 0x0000000400a87947 */ /* 0x000fea0003800000 */
.L_x_48:
        /* <DEDUP_REMOVED lines=8> */
[----:B------:R-:W-:-:S06]  /*2d20*/  IMAD.U32 R3, R7, 0x10000, RZ ;  /* 0x0001000007037824 */ /* 0x000fcc00078e00ff */
[----:B------:R-:W0:Y:S02]  /*2d30*/  F2I.FTZ.U32.TRUNC.NTZ R3, R3 ;  /* 0x0000000300037305 */ /* 0x000e24000021f000 */
[----:B0-----:R0:W-:Y:S01]  /*2d40*/  STG.E.U16 desc[UR36][R16.64], R3 ;  /* 0x0000000310007986 */ /* 0x0011e2000c101524 */
[----:B------:R-:W-:Y:S05]  /*2d50*/  BRA `(.L_x_41) ;  /* 0x0000000400787947 */ /* 0x000fea0003800000 */
.L_x_60:
[----:B------:R-:W-:Y:S01]  /*2d60*/  IMAD.U32 R7, R7, 0x10000, RZ ;  /* 0x0001000007077824 */ /* 0x000fe200078e00ff */
[----:B------:R-:W-:Y:S01]  /*2d70*/  BSSY B0, `(.L_x_61) ;  /* 0x0000014000007945 */ /* 0x000fe20003800000 */
[----:B------:R-:W-:-:S03]  /*2d80*/  IMAD.MOV.U32 R8, RZ, RZ, 0x80 ;  /* 0x00000080ff087424 */ /* 0x000fc600078e00ff */
[----:B------:R-:W-:-:S04]  /*2d90*/  LOP3.LUT R2, R7, 0x7fffffff, RZ, 0xc0, !PT ;  /* 0x7fffffff07027812 */ /* 0x000fc800078ec0ff */
[----:B------:R-:W-:-:S13]  /*2da0*/  ISETP.GT.U32.AND P0, PT, R2, 0x437fffff, PT ;  /* 0x437fffff0200780c */ /* 0x000fda0003f04070 */
[----:B------:R-:W-:Y:S05]  /*2db0*/  @P0 BRA `(.L_x_62) ;  /* 0x00000000003c0947 */ /* 0x000fea0003800000 */
[----:B------:R-:W-:-:S13]  /*2dc0*/  ISETP.GE.U32.AND P0, PT, R2, 0x3c000000, PT ;  /* 0x3c0000000200780c */ /* 0x000fda0003f06070 */
[----:B------:R-:W-:-:S04]  /*2dd0*/  @P0 SHF.R.U32.HI R0, RZ, 0x14, R7 ;  /* 0x00000014ff000819 */ /* 0x000fc80000011607 */
[----:B------:R-:W-:-:S04]  /*2de0*/  @P0 LOP3.LUT R0, R0, 0x1, RZ, 0xc0, !PT ;  /* 0x0000000100000812 */ /* 0x000fc800078ec0ff */
[----:B------:R-:W-:-:S04]  /*2df0*/  @P0 IADD3 R0, R7, 0x487ffff, R0 ;  /* 0x0487ffff07000810 */ /* 0x000fc80007ffe000 */
[----:B------:R-:W-:-:S04]  /*2e00*/  @P0 SHF.R.U32.HI R0, RZ, 0x14, R0 ;  /* 0x00000014ff000819 */ /* 0x000fc80000011600 */
[----:B------:R-:W-:Y:S01]  /*2e10*/  @P0 LOP3.LUT R0, R0, 0xff, RZ, 0xc0, !PT ;  /* 0x000000ff00000812 */ /* 0x000fe200078ec0ff */
[----:B------:R-:W-:Y:S06]  /*2e20*/  @P0 BRA `(.L_x_63) ;  /* 0x0000000000100947 */ /* 0x000fec0003800000 */
[----:B------:R-:W-:Y:S01]  /*2e30*/  FADD.FTZ R0, R2, 8192 ;  /* 0x4600000002007421 */ /* 0x000fe20000010000 */
[----:B------:R-:W-:-:S04]  /*2e40*/  PRMT R8, RZ, 0x7610, R8 ;  /* 0x00007610ff087816 */ /* 0x000fc80000000008 */
[----:B------:R-:W-:-:S13]  /*2e50*/  LOP3.LUT P0, R0, R0, 0xff, RZ, 0xc0, !PT ;  /* 0x000000ff00007812 */ /* 0x000fda000780c0ff */
[----:B------:R-:W-:Y:S05]  /*2e60*/  @!P0 BRA `(.L_x_62) ;  /* 0x0000000000108947 */ /* 0x000fea0003800000 */
.L_x_63:
[----:B------:R-:W-:-:S04]  /*2e70*/  LOP3.LUT R2, R7, 0x80000000, RZ, 0xc0, !PT ;  /* 0x8000000007027812 */ /* 0x000fc800078ec0ff */
[----:B------:R-:W-:-:S04]  /*2e80*/  SHF.R.U32.HI R3, RZ, 0x18, R2 ;  /* 0x00000018ff037819 */ /* 0x000fc80000011602 */
[----:B------:R-:W-:-:S04]  /*2e90*/  LOP3.LUT R0, R0, R3, RZ, 0xfc, !PT ;  /* 0x0000000300007212 */ /* 0x000fc800078efcff */
[----:B------:R-:W-:-:S07]  /*2ea0*/  PRMT R8, R0, 0x7610, R8 ;  /* 0x0000761000087816 */ /* 0x000fce0000000008 */
.L_x_62:
[----:B------:R-:W-:Y:S05]  /*2eb0*/  BSYNC B0 ;  /* 0x0000000000007941 */ /* 0x000fea0003800000 */
.L_x_61:
[----:B------:R0:W-:Y:S01]  /*2ec0*/  STG.E.U8 desc[UR36][R16.64], R8 ;  /* 0x0000000810007986 */ /* 0x0001e2000c101124 */
[----:B------:R-:W-:Y:S05]  /*2ed0*/  BRA `(.L_x_41) ;  /* 0x0000000400187947 */ /* 0x000fea0003800000 */
.L_x_59:
        /* <DEDUP_REMOVED lines=17> */
.L_x_66:
[----:B------:R-:W-:-:S04]  /*2ff0*/  LOP3.LUT R2, R7, 0x80000000, RZ, 0xc0, !PT ;  /* 0x8000000007027812 */ /* 0x000fc800078ec0ff */
[----:B------:R-:W-:-:S04]  /*3000*/  SHF.R.U32.HI R3, RZ, 0x18, R2 ;  /* 0x00000018ff037819 */ /* 0x000fc80000011602 */
[----:B------:R-:W-:-:S04]  /*3010*/  LOP3.LUT R0, R0, R3, RZ, 0xfc, !PT ;  /* 0x0000000300007212 */ /* 0x000fc800078efcff */
[----:B------:R-:W-:-:S07]  /*3020*/  PRMT R8, R0, 0x7610, R8 ;  /* 0x0000761000087816 */ /* 0x000fce0000000008 */
.L_x_65:
[----:B------:R-:W-:Y:S05]  /*3030*/  BSYNC B0 ;  /* 0x0000000000007941 */ /* 0x000fea0003800000 */
.L_x_64:
[----:B------:R0:W-:Y:S01]  /*3040*/  STG.E.U8 desc[UR36][R16.64], R8 ;  /* 0x0000000810007986 */ /* 0x0001e2000c101124 */
[----:B------:R-:W-:Y:S05]  /*3050*/  BRA `(.L_x_41) ;  /* 0x0000000000b87947 */ /* 0x000fea0003800000 */
.L_x_58:
[----:B------:R-:W-:-:S13]  /*3060*/  ISETP.NE.AND P0, PT, R3, 0x1c, PT ;  /* 0x0000001c0300780c */ /* 0x000fda0003f05270 */
[----:B------:R-:W-:Y:S05]  /*3070*/  @!P0 BRA `(.L_x_67) ;  /* 0x0000000000a48947 */ /* 0x000fea0003800000 */
[----:B------:R-:W-:-:S13]  /*3080*/  ISETP.NE.AND P0, PT, R3, 0x1d, PT ;  /* 0x0000001d0300780c */ /* 0x000fda0003f05270 */
[----:B------:R-:W-:Y:S05]  /*3090*/  @!P0 BRA `(.L_x_68) ;  /* 0x00000000008c8947 */ /* 0x000fea0003800000 */
[----:B------:R-:W-:-:S13]  /*30a0*/  ISETP.NE.AND P0, PT, R3, 0x2c, PT ;  /* 0x0000002c0300780c */ /* 0x000fda0003f05270 */
[----:B------:R-:W-:Y:S05]  /*30b0*/  @P0 BRA `(.L_x_40) ;  /* 0x0000000000400947 */ /* 0x000fea0003800000 */
[----:B------:R-:W-:Y:S02]  /*30c0*/  IMAD.U32 R7, R7, 0x10000, RZ ;  /* 0x0001000007077824 */ /* 0x000fe400078e00ff */
[----:B------:R-:W-:-:S03]  /*30d0*/  IMAD.MOV.U32 R3, RZ, RZ, 0xff ;  /* 0x000000ffff037424 */ /* 0x000fc600078e00ff */
[----:B------:R-:W-:-:S04]  /*30e0*/  SHF.R.U32.HI R4, RZ, 0x17, R7 ;  /* 0x00000017ff047819 */ /* 0x000fc80000011607 */
[----:B------:R-:W-:-:S04]  /*30f0*/  LOP3.LUT R2, R4, 0xff, RZ, 0xc0, !PT ;  /* 0x000000ff04027812 */ /* 0x000fc800078ec0ff */
[----:B------:R-:W-:-:S13]  /*3100*/  ISETP.NE.AND P1, PT, R2, 0xff, PT ;  /* 0x000000ff0200780c */ /* 0x000fda0003f25270 */
[--C-:B------:R-:W-:Y:S02]  /*3110*/  @P1 SHF.R.U32.HI R0, RZ, 0x16, R7.reuse ;  /* 0x00000016ff001819 */ /* 0x100fe40000011607 */
[----:B------:R-:W-:Y:S02]  /*3120*/  @P1 LOP3.LUT P0, RZ, R2, 0x3fffff, R7, 0xf8, !PT ;  /* 0x003fffff02ff1812 */ /* 0x000fe4000780f807 */
[----:B------:R-:W-:-:S04]  /*3130*/  @P1 LOP3.LUT R0, R0, 0x1, RZ, 0xc0, !PT ;  /* 0x0000000100001812 */ /* 0x000fc800078ec0ff */
[----:B------:R-:W-:Y:S01]  /*3140*/  @P1 ISETP.EQ.U32.AND P2, PT, R0, 0x1, P0 ;  /* 0x000000010000180c */ /* 0x000fe20000742070 */
[----:B------:R-:W-:Y:S01]  /*3150*/  @P1 VIADD R0, R4, 0x1 ;  /* 0x0000000104001836 */ /* 0x000fe20000000000 */
[----:B------:R-:W-:Y:S02]  /*3160*/  PLOP3.LUT P0, PT, PT, PT, PT, 0x80, 0x0 ;  /* 0x000000000000781c */ /* 0x000fe40003f0f070 */
[----:B------:R-:W-:-:S13]  /*3170*/  @P1 PLOP3.LUT P0, PT, P2, PT, PT, 0x80, 0x0 ;  /* 0x000000000000181c */ /* 0x000fda000170f070 */
[----:B------:R-:W-:-:S04]  /*3180*/  @!P0 IMAD.MOV R0, RZ, RZ, R4 ;  /* 0x000000ffff008224 */ /* 0x000fc800078e0204 */
[----:B------:R-:W-:-:S05]  /*3190*/  @P1 IMAD.MOV.U32 R3, RZ, RZ, R0 ;  /* 0x000000ffff031224 */ /* 0x000fca00078e0000 */
[----:B------:R0:W-:Y:S01]  /*31a0*/  STG.E.U8 desc[UR36][R16.64], R3 ;  /* 0x0000000310007986 */ /* 0x0001e2000c101124 */
[----:B------:R-:W-:Y:S05]  /*31b0*/  BRA `(.L_x_41) ;  /* 0x0000000000607947 */ /* 0x000fea0003800000 */
.L_x_40:
        /* <DEDUP_REMOVED lines=16> */
.L_x_69:
[----:B------:R-:W-:Y:S05]  /*32c0*/  BRA `(.L_x_41) ;  /* 0x00000000001c7947 */ /* 0x000fea0003800000 */
.L_x_68:
[----:B------:R-:W-:-:S06]  /*32d0*/  IMAD.U32 R2, R7, 0x10000, RZ ;  /* 0x0001000007027824 */ /* 0x000fcc00078e00ff */
[----:B------:R-:W0:Y:S02]  /*32e0*/  F2I.U64.TRUNC R2, R2 ;  /* 0x0000000200027311 */ /* 0x000e24000020d800 */
[----:B0-----:R0:W-:Y:S01]  /*32f0*/  STG.E.64 desc[UR36][R16.64], R2 ;  /* 0x0000000210007986 */ /* 0x0011e2000c101b24 */
[----:B------:R-:W-:Y:S05]  /*3300*/  BRA `(.L_x_41) ;  /* 0x00000000000c7947 */ /* 0x000fea0003800000 */
.L_x_67:
[----:B------:R-:W-:-:S06]  /*3310*/  IMAD.U32 R7, R7, 0x10000, RZ ;  /* 0x0001000007077824 */ /* 0x000fcc00078e00ff */
[----:B------:R-:W0:Y:S02]  /*3320*/  F2I.FTZ.U32.TRUNC.NTZ R7, R7 ;  /* 0x0000000700077305 */ /* 0x000e24000021f000 */
[----:B0-----:R0:W-:Y:S02]  /*3330*/  STG.E desc[UR36][R16.64], R7 ;  /* 0x0000000710007986 */ /* 0x0011e4000c101924 */
.L_x_41:
[----:B------:R-:W-:-:S04]  /*3340*/  IMAD R18, R23, 0x200, R18 ;  /* 0x0000020017127824 */ /* 0x000fc800078e0212 */
[----:B------:R-:W-:-:S07]  /*3350*/  VIADD R19, R18, 0x80 ;  /* 0x0000008012137836 */ /* 0x000fce0000000000 */
.L_x_1:
[----:B------:R-:W-:Y:S05]  /*3360*/  BSYNC B6 ;  /* 0x0000000000067941 */ /* 0x000fea0003800000 */
.L_x_0:
[----:B------:R-:W-:Y:S01]  /*3370*/  ULDC UR4, c[0x0][0x210] ;  /* 0x0000840000047ab9 */ /* 0x000fe20000000800 */
[----:B------:R-:W-:Y:S01]  /*3380*/  BSSY B6, `(.L_x_70) ;  /* 0x000032d000067945 */ /* 0x000fe20003800000 */
[----:B------:R-:W-:-:S13]  /*3390*/  ISETP.GE.AND P0, PT, R19, UR4, PT ;  /* 0x0000000413007c0c */ /* 0x000fda000bf06270 */
[----:B------:R-:W-:Y:S05]  /*33a0*/  @P0 BRA `(.L_x_71) ;  /* 0x0000003000a80947 */ /* 0x000fea0003800000 */
[----:B0-----:R-:W0:Y:S01]  /*33b0*/  LDC R6, c[0x0][0x218] ;  /* 0x00008600ff067b82 */ /* 0x001e220000000800 */
[----:B------:R-:W-:Y:S02]  /*33c0*/  IMAD.MOV.U32 R0, RZ, RZ, RZ ;  /* 0x000000ffff007224 */ /* 0x000fe400078e00ff */
[----:B-1234-:R-:W-:Y:S01]  /*33d0*/  IMAD.MOV.U32 R16, RZ, RZ, RZ ;  /* 0x000000ffff107224 */ /* 0x01efe200078e00ff */
[----:B0-----:R-:W-:-:S13]  /*33e0*/  ISETP.NE.AND P0, PT, R6, RZ, PT ;  /* 0x000000ff0600720c */ /* 0x001fda0003f05270 */
[----:B------:R-:W-:Y:S05]  /*33f0*/  @!P0 BRA `(.L_x_72) ;  /* 0x0000001000a88947 */ /* 0x000fea0003800000 */
        /* <DEDUP_REMOVED lines=298> */
.L_x_72:
        /* <DEDUP_REMOVED lines=22> */
.L_x_76:
[----:B------:R-:W2:Y:S02]  /*4800*/  LDG.E.U8 R2, desc[UR36][R2.64] ;  /* 0x0000002402027981 */ /* 0x000ea4000c1e1100 */
[----:B--2---:R-:W-:-:S04]  /*4810*/  I2FP.F32.U32 R0, R2 ;  /* 0x0000000200007245 */ /* 0x004fc80000201000 */
[----:B------:R-:W-:Y:S01]  /*4820*/  F2FP.BF16.F32.PACK_AB R0, RZ, R0 ;  /* 0x00000000ff00723e */ /* 0x000fe200000010ff */
[----:B------:R-:W-:Y:S06]  /*4830*/  BRA `(.L_x_78) ;  /* 0x0000000c00907947 */ /* 0x000fec0003800000 */
.L_x_75:
        /* <DEDUP_REMOVED lines=10> */
.L_x_80:
[----:B------:R-:W2:Y:S02]  /*48e0*/  LDG.E R2, desc[UR36][R2.64] ;  /* 0x0000002402027981 */ /* 0x000ea4000c1e1900 */
[----:B--2---:R-:W-:-:S04]  /*48f0*/  I2FP.F32.S32 R0, R2 ;  /* 0x0000000200007245 */ /* 0x004fc80000201400 */
[----:B------:R-:W-:Y:S01]  /*4900*/  F2FP.BF16.F32.PACK_AB R0, RZ, R0 ;  /* 0x00000000ff00723e */ /* 0x000fe200000010ff */
[----:B------:R-:W-:Y:S06]  /*4910*/  BRA `(.L_x_78) ;  /* 0x0000000c00587947 */ /* 0x000fec0003800000 */
.L_x_79:
[----:B------:R-:W2:Y:S02]  /*4920*/  LDG.E.U16 R2, desc[UR36][R2.64] ;  /* 0x0000002402027981 */ /* 0x000ea4000c1e1500 */
[----:B--2---:R-:W0:Y:S02]  /*4930*/  I2F.S16 R0, R2 ;  /* 0x0000000200007306 */ /* 0x004e240000101400 */
[----:B0-----:R-:W-:Y:S01]  /*4940*/  F2FP.BF16.F32.PACK_AB R0, RZ, R0 ;  /* 0x00000000ff00723e */ /* 0x001fe200000010ff */
[----:B------:R-:W-:Y:S06]  /*4950*/  BRA `(.L_x_78) ;  /* 0x0000000c00487947 */ /* 0x000fec0003800000 */
.L_x_74:
        /* <DEDUP_REMOVED lines=9> */
.L_x_82:
[----:B------:R-:W2:Y:S02]  /*49f0*/  LDG.E.U16 R0, desc[UR36][R2.64] ;  /* 0x0000002402007981 */ /* 0x000ea4000c1e1500 */
[----:B--2---:R-:W-:-:S05]  /*4a00*/  HADD2.F32 R0, -RZ, R0.H0_H0 ;  /* 0x20000000ff007230 */ /* 0x004fca0000004100 */
[----:B------:R-:W-:Y:S01]  /*4a10*/  F2FP.BF16.F32.PACK_AB R0, RZ, R0 ;  /* 0x00000000ff00723e */ /* 0x000fe200000010ff */
[----:B------:R-:W-:Y:S06]  /*4a20*/  BRA `(.L_x_78) ;  /* 0x0000000c00147947 */ /* 0x000fec0003800000 */
.L_x_81:
        /* <DEDUP_REMOVED lines=9> */
.L_x_84:
[----:B------:R-:W2:Y:S02]  /*4ac0*/  LDG.E.U16 R2, desc[UR36][R2.64] ;  /* 0x0000002402027981 */ /* 0x000ea4000c1e1500 */
[----:B--2---:R-:W-:-:S05]  /*4ad0*/  HADD2.F32 R0, -RZ, R2.H0_H0 ;  /* 0x20000002ff007230 */ /* 0x004fca0000004100 */
[----:B------:R-:W-:Y:S01]  /*4ae0*/  F2FP.BF16.F32.PACK_AB R0, RZ, R0 ;  /* 0x00000000ff00723e */ /* 0x000fe200000010ff */
[----:B------:R-:W-:Y:S06]  /*4af0*/  BRA `(.L_x_78) ;  /* 0x0000000800e07947 */ /* 0x000fec0003800000 */
.L_x_83:
        /* <DEDUP_REMOVED lines=8> */
.L_x_73:
        /* <DEDUP_REMOVED lines=13> */
.L_x_87:
        /* <DEDUP_REMOVED lines=8> */
.L_x_86:
        /* <DEDUP_REMOVED lines=28> */
.L_x_89:
        /* <DEDUP_REMOVED lines=15> */
.L_x_88:
[----:B------:R0:W5:Y:S01]  /*4f80*/  LDG.E.U16 R0, desc[UR36][R2.64] ;  /* 0x0000002402007981 */ /* 0x000162000c1e1500 */
[----:B------:R-:W-:Y:S05]  /*4f90*/  BRA `(.L_x_78) ;  /* 0x0000000400b87947 */ /* 0x000fea0003800000 */
.L_x_85:
        /* <DEDUP_REMOVED lines=12> */
.L_x_92:
        /* <DEDUP_REMOVED lines=21> */
.L_x_96:
[----:B------:R-:W-:Y:S05]  /*51b0*/  BSYNC B1 ;  /* 0x0000000000017941 */ /* 0x000fea0003800000 */
.L_x_95:
[----:B------:R-:W-:Y:S01]  /*51c0*/  LEA R3, R0, 0x3b800000, 0x17 ;  /* 0x3b80000000037811 */ /* 0x000fe200078eb8ff */
[----:B------:R-:W-:-:S05]  /*51d0*/  IMAD.SHL.U32 R0, R2, 0x100000, RZ ;  /* 0x0010000002007824 */ /* 0x000fca00078e00ff */
[----:B------:R-:W-:-:S07]  /*51e0*/  LOP3.LUT R0, R3, R0, R4, 0xfe, !PT ;  /* 0x0000000003007212 */ /* 0x000fce00078efe04 */
.L_x_94:
[----:B------:R-:W-:Y:S05]  /*51f0*/  BSYNC B0 ;  /* 0x0000000000007941 */ /* 0x000fea0003800000 */
.L_x_93:
[----:B------:R-:W-:Y:S01]  /*5200*/  F2FP.BF16.F32.PACK_AB R0, RZ, R0 ;  /* 0x00000000ff00723e */ /* 0x000fe200000010ff */
[----:B------:R-:W-:Y:S06]  /*5210*/  BRA `(.L_x_78) ;  /* 0x0000000400187947 */ /* 0x000fec0003800000 */
.L_x_91:
        /* <DEDUP_REMOVED lines=21> */
.L_x_100:
[----:B------:R-:W-:Y:S05]  /*5370*/  BSYNC B1 ;  /* 0x0000000000017941 */ /* 0x000fea0003800000 */
.L_x_99:
[----:B------:R-:W-:Y:S01]  /*5380*/  LEA R3, R0, 0x37800000, 0x17 ;  /* 0x3780000000037811 */ /* 0x000fe200078eb8ff */
[----:B------:R-:W-:-:S05]  /*5390*/  IMAD.SHL.U32 R0, R2, 0x200000, RZ ;  /* 0x0020000002007824 */ /* 0x000fca00078e00ff */
[----:B------:R-:W-:-:S07]  /*53a0*/  LOP3.LUT R0, R3, R0, R4, 0xfe, !PT ;  /* 0x0000000003007212 */ /* 0x000fce00078efe04 */
.L_x_98:
[----:B------:R-:W-:Y:S05]  /*53b0*/  BSYNC B0 ;  /* 0x0000000000007941 */ /* 0x000fea0003800000 */
.L_x_97:
[----:B------:R-:W-:Y:S01]  /*53c0*/  F2FP.BF16.F32.PACK_AB R0, RZ, R0 ;  /* 0x00000000ff00723e */ /* 0x000fe200000010ff */
[----:B------:R-:W-:Y:S06]  /*53d0*/  BRA `(.L_x_78) ;  /* 0x0000000000a87947 */ /* 0x000fec0003800000 */
.L_x_90:
        /* <DEDUP_REMOVED lines=14> */
.L_x_104:
[----:B------:R-:W-:Y:S05]  /*54c0*/  BSYNC B0 ;  /* 0x0000000000007941 */ /* 0x000fea0003800000 */
.L_x_103:
[----:B------:R-:W-:Y:S01]  /*54d0*/  F2FP.BF16.F32.PACK_AB R0, RZ, R0 ;  /* 0x00000000ff00723e */ /* 0x000fe200000010ff */
[----:B------:R-:W-:Y:S06]  /*54e0*/  BRA `(.L_x_78) ;  /* 0x0000000000647947 */ /* 0x000fec0003800000 */
.L_x_77:
        /* <DEDUP_REMOVED lines=16> */
.L_x_105:
[----:B------:R-:W-:Y:S01]  /*55f0*/  PRMT R0, RZ, 0x7610, R0 ;  /* 0x00007610ff007816 */ /* 0x000fe20000000000 */
[----:B------:R-:W-:Y:S06]  /*5600*/  BRA `(.L_x_78) ;  /* 0x00000000001c7947 */ /* 0x000fec0003800000 */
.L_x_102:
[----:B------:R-:W2:Y:S02]  /*5610*/  LDG.E.64 R2, desc[UR36][R2.64] ;  /* 0x0000002402027981 */ /* 0x000ea4000c1e1b00 */
[----:B--2---:R-:W0:Y:S02]  /*5620*/  I2F.U64 R0, R2 ;  /* 0x0000000200007312 */ /* 0x004e240000301000 */
[----:B0-----:R-:W-:Y:S01]  /*5630*/  F2FP.BF16.F32.PACK_AB R0, RZ, R0 ;  /* 0x00000000ff00723e */ /* 0x001fe200000010ff */
[----:B------:R-:W-:Y:S06]  /*5640*/  BRA `(.L_x_78) ;  /* 0x00000000000c7947 */ /* 0x000fec0003800000 */
.L_x_101:
[----:B------:R-:W2:Y:S02]  /*5650*/  LDG.E R2, desc[UR36][R2.64] ;  /* 0x0000002402027981 */ /* 0x000ea4000c1e1900 */
[----:B--2---:R-:W-:-:S04]  /*5660*/  I2FP.F32.U32 R0, R2 ;  /* 0x0000000200007245 */ /* 0x004fc80000201000 */
[----:B------:R-:W-:-:S07]  /*5670*/  F2FP.BF16.F32.PACK_AB R0, RZ, R0 ;  /* 0x00000000ff00723e */ /* 0x000fce00000010ff */
.L_x_78:
[----:B-----5:R-:W-:Y:S01]  /*5680*/  IMAD.U32 R0, R0, 0x10000, RZ ;  /* 0x0001000000007824 */ /* 0x020fe200078e00ff */
[----:B------:R-:W1:Y:S03]  /*5690*/  LDC.U8 R5, c[0x0][0x421] ;  /* 0x00010840ff057b82 */ /* 0x000e660000000000 */
[----:B------:R-:W-:-:S04]  /*56a0*/  FMUL.RZ R4, R0, 0.15915493667125701904 ;  /* 0x3e22f98300047820 */ /* 0x000fc8000040c000 */
[----:B0-----:R-:W0:Y:S08]  /*56b0*/  MUFU.COS R2, R4 ;  /* 0x0000000400027308 */ /* 0x001e300000000000 */
[----:B------:R-:W-:Y:S08]  /*56c0*/  MUFU.SIN R0, R4 ;  /* 0x0000000400007308 */ /* 0x000ff00000000400 */
[----:B0-----:R-:W0:Y:S01]  /*56d0*/  MUFU.RCP R3, R2 ;  /* 0x0000000200037308 */ /* 0x001e220000001000 */
[----:B-1----:R-:W-:-:S04]  /*56e0*/  PRMT R6, R5, 0x9910, RZ ;  /* 0x0000991005067816 */ /* 0x002fc800000000ff */
[----:B------:R-:W-:Y:S01]  /*56f0*/  ISETP.GT.AND P0, PT, R6, 0x9, PT ;  /* 0x000000090600780c */ /* 0x000fe20003f04270 */
[----:B0-----:R-:W-:-:S04]  /*5700*/  FMUL.FTZ R0, R0, R3 ;  /* 0x0000000300007220 */ /* 0x001fc80000410000 */
[----:B------:R0:W1:Y:S08]  /*5710*/  F2F.BF16.F32 R3, R0 ;  /* 0x0000000000037304 */ /* 0x0000700000202000 */
        /* <DEDUP_REMOVED lines=9> */
[----:B01----:R-:W-:-:S04]  /*57b0*/  IMAD.U32 R0, R3, 0x10000, RZ ;  /* 0x0001000003007824 */ /* 0x003fc800078e00ff */
[----:B------:R-:W0:Y:S02]  /*57c0*/  F2I.FTZ.TRUNC.NTZ R3, R0 ;  /* 0x0000000000037305 */ /* 0x000e24000021f100 */
[----:B0-----:R0:W-:Y:S01]  /*57d0*/  STG.E.U8 desc[UR36][R16.64], R3 ;  /* 0x0000000310007986 */ /* 0x0011e2000c101124 */
[----:B------:R-:W-:Y:S05]  /*57e0*/  BRA `(.L_x_111) ;  /* 0x0000000c00947947 */ /* 0x000fea0003800000 */
.L_x_109:
[----:B-1----:R-:W-:-:S06]  /*57f0*/  IMAD.U32 R3, R3, 0x10000, RZ ;  /* 0x0001000003037824 */ /* 0x002fcc00078e00ff */
[----:B------:R-:W1:Y:S02]  /*5800*/  F2I.S64.TRUNC R2, R3 ;  /* 0x0000000300027311 */ /* 0x000e64000020d900 */
[----:B-1----:R1:W-:Y:S01]  /*5810*/  STG.E.U8 desc[UR36][R16.64], R2 ;  /* 0x0000000210007986 */ /* 0x0023e2000c101124 */
[----:B------:R-:W-:Y:S05]  /*5820*/  BRA `(.L_x_111) ;  /* 0x0000000c00847947 */ /* 0x000fea0003800000 */
.L_x_108:
[----:B------:R-:W-:-:S13]  /*5830*/  ISETP.NE.AND P0, PT, R6, 0x2, PT ;  /* 0x000000020600780c */ /* 0x000fda0003f05270 */
[----:B------:R-:W-:Y:S05]  /*5840*/  @!P0 BRA `(.L_x_112) ;  /* 0x0000000000308947 */ /* 0x000fea0003800000 */
[----:B------:R-:W-:-:S13]  /*5850*/  ISETP.NE.AND P0, PT, R6, 0x3, PT ;  /* 0x000000030600780c */ /* 0x000fda0003f05270 */
[----:B------:R-:W-:Y:S05]  /*5860*/  @!P0 BRA `(.L_x_113) ;  /* 0x0000000000188947 */ /* 0x000fea0003800000 */
[----:B------:R-:W-:-:S13]  /*5870*/  ISETP.NE.AND P0, PT, R6, 0x4, PT ;  /* 0x000000040600780c */ /* 0x000fda0003f05270 */
[----:B------:R-:W-:Y:S05]  /*5880*/  @P0 BRA `(.L_x_110) ;  /* 0x0000000c000c0947 */ /* 0x000fea0003800000 */
[----:B-1----:R-:W-:-:S06]  /*5890*/  IMAD.U32 R3, R3, 0x10000, RZ ;  /* 0x0001000003037824 */ /* 0x002fcc00078e00ff */
[----:B------:R-:W1:Y:S02]  /*58a0*/  F2I.S64.TRUNC R2, R3 ;  /* 0x0000000300027311 */ /* 0x000e64000020d900 */
[----:B-1----:R1:W-:Y:S01]  /*58b0*/  STG.E.64 desc[UR36][R16.64], R2 ;  /* 0x0000000210007986 */ /* 0x0023e2000c101b24 */
[----:B------:R-:W-:Y:S05]  /*58c0*/  BRA `(.L_x_111) ;  /* 0x0000000c005c7947 */ /* 0x000fea0003800000 */
.L_x_113:
[----:B-1----:R-:W-:-:S06]  /*58d0*/  IMAD.U32 R3, R3, 0x10000, RZ ;  /* 0x0001000003037824 */ /* 0x002fcc00078e00ff */
[----:B------:R-:W1:Y:S02]  /*58e0*/  F2I.FTZ.TRUNC.NTZ R3, R3 ;  /* 0x0000000300037305 */ /* 0x000e64000021f100 */
[----:B-1----:R1:W-:Y:S01]  /*58f0*/  STG.E desc[UR36][R16.64], R3 ;  /* 0x0000000310007986 */ /* 0x0023e2000c101924 */
[----:B------:R-:W-:Y:S05]  /*5900*/  BRA `(.L_x_111) ;  /* 0x0000000c004c7947 */ /* 0x000fea0003800000 */
.L_x_112:
[----:B-1----:R-:W-:-:S06]  /*5910*/  IMAD.U32 R3, R3, 0x10000, RZ ;  /* 0x0001000003037824 */ /* 0x002fcc00078e00ff */
[----:B------:R-:W1:Y:S02]  /*5920*/  F2I.FTZ.TRUNC.NTZ R3, R3 ;  /* 0x0000000300037305 */ /* 0x000e64000021f100 */
[----:B-1----:R1:W-:Y:S01]  /*5930*/  STG.E.U16 desc[UR36][R16.64], R3 ;  /* 0x0000000310007986 */ /* 0x0023e2000c101524 */
[----:B------:R-:W-:Y:S05]  /*5940*/  BRA `(.L_x_111) ;  /* 0x0000000c003c7947 */ /* 0x000fea0003800000 */
.L_x_107:
[----:B------:R-:W-:-:S13]  /*5950*/  ISETP.GT.AND P0, PT, R6, 0x6, PT ;  /* 0x000000060600780c */ /* 0x000fda0003f04270 */
[----:B------:R-:W-:Y:S05]  /*5960*/  @P0 BRA `(.L_x_114) ;  /* 0x00000000002c0947 */ /* 0x000fea0003800000 */
[----:B------:R-:W-:-:S13]  /*5970*/  ISETP.NE.AND P0, PT, R6, 0x5, PT ;  /* 0x000000050600780c */ /* 0x000fda0003f05270 */
[----:B------:R-:W-:Y:S05]  /*5980*/  @!P0 BRA `(.L_x_115) ;  /* 0x0000000000148947 */ /* 0x000fea0003800000 */
[----:B------:R-:W-:-:S13]  /*5990*/  ISETP.NE.AND P0, PT, R6, 0x6, PT ;  /* 0x000000060600780c */ /* 0x000fda0003f05270 */
[----:B------:R-:W-:Y:S05]  /*59a0*/  @P0 BRA `(.L_x_110) ;  /* 0x0000000800c40947 */ /* 0x000fea0003800000 */
[----:B-1----:R-:W-:-:S05]  /*59b0*/  IMAD.U32 R3, R3, 0x10000, RZ ;  /* 0x0001000003037824 */ /* 0x002fca00078e00ff */
[----:B------:R1:W-:Y:S01]  /*59c0*/  STG.E desc[UR36][R16.64], R3 ;  /* 0x0000000310007986 */ /* 0x0003e2000c101924 */
[----:B------:R-:W-:Y:S05]  /*59d0*/  BRA `(.L_x_111) ;  /* 0x0000000c00187947 */ /* 0x000fea0003800000 */
.L_x_115:
[----:B01----:R-:W-:-:S05]  /*59e0*/  IMAD.U32 R0, R3, 0x10000, RZ ;  /* 0x0001000003007824 */ /* 0x003fca00078e00ff */
[----:B------:R-:W-:-:S05]  /*59f0*/  F2FP.F16.F32.PACK_AB R0, RZ, R0 ;  /* 0x00000000ff00723e */ /* 0x000fca00000000ff */
[----:B------:R0:W-:Y:S01]  /*5a00*/  STG.E.U16 desc[UR36][R16.64], R0 ;  /* 0x0000000010007986 */ /* 0x0001e2000c101524 */
[----:B------:R-:W-:Y:S05]  /*5a10*/  BRA `(.L_x_111) ;  /* 0x0000000c00087947 */ /* 0x000fea0003800000 */
.L_x_114:
[----:B------:R-:W-:-:S13]  /*5a20*/  ISETP.NE.AND P0, PT, R6, 0x7, PT ;  /* 0x000000070600780c */ /* 0x000fda0003f05270 */
[----:B------:R-:W-:Y:S05]  /*5a30*/  @!P0 BRA `(.L_x_116) ;  /* 0x0000000000348947 */ /* 0x000fea0003800000 */
[----:B------:R-:W-:-:S13]  /*5a40*/  ISETP.NE.AND P0, PT, R6, 0x8, PT ;  /* 0x000000080600780c */ /* 0x000fda0003f05270 */
[----:B------:R-:W-:Y:S05]  /*5a50*/  @!P0 BRA `(.L_x_117) ;  /* 0x0000000000188947 */ /* 0x000fea0003800000 */
[----:B------:R-:W-:-:S13]  /*5a60*/  ISETP.NE.AND P0, PT, R6, 0x9, PT ;  /* 0x000000090600780c */ /* 0x000fda0003f05270 */
[----:B------:R-:W-:Y:S05]  /*5a70*/  @P0 BRA `(.L_x_110) ;  /* 0x0000000800900947 */ /* 0x000fea0003800000 */
[----:B-1----:R-:W-:Y:S02]  /*5a80*/  IMAD.U32 R2, R3, 0x10000, RZ ;  /* 0x0001000003027824 */ /* 0x002fe400078e00ff */
[----:B------:R-:W-:-:S05]  /*5a90*/  IMAD.MOV.U32 R3, RZ, RZ, RZ ;  /* 0x000000ffff037224 */ /* 0x000fca00078e00ff */
[----:B------:R1:W-:Y:S01]  /*5aa0*/  STG.E.64 desc[UR36][R16.64], R2 ;  /* 0x0000000210007986 */ /* 0x0003e2000c101b24 */
[----:B------:R-:W-:Y:S05]  /*5ab0*/  BRA `(.L_x_111) ;  /* 0x0000000800e07947 */ /* 0x000fea0003800000 */
.L_x_117:
[----:B-1----:R-:W-:-:S05]  /*5ac0*/  IMAD.U32 R3, R3, 0x10000, RZ ;  /* 0x0001000003037824 */ /* 0x002fca00078e00ff */
[----:B------:R-:W-:-:S04]  /*5ad0*/  F2FP.F16.F32.PACK_AB R3, RZ, R3 ;  /* 0x00000003ff03723e */ /* 0x000fc800000000ff */
[----:B------:R-:W-:-:S05]  /*5ae0*/  PRMT R3, R3, 0x5410, RZ ;  /* 0x0000541003037816 */ /* 0x000fca00000000ff */
[----:B------:R1:W-:Y:S01]  /*5af0*/  STG.E desc[UR36][R16.64], R3 ;  /* 0x0000000310007986 */ /* 0x0003e2000c101924 */
[----:B------:R-:W-:Y:S05]  /*5b00*/  BRA `(.L_x_111) ;  /* 0x0000000800cc7947 */ /* 0x000fea0003800000 */
.L_x_116:
[----:B-1----:R-:W-:-:S04]  /*5b10*/  IMAD.U32 R2, R3, 0x10000, RZ ;  /* 0x0001000003027824 */ /* 0x002fc800078e00ff */
[----:B------:R-:W-:-:S06]  /*5b20*/  FMUL.FTZ R2, R2, 1 ;  /* 0x3f80000002027820 */ /* 0x000fcc0000410000 */
[----:B------:R-:W1:Y:S02]  /*5b30*/  F2F.F64.F32 R2, R2 ;  /* 0x0000000200027310 */ /* 0x000e640000201800 */
[----:B-1----:R1:W-:Y:S01]  /*5b40*/  STG.E.64 desc[UR36][R16.64], R2 ;  /* 0x0000000210007986 */ /* 0x0023e2000c101b24 */
[----:B------:R-:W-:Y:S05]  /*5b50*/  BRA `(.L_x_111) ;  /* 0x0000000800b87947 */ /* 0x000fea0003800000 */
.L_x_106:
        /* <DEDUP_REMOVED lines=8> */
[----:B-1----:R-:W-:-:S05]  /*5be0*/  IMAD.U32 R3, R3, 0x10000, RZ ;  /* 0x0001000003037824 */ /* 0x002fca00078e00ff */
[----:B------:R-:W-:-:S04]  /*5bf0*/  FSETP.NEU.FTZ.AND P0, PT, R3, RZ, PT ;  /* 0x000000ff0300720b */ /* 0x000fc80003f1d000 */
[----:B------:R-:W-:-:S05]  /*5c00*/  SEL R3, RZ, 0x1, !P0 ;  /* 0x00000001ff037807 */ /* 0x000fca0004000000 */
[----:B------:R1:W-:Y:S01]  /*5c10*/  STG.E.U8 desc[UR36][R16.64], R3 ;  /* 0x0000000310007986 */ /* 0x0003e2000c101124 */
[----:B------:R-:W-:Y:S05]  /*5c20*/  BRA `(.L_x_111) ;  /* 0x0000000800847947 */ /* 0x000fea0003800000 */
.L_x_120:
[----:B-1----:R-:W-:Y:S01]  /*5c30*/  IMAD.U32 R3, R3, 0x10000, RZ ;  /* 0x0001000003037824 */ /* 0x002fe200078e00ff */
[----:B------:R-:W-:-:S03]  /*5c40*/  CS2R R6, SRZ ;  /* 0x0000000000067805 */ /* 0x000fc6000001ff00 */
[----:B------:R-:W-:-:S04]  /*5c50*/  FMUL.FTZ R3, R3, 1 ;  /* 0x3f80000003037820 */ /* 0x000fc80000410000 */
[----:B------:R-:W1:Y:S02]  /*5c60*/  F2F.F64.F32 R4, R3 ;  /* 0x0000000300047310 */ /* 0x000e640000201800 */
[----:B-1----:R1:W-:Y:S01]  /*5c70*/  STG.E.128 desc[UR36][R16.64], R4 ;  /* 0x0000000410007986 */ /* 0x0023e2000c101d24 */
[----:B------:R-:W-:Y:S05]  /*5c80*/  BRA `(.L_x_111) ;  /* 0x00000008006c7947 */ /* 0x000fea0003800000 */
.L_x_119:
[----:B------:R-:W-:-:S13]  /*5c90*/  ISETP.NE.AND P0, PT, R6, 0xf, PT ;  /* 0x0000000f0600780c */ /* 0x000fda0003f05270 */
[----:B------:R-:W-:Y:S05]  /*5ca0*/  @!P0 BRA `(.L_x_121) ;  /* 0x0000000000b48947 */ /* 0x000fea0003800000 */
[----:B------:R-:W-:-:S13]  /*5cb0*/  ISETP.NE.AND P0, PT, R6, 0x17, PT ;  /* 0x000000170600780c */ /* 0x000fda0003f05270 */
[----:B------:R-:W-:Y:S05]  /*5cc0*/  @!P0 BRA `(.L_x_122) ;  /* 0x0000000000548947 */ /* 0x000fea0003800000 */
[----:B------:R-:W-:-:S13]  /*5cd0*/  ISETP.NE.AND P0, PT, R6, 0x18, PT ;  /* 0x000000180600780c */ /* 0x000fda0003f05270 */
[----:B------:R-:W-:Y:S05]  /*5ce0*/  @P0 BRA `(.L_x_110) ;  /* 0x0000000400f40947 */ /* 0x000fea0003800000 */
[----:B-1----:R-:W-:Y:S01]  /*5cf0*/  IMAD.U32 R5, R3, 0x10000, RZ ;  /* 0x0001000003057824 */ /* 0x002fe200078e00ff */
[----:B------:R-:W-:Y:S04]  /*5d00*/  BSSY B0, `(.L_x_123) ;  /* 0x000000e000007945 */ /* 0x000fe80003800000 */
[C---:B------:R-:W-:Y:S02]  /*5d10*/  LOP3.LUT R2, R5.reuse, 0x7fffffff, RZ, 0xc0, !PT ;  /* 0x7fffffff05027812 */ /* 0x040fe400078ec0ff */
[----:B0-----:R-:W-:Y:S02]  /*5d20*/  LOP3.LUT R0, R5, 0x80000000, RZ, 0xc0, !PT ;  /* 0x8000000005007812 */ /* 0x001fe400078ec0ff */
        /* <DEDUP_REMOVED lines=11> */
.L_x_124:
[----:B------:R-:W-:Y:S05]  /*5de0*/  BSYNC B0 ;  /* 0x0000000000007941 */ /* 0x000fea0003800000 */
.L_x_123:
[----:B------:R-:W-:-:S05]  /*5df0*/  LOP3.LUT R3, R0, R3, RZ, 0xfc, !PT ;  /* 0x0000000300037212 */ /* 0x000fca00078efcff */
[----:B------:R0:W-:Y:S01]  /*5e00*/  STG.E.U8 desc[UR36][R16.64], R3 ;  /* 0x0000000310007986 */ /* 0x0001e2000c101124 */
[----:B------:R-:W-:Y:S05]  /*5e10*/  BRA `(.L_x_111) ;  /* 0x0000000800087947 */ /* 0x000fea0003800000 */
.L_x_122:
[----:B-1----:R-:W-:Y:S01]  /*5e20*/  IMAD.U32 R3, R3, 0x10000, RZ ;  /* 0x0001000003037824 */ /* 0x002fe200078e00ff */
[----:B------:R-:W-:Y:S04]  /*5e30*/  BSSY B0, `(.L_x_125) ;  /* 0x000000f000007945 */ /* 0x000fe80003800000 */
[----:B------:R-:W-:-:S04]  /*5e40*/  LOP3.LUT R2, R3, 0x7fffffff, RZ, 0xc0, !PT ;  /* 0x7fffffff03027812 */ /* 0x000fc800078ec0ff */
[----:B------:R-:W-:-:S13]  /*5e50*/  ISETP.GT.U32.AND P0, PT, R2, 0x477fffff, PT ;  /* 0x477fffff0200780c */ /* 0x000fda0003f04070 */
[----:B------:R-:W-:Y:S05]  /*5e60*/  @P0 BRA `(.L_x_126) ;  /* 0x0000000000200947 */ /* 0x000fea0003800000 */
[----:B------:R-:W-:-:S13]  /*5e70*/  ISETP.GE.U32.AND P0, PT, R2, 0x38800000, PT ;  /* 0x388000000200780c */ /* 0x000fda0003f06070 */
[----:B0-----:R-:W-:Y:S01]  /*5e80*/  @P0 SHF.R.U32.HI R0, RZ, 0x15, R3 ;  /* 0x00000015ff000819 */ /* 0x001fe20000011603 */
[----:B------:R-:W-:-:S03]  /*5e90*/  @!P0 FADD.FTZ R2, R2, 128 ;  /* 0x4300000002028421 */ /* 0x000fc60000010000 */
[----:B------:R-:W-:-:S04]  /*5ea0*/  @P0 LOP3.LUT R0, R0, 0x1, RZ, 0xc0, !PT ;  /* 0x0000000100000812 */ /* 0x000fc800078ec0ff */
[----:B------:R-:W-:-:S04]  /*5eb0*/  @P0 IADD3 R0, R3, 0x80fffff, R0 ;  /* 0x080fffff03000810 */ /* 0x000fc80007ffe000 */
[----:B------:R-:W-:Y:S01]  /*5ec0*/  @P0 SHF.R.U32.HI R0, RZ, 0x15, R0 ;  /* 0x00000015ff000819 */ /* 0x000fe20000011600 */
[----:B------:R-:W-:Y:S01]  /*5ed0*/  @!P0 VIADD R0, R2, 0xbd000000 ;  /* 0xbd00000002008836 */ /* 0x000fe20000000000 */
[----:B------:R-:W-:Y:S06]  /*5ee0*/  BRA `(.L_x_127) ;  /* 0x00000000000c7947 */ /* 0x000fec0003800000 */
.L_x_126:
[----:B0-----:R-:W-:Y:S01]  /*5ef0*/  IMAD.MOV.U32 R0, RZ, RZ, 0x7f ;  /* 0x0000007fff007424 */ /* 0x001fe200078e00ff */
[----:B------:R-:W-:-:S04]  /*5f00*/  ISETP.GT.U32.AND P0, PT, R2, 0x7f800000, PT ;  /* 0x7f8000000200780c */ /* 0x000fc80003f04070 */
[----:B------:R-:W-:-:S09]  /*5f10*/  SEL R0, R0, 0x7c, P0 ;  /* 0x0000007c00007807 */ /* 0x000fd20000000000 */
.L_x_127:
[----:B------:R-:W-:Y:S05]  /*5f20*/  BSYNC B0 ;  /* 0x0000000000007941 */ /* 0x000fea0003800000 */
.L_x_125:
[----:B------:R-:W-:-:S04]  /*5f30*/  LOP3.LUT R2, R3, 0x80000000, RZ, 0xc0, !PT ;  /* 0x8000000003027812 */ /* 0x000fc800078ec0ff */
[----:B------:R-:W-:-:S04]  /*5f40*/  SHF.R.U32.HI R3, RZ, 0x18, R2 ;  /* 0x00000018ff037819 */ /* 0x000fc80000011602 */
[----:B------:R-:W-:-:S05]  /*5f50*/  LOP3.LUT R3, R0, R3, RZ, 0xfc, !PT ;  /* 0x0000000300037212 */ /* 0x000fca00078efcff */
[----:B------:R0:W-:Y:S01]  /*5f60*/  STG.E.U8 desc[UR36][R16.64], R3 ;  /* 0x0000000310007986 */ /* 0x0001e2000c101124 */
[----:B------:R-:W-:Y:S05]  /*5f70*/  BRA `(.L_x_111) ;  /* 0x0000000400b07947 */ /* 0x000fea0003800000 */
.L_x_121:
[----:B-1----:R1:W-:Y:S01]  /*5f80*/  STG.E.U16 desc[UR36][R16.64], R3 ;  /* 0x0000000310007986 */ /* 0x0023e2000c101524 */
[----:B------:R-:W-:Y:S05]  /*5f90*/  BRA `(.L_x_111) ;  /* 0x0000000400a87947 */ /* 0x000fea0003800000 */
.L_x_118:
        /* <DEDUP_REMOVED lines=8> */
[----:B-1----:R-:W-:-:S06]  /*6020*/  IMAD.U32 R3, R3, 0x10000, RZ ;  /* 0x0001000003037824 */ /* 0x002fcc00078e00ff */
[----:B------:R-:W1:Y:S02]  /*6030*/  F2I.FTZ.U32.TRUNC.NTZ R3, R3 ;  /* 0x0000000300037305 */ /* 0x000e64000021f000 */
[----:B-1----:R1:W-:Y:S01]  /*6040*/  STG.E.U16 desc[UR36][R16.64], R3 ;  /* 0x0000000310007986 */ /* 0x0023e2000c101524 */
[----:B------:R-:W-:Y:S05]  /*6050*/  BRA `(.L_x_111) ;  /* 0x0000000400787947 */ /* 0x000fea0003800000 */
.L_x_130:
[----:B-1----:R-:W-:Y:S01]  /*6060*/  IMAD.U32 R3, R3, 0x10000, RZ ;  /* 0x0001000003037824 */ /* 0x002fe200078e00ff */
[----:B------:R-:W-:Y:S01]  /*6070*/  BSSY B0, `(.L_x_131) ;  /* 0x0000014000007945 */ /* 0x000fe20003800000 */
[----:B------:R-:W-:-:S03]  /*6080*/  IMAD.MOV.U32 R8, RZ, RZ, 0x80 ;  /* 0x00000080ff087424 */ /* 0x000fc600078e00ff */
[----:B------:R-:W-:-:S04]  /*6090*/  LOP3.LUT R2, R3, 0x7fffffff, RZ, 0xc0, !PT ;  /* 0x7fffffff03027812 */ /* 0x000fc800078ec0ff */
[----:B------:R-:W-:-:S13]  /*60a0*/  ISETP.GT.U32.AND P0, PT, R2, 0x437fffff, PT ;  /* 0x437fffff0200780c */ /* 0x000fda0003f04070 */
[----:B------:R-:W-:Y:S05]  /*60b0*/  @P0 BRA `(.L_x_132) ;  /* 0x00000000003c0947 */ /* 0x000fea0003800000 */
[----:B------:R-:W-:-:S13]  /*60c0*/  ISETP.GE.U32.AND P0, PT, R2, 0x3c000000, PT ;  /* 0x3c0000000200780c */ /* 0x000fda0003f06070 */
[----:B0-----:R-:W-:-:S04]  /*60d0*/  @P0 SHF.R.U32.HI R0, RZ, 0x14, R3 ;  /* 0x00000014ff000819 */ /* 0x001fc80000011603 */
        /* <DEDUP_REMOVED lines=9> */
.L_x_133:
[----:B------:R-:W-:-:S04]  /*6170*/  LOP3.LUT R2, R3, 0x80000000, RZ, 0xc0, !PT ;  /* 0x8000000003027812 */ /* 0x000fc800078ec0ff */
[----:B------:R-:W-:-:S04]  /*6180*/  SHF.R.U32.HI R3, RZ, 0x18, R2 ;  /* 0x00000018ff037819 */ /* 0x000fc80000011602 */
[----:B------:R-:W-:-:S04]  /*6190*/  LOP3.LUT R0, R0, R3, RZ, 0xfc, !PT ;  /* 0x0000000300007212 */ /* 0x000fc800078efcff */
[----:B------:R-:W-:-:S07]  /*61a0*/  PRMT R8, R0, 0x7610, R8 ;  /* 0x0000761000087816 */ /* 0x000fce0000000008 */
.L_x_132:
[----:B------:R-:W-:Y:S05]  /*61b0*/  BSYNC B0 ;  /* 0x0000000000007941 */ /* 0x000fea0003800000 */
.L_x_131:
[----:B------:R4:W-:Y:S01]  /*61c0*/  STG.E.U8 desc[UR36][R16.64], R8 ;  /* 0x0000000810007986 */ /* 0x0009e2000c101124 */
[----:B------:R-:W-:Y:S05]  /*61d0*/  BRA `(.L_x_111) ;  /* 0x0000000400187947 */ /* 0x000fea0003800000 */
.L_x_129:
        /* <DEDUP_REMOVED lines=17> */
.L_x_136:
[----:B------:R-:W-:-:S04]  /*62f0*/  LOP3.LUT R2, R3, 0x80000000, RZ, 0xc0, !PT ;  /* 0x8000000003027812 */ /* 0x000fc800078ec0ff */
[----:B------:R-:W-:-:S04]  /*6300*/  SHF.R.U32.HI R3, RZ, 0x18, R2 ;  /* 0x00000018ff037819 */ /* 0x000fc80000011602 */
[----:B------:R-:W-:-:S04]  /*6310*/  LOP3.LUT R0, R0, R3, RZ, 0xfc, !PT ;  /* 0x0000000300007212 */ /* 0x000fc800078efcff */
[----:B------:R-:W-:-:S07]  /*6320*/  PRMT R8, R0, 0x7610, R8 ;  /* 0x0000761000087816 */ /* 0x000fce0000000008 */
.L_x_135:
[----:B------:R-:W-:Y:S05]  /*6330*/  BSYNC B0 ;  /* 0x0000000000007941 */ /* 0x000fea0003800000 */
.L_x_134:
[----:B------:R1:W-:Y:S01]  /*6340*/  STG.E.U8 desc[UR36][R16.64], R8 ;  /* 0x0000000810007986 */ /* 0x0003e2000c101124 */
[----:B------:R-:W-:Y:S05]  /*6350*/  BRA `(.L_x_111) ;  /* 0x0000000000b87947 */ /* 0x000fea0003800000 */
.L_x_128:
[----:B------:R-:W-:-:S13]  /*6360*/  ISETP.NE.AND P0, PT, R6, 0x1c, PT ;  /* 0x0000001c0600780c */ /* 0x000fda0003f05270 */
[----:B------:R-:W-:Y:S05]  /*6370*/  @!P0 BRA `(.L_x_137) ;  /* 0x0000000000a48947 */ /* 0x000fea0003800000 */
[----:B------:R-:W-:-:S13]  /*6380*/  ISETP.NE.AND P0, PT, R6, 0x1d, PT ;  /* 0x0000001d0600780c */ /* 0x000fda0003f05270 */
[----:B------:R-:W-:Y:S05]  /*6390*/  @!P0 BRA `(.L_x_138) ;  /* 0x00000000008c8947 */ /* 0x000fea0003800000 */
[----:B------:R-:W-:-:S13]  /*63a0*/  ISETP.NE.AND P0, PT, R6, 0x2c, PT ;  /* 0x0000002c0600780c */ /* 0x000fda0003f05270 */
[----:B------:R-:W-:Y:S05]  /*63b0*/  @P0 BRA `(.L_x_110) ;  /* 0x0000000000400947 */ /* 0x000fea0003800000 */
[----:B-1----:R-:W-:-:S05]  /*63c0*/  IMAD.U32 R3, R3, 0x10000, RZ ;  /* 0x0001000003037824 */ /* 0x002fca00078e00ff */
[----:B------:R-:W-:-:S04]  /*63d0*/  SHF.R.U32.HI R4, RZ, 0x17, R3 ;  /* 0x00000017ff047819 */ /* 0x000fc80000011603 */
[----:B------:R-:W-:-:S04]  /*63e0*/  LOP3.LUT R2, R4, 0xff, RZ, 0xc0, !PT ;  /* 0x000000ff04027812 */ /* 0x000fc800078ec0ff */
[----:B------:R-:W-:-:S13]  /*63f0*/  ISETP.NE.AND P1, PT, R2, 0xff, PT ;  /* 0x000000ff0200780c */ /* 0x000fda0003f25270 */
[--C-:B0-----:R-:W-:Y:S02]  /*6400*/  @P1 SHF.R.U32.HI R0, RZ, 0x16, R3.reuse ;  /* 0x00000016ff001819 */ /* 0x101fe40000011603 */
[----:B------:R-:W-:Y:S01]  /*6410*/  @P1 LOP3.LUT P0, RZ, R2, 0x3fffff, R3, 0xf8, !PT ;  /* 0x003fffff02ff1812 */ /* 0x000fe2000780f803 */
[----:B------:R-:W-:Y:S01]  /*6420*/  IMAD.MOV.U32 R3, RZ, RZ, 0xff ;  /* 0x000000ffff037424 */ /* 0x000fe200078e00ff */
        /* <DEDUP_REMOVED lines=9> */
.L_x_110:
[----:B0-----:R-:W-:Y:S01]  /*64c0*/  MOV R0, 0x0 ;  /* 0x0000000000007802 */ /* 0x001fe20000000f00 */
[----:B------:R-:W-:Y:S01]  /*64d0*/  ULDC.64 UR4, c[0x4][0x158] ;  /* 0x0100560000047ab9 */ /* 0x000fe20000000a00 */
[----:B------:R-:W-:Y:S01]  /*64e0*/  ULDC.64 UR6, c[0x4][0x70] ;  /* 0x01001c0000067ab9 */ /* 0x000fe20000000a00 */
[----:B------:R-:W-:Y:S01]  /*64f0*/  IMAD.U32 R4, RZ, RZ, UR4 ;  /* 0x00000004ff047e24 */ /* 0x000fe2000f8e00ff */
[----:B-1----:R0:W1:Y:S01]  /*6500*/  LDC.64 R2, c[0x4][R0] ;  /* 0x0100000000027b82 */ /* 0x0020620000000a00 */
[----:B------:R-:W-:Y:S01]  /*6510*/  IMAD.U32 R5, RZ, RZ, UR5 ;  /* 0x00000005ff057e24 */ /* 0x000fe2000f8e00ff */
[----:B------:R-:W-:Y:S01]  /*6520*/  ULDC.64 UR4, c[0x4][0x160] ;  /* 0x0100580000047ab9 */ /* 0x000fe20000000a00 */
[----:B------:R-:W-:Y:S02]  /*6530*/  IMAD.U32 R10, RZ, RZ, UR6 ;  /* 0x00000006ff0a7e24 */ /* 0x000fe4000f8e00ff */
[----:B------:R-:W-:Y:S02]  /*6540*/  IMAD.U32 R6, RZ, RZ, UR4 ;  /* 0x00000004ff067e24 */ /* 0x000fe4000f8e00ff */
[----:B------:R-:W-:-:S02]  /*6550*/  IMAD.U32 R7, RZ, RZ, UR5 ;  /* 0x00000005ff077e24 */ /* 0x000fc4000f8e00ff */
[----:B------:R-:W-:Y:S02]  /*6560*/  IMAD.U32 R11, RZ, RZ, UR7 ;  /* 0x00000007ff0b7e24 */ /* 0x000fe4000f8e00ff */
[----:B------:R-:W-:Y:S02]  /*6570*/  IMAD.MOV.U32 R8, RZ, RZ, 0x65 ;  /* 0x00000065ff087424 */ /* 0x000fe400078e00ff */
[----:B------:R-:W-:Y:S02]  /*6580*/  IMAD.MOV.U32 R12, RZ, RZ, 0x1 ;  /* 0x00000001ff0c7424 */ /* 0x000fe400078e00ff */
[----:B0-----:R-:W-:-:S07]  /*6590*/  IMAD.MOV.U32 R13, RZ, RZ, RZ ;  /* 0x000000ffff0d7224 */ /* 0x001fce00078e00ff */
[----:B------:R-:W-:-:S07]  /*65a0*/  LEPC R20, `(.L_x_139) ;  /* 0x000000001014794e */ /* 0x000fce0000000000 */
[----:B-1----:R-:W-:Y:S05]  /*65b0*/  CALL.ABS.NOINC R2 ;  /* 0x0000000002007343 */ /* 0x002fea0003c00000 */
.L_x_139:
[----:B------:R-:W-:Y:S05]  /*65c0*/  BRA `(.L_x_111) ;  /* 0x00000000001c7947 */ /* 0x000fea0003800000 */
.L_x_138:
[----:B-1----:R-:W-:-:S06]  /*65d0*/  IMAD.U32 R3, R3, 0x10000, RZ ;  /* 0x0001000003037824 */ /* 0x002fcc00078e00ff */
[----:B------:R-:W1:Y:S02]  /*65e0*/  F2I.U64.TRUNC R2, R3 ;  /* 0x0000000300027311 */ /* 0x000e64000020d800 */
[----:B-1----:R3:W-:Y:S01]  /*65f0*/  STG.E.64 desc[UR36][R16.64], R2 ;  /* 0x0000000210007986 */ /* 0x0027e2000c101b24 */
[----:B------:R-:W-:Y:S05]  /*6600*/  BRA `(.L_x_111) ;  /* 0x00000000000c7947 */ /* 0x000fea0003800000 */
.L_x_137:
[----:B-1----:R-:W-:-:S06]  /*6610*/  IMAD.U32 R3, R3, 0x10000, RZ ;  /* 0x0001000003037824 */ /* 0x002fcc00078e00ff */
[----:B------:R-:W1:Y:S02]  /*6620*/  F2I.FTZ.U32.TRUNC.NTZ R3, R3 ;  /* 0x0000000300037305 */ /* 0x000e64000021f000 */
[----:B-1----:R1:W-:Y:S02]  /*6630*/  STG.E desc[UR36][R16.64], R3 ;  /* 0x0000000310007986 */ /* 0x0023e4000c101924 */
.L_x_111:
[----:B------:R-:W-:-:S07]  /*6640*/  VIADD R19, R19, 0x80 ;  /* 0x0000008013137836 */ /* 0x000fce0000000000 */
.L_x_71:
[----:B------:R-:W-:Y:S05]  /*6650*/  BSYNC B6 ;  /* 0x0000000000067941 */ /* 0x000fea0003800000 */
.L_x_70:
[----:B------:R-:W-:Y:S01]  /*6660*/  ULDC UR4, c[0x0][0x210] ;  /* 0x0000840000047ab9 */ /* 0x000fe20000000800 */
[----:B------:R-:W-:Y:S01]  /*6670*/  BSSY B6, `(.L_x_140) ;  /* 0x000032d000067945 */ /* 0x000fe20003800000 */
[----:B------:R-:W-:-:S13]  /*6680*/  ISETP.GE.AND P0, PT, R19, UR4, PT ;  /* 0x0000000413007c0c */ /* 0x000fda000bf06270 */
[----:B------:R-:W-:Y:S05]  /*6690*/  @P0 BRA `(.L_x_141) ;  /* 0x0000003000a80947 */ /* 0x000fea0003800000 */
[----:B01----:R-:W0:Y:S01]  /*66a0*/  LDC R6, c[0x0][0x218] ;  /* 0x00008600ff067b82 */ /* 0x003e220000000800 */
[----:B------:R-:W-:Y:S02]  /*66b0*/  IMAD.MOV.U32 R0, RZ, RZ, RZ ;  /* 0x000000ffff007224 */ /* 0x000fe400078e00ff */
[----:B--234-:R-:W-:Y:S01]  /*66c0*/  IMAD.MOV.U32 R16, RZ, RZ, RZ ;  /* 0x000000ffff107224 */ /* 0x01cfe200078e00ff */
        /* <DEDUP_REMOVED lines=300> */
.L_x_142:
        /* <DEDUP_REMOVED lines=22> */
.L_x_146:
[----:B------:R-:W2:Y:S02]  /*7af0*/  LDG.E.U8 R2, desc[UR36][R2.64] ;  /* 0x0000002402027981 */ /* 0x000ea4000c1e1100 */
[----:B--2---:R-:W-:-:S04]  /*7b00*/  I2FP.F32.U32 R0, R2 ;  /* 0x0000000200007245 */ /* 0x004fc80000201000 */
[----:B------:R-:W-:Y:S01]  /*7b10*/  F2FP.BF16.F32.PACK_AB R0, RZ, R0 ;  /* 0x00000000ff00723e */ /* 0x000fe200000010ff */
[----:B------:R-:W-:Y:S06]  /*7b20*/  BRA `(.L_x_148) ;  /* 0x0000000c00907947 */ /* 0x000fec0003800000 */
.L_x_145:
        /* <DEDUP_REMOVED lines=10> */
.L_x_150:
[----:B------:R-:W2:Y:S02]  /*7bd0*/  LDG.E R2, desc[UR36][R2.64] ;  /* 0x0000002402027981 */ /* 0x000ea4000c1e1900 */
[----:B--2---:R-:W-:-:S04]  /*7be0*/  I2FP.F32.S32 R0, R2 ;  /* 0x0000000200007245 */ /* 0x004fc80000201400 */
[----:B------:R-:W-:Y:S01]  /*7bf0*/  F2FP.BF16.F32.PACK_AB R0, RZ, R0 ;  /* 0x00000000ff00723e */ /* 0x000fe200000010ff */
[----:B------:R-:W-:Y:S06]  /*7c00*/  BRA `(.L_x_148) ;  /* 0x0000000c00587947 */ /* 0x000fec0003800000 */
.L_x_149:
[----:B------:R-:W2:Y:S02]  /*7c10*/  LDG.E.U16 R2, desc[UR36][R2.64] ;  /* 0x0000002402027981 */ /* 0x000ea4000c1e1500 */
[----:B--2---:R-:W0:Y:S02]  /*7c20*/  I2F.S16 R0, R2 ;  /* 0x0000000200007306 */ /* 0x004e240000101400 */
[----:B0-----:R-:W-:Y:S01]  /*7c30*/  F2FP.BF16.F32.PACK_AB R0, RZ, R0 ;  /* 0x00000000ff00723e */ /* 0x001fe200000010ff */
[----:B------:R-:W-:Y:S06]  /*7c40*/  BRA `(.L_x_148) ;  /* 0x0000000c00487947 */ /* 0x000fec0003800000 */
.L_x_144:
        /* <DEDUP_REMOVED lines=9> */
.L_x_152:
[----:B------:R-:W2:Y:S02]  /*7ce0*/  LDG.E.U16 R0, desc[UR36][R2.64] ;  /* 0x0000002402007981 */ /* 0x000ea4000c1e1500 */
[----:B--2---:R-:W-:-:S05]  /*7cf0*/  HADD2.F32 R0, -RZ, R0.H0_H0 ;  /* 0x20000000ff007230 */ /* 0x004fca0000004100 */
[----:B------:R-:W-:Y:S01]  /*7d00*/  F2FP.BF16.F32.PACK_AB R0, RZ, R0 ;  /* 0x00000000ff00723e */ /* 0x000fe200000010ff */
[----:B------:R-:W-:Y:S06]  /*7d10*/  BRA `(.L_x_148) ;  /* 0x0000000c00147947 */ /* 0x000fec0003800000 */
.L_x_151:
        /* <DEDUP_REMOVED lines=9> */
.L_x_154:
[----:B------:R-:W2:Y:S02]  /*7db0*/  LDG.E.U16 R2, desc[UR36][R2.64] ;  /* 0x0000002402027981 */ /* 0x000ea4000c1e1500 */
[----:B--2---:R-:W-:-:S05]  /*7dc0*/  HADD2.F32 R0, -RZ, R2.H0_H0 ;  /* 0x20000002ff007230 */ /* 0x004fca0000004100 */
[----:B------:R-:W-:Y:S01]  /*7dd0*/  F2FP.BF16.F32.PACK_AB R0, RZ, R0 ;  /* 0x00000000ff00723e */ /* 0x000fe200000010ff */
[----:B------:R-:W-:Y:S06]  /*7de0*/  BRA `(.L_x_148) ;  /* 0x0000000800e07947 */ /* 0x000fec0003800000 */
.L_x_153:
        /* <DEDUP_REMOVED lines=8> */
.L_x_143:
        /* <DEDUP_REMOVED lines=13> */
.L_x_157:
        /* <DEDUP_REMOVED lines=8> */
.L_x_156:
        /* <DEDUP_REMOVED lines=28> */
.L_x_159:
        /* <DEDUP_REMOVED lines=15> */
.L_x_158:
[----:B------:R0:W5:Y:S01]  /*8270*/  LDG.E.U16 R0, desc[UR36][R2.64] ;  /* 0x0000002402007981 */ /* 0x000162000c1e1500 */
[----:B------:R-:W-:Y:S05]  /*8280*/  BRA `(.L_x_148) ;  /* 0x0000000400b87947 */ /* 0x000fea0003800000 */
.L_x_155:
        /* <DEDUP_REMOVED lines=12> */
.L_x_162:
        /* <DEDUP_REMOVED lines=21> */
.L_x_166:
[----:B------:R-:W-:Y:S05]  /*84a0*/  BSYNC B1 ;  /* 0x0000000000017941 */ /* 0x000fea0003800000 */
.L_x_165:
[----:B------:R-:W-:Y:S01]  /*84b0*/  LEA R3, R0, 0x3b800000, 0x17 ;  /* 0x3b80000000037811 */ /* 0x000fe200078eb8ff */
[----:B------:R-:W-:-:S05]  /*84c0*/  IMAD.SHL.U32 R0, R2, 0x100000, RZ ;  /* 0x0010000002007824 */ /* 0x000fca00078e00ff */
[----:B------:R-:W-:-:S07]  /*84d0*/  LOP3.LUT R0, R3, R0, R4, 0xfe, !PT ;  /* 0x0000000003007212 */ /* 0x000fce00078efe04 */
.L_x_164:
[----:B------:R-:W-:Y:S05]  /*84e0*/  BSYNC B0 ;  /* 0x0000000000007941 */ /* 0x000fea0003800000 */
.L_x_163:
[----:B------:R-:W-:Y:S01]  /*84f0*/  F2FP.BF16.F32.PACK_AB R0, RZ, R0 ;  /* 0x00000000ff00723e */ /* 0x000fe200000010ff */
[----:B------:R-:W-:Y:S06]  /*8500*/  BRA `(.L_x_148) ;  /* 0x0000000400187947 */ /* 0x000fec0003800000 */
.L_x_161:
        /* <DEDUP_REMOVED lines=21> */
.L_x_170:
[----:B------:R-:W-:Y:S05]  /*8660*/  BSYNC B1 ;  /* 0x0000000000017941 */ /* 0x000fea0003800000 */
.L_x_169:
[----:B------:R-:W-:Y:S01]  /*8670*/  LEA R3, R0, 0x37800000, 0x17 ;  /* 0x3780000000037811 */ /* 0x000fe200078eb8ff */
[----:B------:R-:W-:-:S05]  /*8680*/  IMAD.SHL.U32 R0, R2, 0x200000, RZ ;  /* 0x0020000002007824 */ /* 0x000fca00078e00ff */
[----:B------:R-:W-:-:S07]  /*8690*/  LOP3.LUT R0, R3, R0, R4, 0xfe, !PT ;  /* 0x0000000003007212 */ /* 0x000fce00078efe04 */
.L_x_168:
[----:B------:R-:W-:Y:S05]  /*86a0*/  BSYNC B0 ;  /* 0x0000000000007941 */ /* 0x000fea0003800000 */
.L_x_167:
[----:B------:R-:W-:Y:S01]  /*86b0*/  F2FP.BF16.F32.PACK_AB R0, RZ, R0 ;  /* 0x00000000ff00723e */ /* 0x000fe200000010ff */
[----:B------:R-:W-:Y:S06]  /*86c0*/  BRA `(.L_x_148) ;  /* 0x0000000000a87947 */ /* 0x000fec0003800000 */
.L_x_160:
        /* <DEDUP_REMOVED lines=14> */
.L_x_174:
[----:B------:R-:W-:Y:S05]  /*87b0*/  BSYNC B0 ;  /* 0x0000000000007941 */ /* 0x000fea0003800000 */
.L_x_173:
[----:B------:R-:W-:Y:S01]  /*87c0*/  F2FP.BF16.F32.PACK_AB R0, RZ, R0 ;  /* 0x00000000ff00723e */ /* 0x000fe200000010ff */
[----:B------:R-:W-:Y:S06]  /*87d0*/  BRA `(.L_x_148) ;  /* 0x0000000000647947 */ /* 0x000fec0003800000 */
.L_x_147:
        /* <DEDUP_REMOVED lines=16> */
.L_x_175:
[----:B------:R-:W-:Y:S01]  /*88e0*/  PRMT R0, RZ, 0x7610, R0 ;  /* 0x00007610ff007816 */ /* 0x000fe20000000000 */
[----:B------:R-:W-:Y:S06]  /*88f0*/  BRA `(.L_x_148) ;  /* 0x00000000001c7947 */ /* 0x000fec0003800000 */
.L_x_172:
[----:B------:R-:W2:Y:S02]  /*8900*/  LDG.E.64 R2, desc[UR36][R2.64] ;  /* 0x0000002402027981 */ /* 0x000ea4000c1e1b00 */
[----:B--2---:R-:W0:Y:S02]  /*8910*/  I2F.U64 R0, R2 ;  /* 0x0000000200007312 */ /* 0x004e240000301000 */
[----:B0-----:R-:W-:Y:S01]  /*8920*/  F2FP.BF16.F32.PACK_AB R0, RZ, R0 ;  /* 0x00000000ff00723e */ /* 0x001fe200000010ff */
[----:B------:R-:W-:Y:S06]  /*8930*/  BRA `(.L_x_148) ;  /* 0x00000000000c7947 */ /* 0x000fec0003800000 */
.L_x_171:
[----:B------:R-:W2:Y:S02]  /*8940*/  LDG.E R2, desc[UR36][R2.64] ;  /* 0x0000002402027981 */ /* 0x000ea4000c1e1900 */
[----:B--2---:R-:W-:-:S04]  /*8950*/  I2FP.F32.U32 R0, R2 ;  /* 0x0000000200007245 */ /* 0x004fc80000201000 */
[----:B------:R-:W-:-:S07]  /*8960*/  F2FP.BF16.F32.PACK_AB R0, RZ, R0 ;  /* 0x00000000ff00723e */ /* 0x000fce00000010ff */
.L_x_148:
        /* <DEDUP_REMOVED lines=23> */
.L_x_179:
[----:B-1----:R-:W-:-:S06]  /*8ae0*/  IMAD.U32 R3, R3, 0x10000, RZ ;  /* 0x0001000003037824 */ /* 0x002fcc00078e00ff */
[----:B------:R-:W1:Y:S02]  /*8af0*/  F2I.S64.TRUNC R2, R3 ;  /* 0x0000000300027311 */ /* 0x000e64000020d900 */
[----:B-1----:R4:W-:Y:S01]  /*8b00*/  STG.E.U8 desc[UR36][R16.64], R2 ;  /* 0x0000000210007986 */ /* 0x0029e2000c101124 */
[----:B------:R-:W-:Y:S05]  /*8b10*/  BRA `(.L_x_181) ;  /* 0x0000000c00847947 */ /* 0x000fea0003800000 */
.L_x_178:
        /* <DEDUP_REMOVED lines=10> */
.L_x_183:
[----:B-1----:R-:W-:-:S06]  /*8bc0*/  IMAD.U32 R3, R3, 0x10000, RZ ;  /* 0x0001000003037824 */ /* 0x002fcc00078e00ff */
[----:B------:R-:W1:Y:S02]  /*8bd0*/  F2I.FTZ.TRUNC.NTZ R3, R3 ;  /* 0x0000000300037305 */ /* 0x000e64000021f100 */
[----:B-1----:R3:W-:Y:S01]  /*8be0*/  STG.E desc[UR36][R16.64], R3 ;  /* 0x0000000310007986 */ /* 0x0027e2000c101924 */
[----:B------:R-:W-:Y:S05]  /*8bf0*/  BRA `(.L_x_181) ;  /* 0x0000000c004c7947 */ /* 0x000fea0003800000 */
.L_x_182:
[----:B-1----:R-:W-:-:S06]  /*8c00*/  IMAD.U32 R3, R3, 0x10000, RZ ;  /* 0x0001000003037824 */ /* 0x002fcc00078e00ff */
[----:B------:R-:W1:Y:S02]  /*8c10*/  F2I.FTZ.TRUNC.NTZ R3, R3 ;  /* 0x0000000300037305 */ /* 0x000e64000021f100 */
[----:B-1----:R1:W-:Y:S01]  /*8c20*/  STG.E.U16 desc[UR36][R16.64], R3 ;  /* 0x0000000310007986 */ /* 0x0023e2000c101524 */
[----:B------:R-:W-:Y:S05]  /*8c30*/  BRA `(.L_x_181) ;  /* 0x0000000c003c7947 */ /* 0x000fea0003800000 */
.L_x_177:
        /* <DEDUP_REMOVED lines=9> */
.L_x_185:
[----:B01----:R-:W-:-:S05]  /*8cd0*/  IMAD.U32 R0, R3, 0x10000, RZ ;  /* 0x0001000003007824 */ /* 0x003fca00078e00ff */
[----:B------:R-:W-:-:S05]  /*8ce0*/  F2FP.F16.F32.PACK_AB R0, RZ, R0 ;  /* 0x00000000ff00723e */ /* 0x000fca00000000ff */
[----:B------:R0:W-:Y:S01]  /*8cf0*/  STG.E.U16 desc[UR36][R16.64], R0 ;  /* 0x0000000010007986 */ /* 0x0001e2000c101524 */
[----:B------:R-:W-:Y:S05]  /*8d00*/  BRA `(.L_x_181) ;  /* 0x0000000c00087947 */ /* 0x000fea0003800000 */
.L_x_184:
        /* <DEDUP_REMOVED lines=10> */
.L_x_187:
[----:B-1----:R-:W-:-:S05]  /*8db0*/  IMAD.U32 R3, R3, 0x10000, RZ ;  /* 0x0001000003037824 */ /* 0x002fca00078e00ff */
[----:B------:R-:W-:-:S04]  /*8dc0*/  F2FP.F16.F32.PACK_AB R3, RZ, R3 ;  /* 0x00000003ff03723e */ /* 0x000fc800000000ff */
[----:B------:R-:W-:-:S05]  /*8dd0*/  PRMT R3, R3, 0x5410, RZ ;  /* 0x0000541003037816 */ /* 0x000fca00000000ff */
[----:B------:R1:W-:Y:S01]  /*8de0*/  STG.E desc[UR36][R16.64], R3 ;  /* 0x0000000310007986 */ /* 0x0003e2000c101924 */
[----:B------:R-:W-:Y:S05]  /*8df0*/  BRA `(.L_x_181) ;  /* 0x0000000800cc7947 */ /* 0x000fea0003800000 */
.L_x_186:
[----:B-1----:R-:W-:-:S04]  /*8e00*/  IMAD.U32 R2, R3, 0x10000, RZ ;  /* 0x0001000003027824 */ /* 0x002fc800078e00ff */
[----:B------:R-:W-:-:S06]  /*8e10*/  FMUL.FTZ R2, R2, 1 ;  /* 0x3f80000002027820 */ /* 0x000fcc0000410000 */
[----:B------:R-:W1:Y:S02]  /*8e20*/  F2F.F64.F32 R2, R2 ;  /* 0x0000000200027310 */ /* 0x000e640000201800 */
[----:B-1----:R1:W-:Y:S01]  /*8e30*/  STG.E.64 desc[UR36][R16.64], R2 ;  /* 0x0000000210007986 */ /* 0x0023e2000c101b24 */
[----:B------:R-:W-:Y:S05]  /*8e40*/  BRA `(.L_x_181) ;  /* 0x0000000800b87947 */ /* 0x000fea0003800000 */
.L_x_176:
        /* <DEDUP_REMOVED lines=13> */
.L_x_190:
[----:B-1----:R-:W-:Y:S01]  /*8f20*/  IMAD.U32 R3, R3, 0x10000, RZ ;  /* 0x0001000003037824 */ /* 0x002fe200078e00ff */
[----:B------:R-:W-:-:S03]  /*8f30*/  CS2R R6, SRZ ;  /* 0x0000000000067805 */ /* 0x000fc6000001ff00 */
[----:B------:R-:W-:-:S04]  /*8f40*/  FMUL.FTZ R3, R3, 1 ;  /* 0x3f80000003037820 */ /* 0x000fc80000410000 */
[----:B------:R-:W1:Y:S02]  /*8f50*/  F2F.F64.F32 R4, R3 ;  /* 0x0000000300047310 */ /* 0x000e640000201800 */
[----:B-1----:R1:W-:Y:S01]  /*8f60*/  STG.E.128 desc[UR36][R16.64], R4 ;  /* 0x0000000410007986 */ /* 0x0023e2000c101d24 */
[----:B------:R-:W-:Y:S05]  /*8f70*/  BRA `(.L_x_181) ;  /* 0x00000008006c7947 */ /* 0x000fea0003800000 */
.L_x_189:
        /* <DEDUP_REMOVED lines=21> */
.L_x_194:
[----:B------:R-:W-:Y:S05]  /*90d0*/  BSYNC B0 ;  /* 0x0000000000007941 */ /* 0x000fea0003800000 */
.L_x_193:
[----:B------:R-:W-:-:S05]  /*90e0*/  LOP3.LUT R3, R0, R3, RZ, 0xfc, !PT ;  /* 0x0000000300037212 */ /* 0x000fca00078efcff */
[----:B------:R0:W-:Y:S01]  /*90f0*/  STG.E.U8 desc[UR36][R16.64], R3 ;  /* 0x0000000310007986 */ /* 0x0001e2000c101124 */
[----:B------:R-:W-:Y:S05]  /*9100*/  BRA `(.L_x_181) ;  /* 0x0000000800087947 */ /* 0x000fea0003800000 */
.L_x_192:
        /* <DEDUP_REMOVED lines=13> */
.L_x_196:
[----:B0-----:R-:W-:Y:S01]  /*91e0*/  IMAD.MOV.U32 R0, RZ, RZ, 0x7f ;  /* 0x0000007fff007424 */ /* 0x001fe200078e00ff */
[----:B------:R-:W-:-:S04]  /*91f0*/  ISETP.GT.U32.AND P0, PT, R2, 0x7f800000, PT ;  /* 0x7f8000000200780c */ /* 0x000fc80003f04070 */
[----:B------:R-:W-:-:S09]  /*9200*/  SEL R0, R0, 0x7c, P0 ;  /* 0x0000007c00007807 */ /* 0x000fd20000000000 */
.L_x_197:
[----:B------:R-:W-:Y:S05]  /*9210*/  BSYNC B0 ;  /* 0x0000000000007941 */ /* 0x000fea0003800000 */
.L_x_195:
[----:B------:R-:W-:-:S04]  /*9220*/  LOP3.LUT R2, R3, 0x80000000, RZ, 0xc0, !PT ;  /* 0x8000000003027812 */ /* 0x000fc800078ec0ff */
[----:B------:R-:W-:-:S04]  /*9230*/  SHF.R.U32.HI R3, RZ, 0x18, R2 ;  /* 0x00000018ff037819 */ /* 0x000fc80000011602 */
[----:B------:R-:W-:-:S05]  /*9240*/  LOP3.LUT R3, R0, R3, RZ, 0xfc, !PT ;  /* 0x0000000300037212 */ /* 0x000fca00078efcff */
[----:B------:R0:W-:Y:S01]  /*9250*/  STG.E.U8 desc[UR36][R16.64], R3 ;  /* 0x0000000310007986 */ /* 0x0001e2000c101124 */
[----:B------:R-:W-:Y:S05]  /*9260*/  BRA `(.L_x_181) ;  /* 0x0000000400b07947 */ /* 0x000fea0003800000 */
.L_x_191:
[----:B-1----:R1:W-:Y:S01]  /*9270*/  STG.E.U16 desc[UR36][R16.64], R3 ;  /* 0x0000000310007986 */ /* 0x0023e2000c101524 */
[----:B------:R-:W-:Y:S05]  /*9280*/  BRA `(.L_x_181) ;  /* 0x0000000400a87947 */ /* 0x000fea0003800000 */
.L_x_188:
        /* <DEDUP_REMOVED lines=12> */
.L_x_200:
        /* <DEDUP_REMOVED lines=17> */
.L_x_203:
[----:B------:R-:W-:-:S04]  /*9460*/  LOP3.LUT R2, R3, 0x80000000, RZ, 0xc0, !PT ;  /* 0x8000000003027812 */ /* 0x000fc800078ec0ff */
[----:B------:R-:W-:-:S04]  /*9470*/  SHF.R.U32.HI R3, RZ, 0x18, R2 ;  /* 0x00000018ff037819 */ /* 0x000fc80000011602 */
[----:B------:R-:W-:-:S04]  /*9480*/  LOP3.LUT R0, R0, R3, RZ, 0xfc, !PT ;  /* 0x0000000300007212 */ /* 0x000fc800078efcff */
[----:B------:R-:W-:-:S07]  /*9490*/  PRMT R8, R0, 0x7610, R8 ;  /* 0x0000761000087816 */ /* 0x000fce0000000008 */
.L_x_202:
[----:B------:R-:W-:Y:S05]  /*94a0*/  BSYNC B0 ;  /* 0x0000000000007941 */ /* 0x000fea0003800000 */
.L_x_201:
[----:B------:R1:W-:Y:S01]  /*94b0*/  STG.E.U8 desc[UR36][R16.64], R8 ;  /* 0x0000000810007986 */ /* 0x0003e2000c101124 */
[----:B------:R-:W-:Y:S05]  /*94c0*/  BRA `(.L_x_181) ;  /* 0x0000000400187947 */ /* 0x000fea0003800000 */
.L_x_199:
        /* <DEDUP_REMOVED lines=17> */
.L_x_206:
[----:B------:R-:W-:-:S04]  /*95e0*/  LOP3.LUT R2, R3, 0x80000000, RZ, 0xc0, !PT ;  /* 0x8000000003027812 */ /* 0x000fc800078ec0ff */
[----:B------:R-:W-:-:S04]  /*95f0*/  SHF.R.U32.HI R3, RZ, 0x18, R2 ;  /* 0x00000018ff037819 */ /* 0x000fc80000011602 */
[----:B------:R-:W-:-:S04]  /*9600*/  LOP3.LUT R0, R0, R3, RZ, 0xfc, !PT ;  /* 0x0000000300007212 */ /* 0x000fc800078efcff */
[----:B------:R-:W-:-:S07]  /*9610*/  PRMT R8, R0, 0x7610, R8 ;  /* 0x0000761000087816 */ /* 0x000fce0000000008 */
.L_x_205:
[----:B------:R-:W-:Y:S05]  /*9620*/  BSYNC B0 ;  /* 0x0000000000007941 */ /* 0x000fea0003800000 */
.L_x_204:
[----:B------:R1:W-:Y:S01]  /*9630*/  STG.E.U8 desc[UR36][R16.64], R8 ;  /* 0x0000000810007986 */ /* 0x0003e2000c101124 */
[----:B------:R-:W-:Y:S05]  /*9640*/  BRA `(.L_x_181) ;  /* 0x0000000000b87947 */ /* 0x000fea0003800000 */
.L_x_198:
        /* <DEDUP_REMOVED lines=22> */
.L_x_180:
        /* <DEDUP_REMOVED lines=16> */
.L_x_209:
[----:B------:R-:W-:Y:S05]  /*98b0*/  BRA `(.L_x_181) ;  /* 0x00000000001c7947 */ /* 0x000fea0003800000 */
.L_x_208:
[----:B-1----:R-:W-:-:S06]  /*98c0*/  IMAD.U32 R3, R3, 0x10000, RZ ;  /* 0x0001000003037824 */ /* 0x002fcc00078e00ff */
[----:B------:R-:W1:Y:S02]  /*98d0*/  F2I.U64.TRUNC R2, R3 ;  /* 0x0000000300027311 */ /* 0x000e64000020d800 */
[----:B-1----:R1:W-:Y:S01]  /*98e0*/  STG.E.64 desc[UR36][R16.64], R2 ;  /* 0x0000000210007986 */ /* 0x0023e2000c101b24 */
[----:B------:R-:W-:Y:S05]  /*98f0*/  BRA `(.L_x_181) ;  /* 0x00000000000c7947 */ /* 0x000fea0003800000 */
.L_x_207:
[----:B-1----:R-:W-:-:S06]  /*9900*/  IMAD.U32 R3, R3, 0x10000, RZ ;  /* 0x0001000003037824 */ /* 0x002fcc00078e00ff */
[----:B------:R-:W1:Y:S02]  /*9910*/  F2I.FTZ.U32.TRUNC.NTZ R3, R3 ;  /* 0x0000000300037305 */ /* 0x000e64000021f000 */
[----:B-1----:R1:W-:Y:S02]  /*9920*/  STG.E desc[UR36][R16.64], R3 ;  /* 0x0000000310007986 */ /* 0x0023e4000c101924 */
.L_x_181:
[----:B------:R-:W-:-:S07]  /*9930*/  VIADD R19, R19, 0x80 ;  /* 0x0000008013137836 */ /* 0x000fce0000000000 */
.L_x_141:
[----:B------:R-:W-:Y:S05]  /*9940*/  BSYNC B6 ;  /* 0x0000000000067941 */ /* 0x000fea0003800000 */
.L_x_140:
[----:B------:R-:W-:Y:S02]  /*9950*/  ULDC UR4, c[0x0][0x210] ;  /* 0x0000840000047ab9 */ /* 0x000fe40000000800 */
[----:B------:R-:W-:-:S13]  /*9960*/  ISETP.GE.AND P0, PT, R19, UR4, PT ;  /* 0x0000000413007c0c */ /* 0x000fda000bf06270 */
[----:B------:R-:W-:Y:S05]  /*9970*/  @P0 EXIT ;  /* 0x000000000000094d */ /* 0x000fea0003800000 */
        /* <DEDUP_REMOVED lines=303> */
.L_x_210:
        /* <DEDUP_REMOVED lines=22> */
.L_x_214:
[----:B------:R-:W2:Y:S02]  /*add0*/  LDG.E.U8 R2, desc[UR36][R2.64] ;  /* 0x0000002402027981 */ /* 0x000ea4000c1e1100 */
[----:B--2---:R-:W-:-:S04]  /*ade0*/  I2FP.F32.U32 R0, R2 ;  /* 0x0000000200007245 */ /* 0x004fc80000201000 */
[----:B------:R-:W-:Y:S01]  /*adf0*/  F2FP.BF16.F32.PACK_AB R0, RZ, R0 ;  /* 0x00000000ff00723e */ /* 0x000fe200000010ff */
[----:B------:R-:W-:Y:S06]  /*ae00*/  BRA `(.L_x_216) ;  /* 0x0000000c00907947 */ /* 0x000fec0003800000 */
.L_x_213:
        /* <DEDUP_REMOVED lines=10> */
.L_x_218:
[----:B------:R-:W2:Y:S02]  /*aeb0*/  LDG.E R2, desc[UR36][R2.64] ;  /* 0x0000002402027981 */ /* 0x000ea4000c1e1900 */
[----:B--2---:R-:W-:-:S04]  /*aec0*/  I2FP.F32.S32 R0, R2 ;  /* 0x0000000200007245 */ /* 0x004fc80000201400 */
[----:B------:R-:W-:Y:S01]  /*aed0*/  F2FP.BF16.F32.PACK_AB R0, RZ, R0 ;  /* 0x00000000ff00723e */ /* 0x000fe200000010ff */
[----:B------:R-:W-:Y:S06]  /*aee0*/  BRA `(.L_x_216) ;  /* 0x0000000c00587947 */ /* 0x000fec0003800000 */
.L_x_217:
[----:B------:R-:W2:Y:S02]  /*aef0*/  LDG.E.U16 R2, desc[UR36][R2.64] ;  /* 0x0000002402027981 */ /* 0x000ea4000c1e1500 */
[----:B--2---:R-:W0:Y:S02]  /*af00*/  I2F.S16 R0, R2 ;  /* 0x0000000200007306 */ /* 0x004e240000101400 */
[----:B0-----:R-:W-:Y:S01]  /*af10*/  F2FP.BF16.F32.PACK_AB R0, RZ, R0 ;  /* 0x00000000ff00723e */ /* 0x001fe200000010ff */
[----:B------:R-:W-:Y:S06]  /*af20*/  BRA `(.L_x_216) ;  /* 0x0000000c00487947 */ /* 0x000fec0003800000 */
.L_x_212:
        /* <DEDUP_REMOVED lines=9> */
.L_x_220:
[----:B------:R-:W2:Y:S02]  /*afc0*/  LDG.E.U16 R0, desc[UR36][R2.64] ;  /* 0x0000002402007981 */ /* 0x000ea4000c1e1500 */
[----:B--2---:R-:W-:-:S05]  /*afd0*/  HADD2.F32 R0, -RZ, R0.H0_H0 ;  /* 0x20000000ff007230 */ /* 0x004fca0000004100 */
[----:B------:R-:W-:Y:S01]  /*afe0*/  F2FP.BF16.F32.PACK_AB R0, RZ, R0 ;  /* 0x00000000ff00723e */ /* 0x000fe200000010ff */
[----:B------:R-:W-:Y:S06]  /*aff0*/  BRA `(.L_x_216) ;  /* 0x0000000c00147947 */ /* 0x000fec0003800000 */
.L_x_219:
        /* <DEDUP_REMOVED lines=9> */
.L_x_222:
[----:B------:R-:W2:Y:S02]  /*b090*/  LDG.E.U16 R2, desc[UR36][R2.64] ;  /* 0x0000002402027981 */ /* 0x000ea4000c1e1500 */
[----:B--2---:R-:W-:-:S05]  /*b0a0*/  HADD2.F32 R0, -RZ, R2.H0_H0 ;  /* 0x20000002ff007230 */ /* 0x004fca0000004100 */
[----:B------:R-:W-:Y:S01]  /*b0b0*/  F2FP.BF16.F32.PACK_AB R0, RZ, R0 ;  /* 0x00000000ff00723e */ /* 0x000fe200000010ff */
[----:B------:R-:W-:Y:S06]  /*b0c0*/  BRA `(.L_x_216) ;  /* 0x0000000800e07947 */ /* 0x000fec0003800000 */
.L_x_221:
        /* <DEDUP_REMOVED lines=8> */
.L_x_211:
        /* <DEDUP_REMOVED lines=13> */
.L_x_225:
        /* <DEDUP_REMOVED lines=8> */
.L_x_224:
        /* <DEDUP_REMOVED lines=28> */
.L_x_227:
        /* <DEDUP_REMOVED lines=15> */
.L_x_226:
[----:B------:R0:W5:Y:S01]  /*b550*/  LDG.E.U16 R0, desc[UR36][R2.64] ;  /* 0x0000002402007981 */ /* 0x000162000c1e1500 */
[----:B------:R-:W-:Y:S05]  /*b560*/  BRA `(.L_x_216) ;  /* 0x0000000400b87947 */ /* 0x000fea0003800000 */
.L_x_223:
        /* <DEDUP_REMOVED lines=12> */
.L_x_230:
        /* <DEDUP_REMOVED lines=21> */
.L_x_234:
[----:B------:R-:W-:Y:S05]  /*b780*/  BSYNC B1 ;  /* 0x0000000000017941 */ /* 0x000fea0003800000 */
.L_x_233:
[----:B------:R-:W-:Y:S01]  /*b790*/  LEA R3, R0, 0x3b800000, 0x17 ;  /* 0x3b80000000037811 */ /* 0x000fe200078eb8ff */
[----:B------:R-:W-:-:S05]  /*b7a0*/  IMAD.SHL.U32 R0, R2, 0x100000, RZ ;  /* 0x0010000002007824 */ /* 0x000fca00078e00ff */
[----:B------:R-:W-:-:S07]  /*b7b0*/  LOP3.LUT R0, R3, R0, R4, 0xfe, !PT ;  /* 0x0000000003007212 */ /* 0x000fce00078efe04 */
.L_x_232:
[----:B------:R-:W-:Y:S05]  /*b7c0*/  BSYNC B0 ;  /* 0x0000000000007941 */ /* 0x000fea0003800000 */
.L_x_231:
[----:B------:R-:W-:Y:S01]  /*b7d0*/  F2FP.BF16.F32.PACK_AB R0, RZ, R0 ;  /* 0x00000000ff00723e */ /* 0x000fe200000010ff */
[----:B------:R-:W-:Y:S06]  /*b7e0*/  BRA `(.L_x_216) ;  /* 0x0000000400187947 */ /* 0x000fec0003800000 */
.L_x_229:
        /* <DEDUP_REMOVED lines=21> */
.L_x_238:
[----:B------:R-:W-:Y:S05]  /*b940*/  BSYNC B1 ;  /* 0x0000000000017941 */ /* 0x000fea0003800000 */
.L_x_237:
[----:B------:R-:W-:Y:S01]  /*b950*/  LEA R3, R0, 0x37800000, 0x17 ;  /* 0x3780000000037811 */ /* 0x000fe200078eb8ff */
[----:B------:R-:W-:-:S05]  /*b960*/  IMAD.SHL.U32 R0, R2, 0x200000, RZ ;  /* 0x0020000002007824 */ /* 0x000fca00078e00ff */
[----:B------:R-:W-:-:S07]  /*b970*/  LOP3.LUT R0, R3, R0, R4, 0xfe, !PT ;  /* 0x0000000003007212 */ /* 0x000fce00078efe04 */
.L_x_236:
[----:B------:R-:W-:Y:S05]  /*b980*/  BSYNC B0 ;  /* 0x0000000000007941 */ /* 0x000fea0003800000 */
.L_x_235:
[----:B------:R-:W-:Y:S01]  /*b990*/  F2FP.BF16.F32.PACK_AB R0, RZ, R0 ;  /* 0x00000000ff00723e */ /* 0x000fe200000010ff */
[----:B------:R-:W-:Y:S06]  /*b9a0*/  BRA `(.L_x_216) ;  /* 0x0000000000a87947 */ /* 0x000fec0003800000 */
.L_x_228:
        /* <DEDUP_REMOVED lines=14> */
.L_x_242:
[----:B------:R-:W-:Y:S05]  /*ba90*/  BSYNC B0 ;  /* 0x0000000000007941 */ /* 0x000fea0003800000 */
.L_x_241:
[----:B------:R-:W-:Y:S01]  /*baa0*/  F2FP.BF16.F32.PACK_AB R0, RZ, R0 ;  /* 0x00000000ff00723e */ /* 0x000fe200000010ff */
[----:B------:R-:W-:Y:S06]  /*bab0*/  BRA `(.L_x_216) ;  /* 0x0000000000647947 */ /* 0x000fec0003800000 */
.L_x_215:
[----:B------:R-:W-:Y:S01]  /*bac0*/  MOV R0, 0x0 ;  /* 0x0000000000007802 */ /* 0x000fe20000000f00 */
[----:B------:R-:W-:Y:S01]  /*bad0*/  ULDC.64 UR4, c[0x4][0x158] ;  /* 0x0100560000047ab9 */ /* 0x000fe20000000a00 */
[----:B------:R-:W-:Y:S01]  /*bae0*/  ULDC.64 UR6, c[0x4][0x68] ;  /* 0x01001a0000067ab9 */ /* 0x000fe20000000a00 */
[----:B------:R-:W-:Y:S01]  /*baf0*/  IMAD.U32 R4, RZ, RZ, UR4 ;  /* 0x00000004ff047e24 */ /* 0x000fe2000f8e00ff */
[----:B------:R0:W1:Y:S01]  /*bb00*/  LDC.64 R2, c[0x4][R0] ;  /* 0x0100000000027b82 */ /* 0x0000620000000a00 */
        /* <DEDUP_REMOVED lines=11> */
.L_x_243:
[----:B------:R-:W-:Y:S01]  /*bbc0*/  PRMT R0, RZ, 0x7610, R0 ;  /* 0x00007610ff007816 */ /* 0x000fe20000000000 */
[----:B------:R-:W-:Y:S06]  /*bbd0*/  BRA `(.L_x_216) ;  /* 0x00000000001c7947 */ /* 0x000fec0003800000 */
.L_x_240:
[----:B------:R-:W2:Y:S02]  /*bbe0*/  LDG.E.64 R2, desc[UR36][R2.64] ;  /* 0x0000002402027981 */ /* 0x000ea4000c1e1b00 */
[----:B--2---:R-:W0:Y:S02]  /*bbf0*/  I2F.U64 R0, R2 ;  /* 0x0000000200007312 */ /* 0x004e240000301000 */
[----:B0-----:R-:W-:Y:S01]  /*bc00*/  F2FP.BF16.F32.PACK_AB R0, RZ, R0 ;  /* 0x00000000ff00723e */ /* 0x001fe200000010ff */
[----:B------:R-:W-:Y:S06]  /*bc10*/  BRA `(.L_x_216) ;  /* 0x00000000000c7947 */ /* 0x000fec0003800000 */
.L_x_239:
[----:B------:R-:W2:Y:S02]  /*bc20*/  LDG.E R2, desc[UR36][R2.64] ;  /* 0x0000002402027981 */ /* 0x000ea4000c1e1900 */
[----:B--2---:R-:W-:-:S04]  /*bc30*/  I2FP.F32.U32 R0, R2 ;  /* 0x0000000200007245 */ /* 0x004fc80000201000 */
[----:B------:R-:W-:-:S07]  /*bc40*/  F2FP.BF16.F32.PACK_AB R0, RZ, R0 ;  /* 0x00000000ff00723e */ /* 0x000fce00000010ff */
.L_x_216:
        /* <DEDUP_REMOVED lines=21> */
[----:B0-----:R-:W-:Y:S01]  /*bda0*/  STG.E.U8 desc[UR36][R16.64], R3 ;  /* 0x0000000310007986 */ /* 0x001fe2000c101124 */
[----:B------:R-:W-:Y:S05]  /*bdb0*/  EXIT ;  /* 0x000000000000794d */ /* 0x000fea0003800000 */
.L_x_247:
[----:B-1----:R-:W-:-:S06]  /*bdc0*/  IMAD.U32 R3, R3, 0x10000, RZ ;  /* 0x0001000003037824 */ /* 0x002fcc00078e00ff */
[----:B------:R-:W1:Y:S02]  /*bdd0*/  F2I.S64.TRUNC R2, R3 ;  /* 0x0000000300027311 */ /* 0x000e64000020d900 */
[----:B-1----:R-:W-:Y:S01]  /*bde0*/  STG.E.U8 desc[UR36][R16.64], R2 ;  /* 0x0000000210007986 */ /* 0x002fe2000c101124 */
[----:B------:R-:W-:Y:S05]  /*bdf0*/  EXIT ;  /* 0x000000000000794d */ /* 0x000fea0003800000 */
.L_x_246:
        /* <DEDUP_REMOVED lines=8> */
[----:B-1----:R-:W-:Y:S01]  /*be80*/  STG.E.64 desc[UR36][R16.64], R2 ;  /* 0x0000000210007986 */ /* 0x002fe2000c101b24 */
[----:B------:R-:W-:Y:S05]  /*be90*/  EXIT ;  /* 0x000000000000794d */ /* 0x000fea0003800000 */
.L_x_250:
[----:B-1----:R-:W-:-:S06]  /*bea0*/  IMAD.U32 R3, R3, 0x10000, RZ ;  /* 0x0001000003037824 */ /* 0x002fcc00078e00ff */
[----:B------:R-:W1:Y:S02]  /*beb0*/  F2I.FTZ.TRUNC.NTZ R3, R3 ;  /* 0x0000000300037305 */ /* 0x000e64000021f100 */
[----:B-1----:R-:W-:Y:S01]  /*bec0*/  STG.E desc[UR36][R16.64], R3 ;  /* 0x0000000310007986 */ /* 0x002fe2000c101924 */
[----:B------:R-:W-:Y:S05]  /*bed0*/  EXIT ;  /* 0x000000000000794d */ /* 0x000fea0003800000 */
.L_x_249:
[----:B-1----:R-:W-:-:S06]  /*bee0*/  IMAD.U32 R3, R3, 0x10000, RZ ;  /* 0x0001000003037824 */ /* 0x002fcc00078e00ff */
[----:B------:R-:W1:Y:S02]  /*bef0*/  F2I.FTZ.TRUNC.NTZ R3, R3 ;  /* 0x0000000300037305 */ /* 0x000e64000021f100 */
[----:B-1----:R-:W-:Y:S01]  /*bf00*/  STG.E.U16 desc[UR36][R16.64], R3 ;  /* 0x0000000310007986 */ /* 0x002fe2000c101524 */
[----:B------:R-:W-:Y:S05]  /*bf10*/  EXIT ;  /* 0x000000000000794d */ /* 0x000fea0003800000 */
.L_x_245:
[----:B------:R-:W-:-:S13]  /*bf20*/  ISETP.GT.AND P0, PT, R6, 0x6, PT ;  /* 0x000000060600780c */ /* 0x000fda0003f04270 */
[----:B------:R-:W-:Y:S05]  /*bf30*/  @P0 BRA `(.L_x_251) ;  /* 0x00000000002c0947 */ /* 0x000fea0003800000 */
[----:B------:R-:W-:-:S13]  /*bf40*/  ISETP.NE.AND P0, PT, R6, 0x5, PT ;  /* 0x000000050600780c */ /* 0x000fda0003f05270 */
[----:B------:R-:W-:Y:S05]  /*bf50*/  @!P0 BRA `(.L_x_252) ;  /* 0x0000000000148947 */ /* 0x000fea0003800000 */
[----:B------:R-:W-:-:S13]  /*bf60*/  ISETP.NE.AND P0, PT, R6, 0x6, PT ;  /* 0x000000060600780c */ /* 0x000fda0003f05270 */
[----:B------:R-:W-:Y:S05]  /*bf70*/  @P0 BRA `(.L_x_248) ;  /* 0x0000000800c40947 */ /* 0x000fea0003800000 */
[----:B-1----:R-:W-:-:S05]  /*bf80*/  IMAD.U32 R3, R3, 0x10000, RZ ;  /* 0x0001000003037824 */ /* 0x002fca00078e00ff */
[----:B------:R-:W-:Y:S01]  /*bf90*/  STG.E desc[UR36][R16.64], R3 ;  /* 0x0000000310007986 */ /* 0x000fe2000c101924 */
[----:B------:R-:W-:Y:S05]  /*bfa0*/  EXIT ;  /* 0x000000000000794d */ /* 0x000fea0003800000 */
.L_x_252:
[----:B01----:R-:W-:-:S05]  /*bfb0*/  IMAD.U32 R0, R3, 0x10000, RZ ;  /* 0x0001000003007824 */ /* 0x003fca00078e00ff */
[----:B------:R-:W-:-:S05]  /*bfc0*/  F2FP.F16.F32.PACK_AB R0, RZ, R0 ;  /* 0x00000000ff00723e */ /* 0x000fca00000000ff */
[----:B------:R-:W-:Y:S01]  /*bfd0*/  STG.E.U16 desc[UR36][R16.64], R0 ;  /* 0x0000000010007986 */ /* 0x000fe2000c101524 */
[----:B------:R-:W-:Y:S05]  /*bfe0*/  EXIT ;  /* 0x000000000000794d */ /* 0x000fea0003800000 */
.L_x_251:
        /* <DEDUP_REMOVED lines=8> */
[----:B------:R-:W-:Y:S01]  /*c070*/  STG.E.64 desc[UR36][R16.64], R2 ;  /* 0x0000000210007986 */ /* 0x000fe2000c101b24 */
[----:B------:R-:W-:Y:S05]  /*c080*/  EXIT ;  /* 0x000000000000794d */ /* 0x000fea0003800000 */
.L_x_254:
[----:B-1----:R-:W-:-:S05]  /*c090*/  IMAD.U32 R3, R3, 0x10000, RZ ;  /* 0x0001000003037824 */ /* 0x002fca00078e00ff */
[----:B------:R-:W-:-:S04]  /*c0a0*/  F2FP.F16.F32.PACK_AB R3, RZ, R3 ;  /* 0x00000003ff03723e */ /* 0x000fc800000000ff */
[----:B------:R-:W-:-:S05]  /*c0b0*/  PRMT R3, R3, 0x5410, RZ ;  /* 0x0000541003037816 */ /* 0x000fca00000000ff */
[----:B------:R-:W-:Y:S01]  /*c0c0*/  STG.E desc[UR36][R16.64], R3 ;  /* 0x0000000310007986 */ /* 0x000fe2000c101924 */
[----:B------:R-:W-:Y:S05]  /*c0d0*/  EXIT ;  /* 0x000000000000794d */ /* 0x000fea0003800000 */
.L_x_253:
[----:B-1----:R-:W-:-:S04]  /*c0e0*/  IMAD.U32 R2, R3, 0x10000, RZ ;  /* 0x0001000003027824 */ /* 0x002fc800078e00ff */
[----:B------:R-:W-:-:S06]  /*c0f0*/  FMUL.FTZ R2, R2, 1 ;  /* 0x3f80000002027820 */ /* 0x000fcc0000410000 */
[----:B------:R-:W1:Y:S02]  /*c100*/  F2F.F64.F32 R2, R2 ;  /* 0x0000000200027310 */ /* 0x000e640000201800 */
[----:B-1----:R-:W-:Y:S01]  /*c110*/  STG.E.64 desc[UR36][R16.64], R2 ;  /* 0x0000000210007986 */ /* 0x002fe2000c101b24 */
[----:B------:R-:W-:Y:S05]  /*c120*/  EXIT ;  /* 0x000000000000794d */ /* 0x000fea0003800000 */
.L_x_244:
        /* <DEDUP_REMOVED lines=11> */
[----:B------:R-:W-:Y:S01]  /*c1e0*/  STG.E.U8 desc[UR36][R16.64], R3 ;  /* 0x0000000310007986 */ /* 0x000fe2000c101124 */
[----:B------:R-:W-:Y:S05]  /*c1f0*/  EXIT ;  /* 0x000000000000794d */ /* 0x000fea0003800000 */
.L_x_257:
[----:B-1----:R-:W-:Y:S01]  /*c200*/  IMAD.U32 R3, R3, 0x10000, RZ ;  /* 0x0001000003037824 */ /* 0x002fe200078e00ff */
[----:B------:R-:W-:-:S03]  /*c210*/  CS2R R6, SRZ ;  /* 0x0000000000067805 */ /* 0x000fc6000001ff00 */
[----:B------:R-:W-:-:S04]  /*c220*/  FMUL.FTZ R3, R3, 1 ;  /* 0x3f80000003037820 */ /* 0x000fc80000410000 */
[----:B------:R-:W1:Y:S02]  /*c230*/  F2F.F64.F32 R4, R3 ;  /* 0x0000000300047310 */ /* 0x000e640000201800 */
[----:B-1----:R-:W-:Y:S01]  /*c240*/  STG.E.128 desc[UR36][R16.64], R4 ;  /* 0x0000000410007986 */ /* 0x002fe2000c101d24 */
[----:B------:R-:W-:Y:S05]  /*c250*/  EXIT ;  /* 0x000000000000794d */ /* 0x000fea0003800000 */
.L_x_256:
        /* <DEDUP_REMOVED lines=21> */
.L_x_261:
[----:B------:R-:W-:Y:S05]  /*c3b0*/  BSYNC B0 ;  /* 0x0000000000007941 */ /* 0x000fea0003800000 */
.L_x_260:
[----:B------:R-:W-:-:S05]  /*c3c0*/  LOP3.LUT R3, R0, R3, RZ, 0xfc, !PT ;  /* 0x0000000300037212 */ /* 0x000fca00078efcff */
[----:B------:R-:W-:Y:S01]  /*c3d0*/  STG.E.U8 desc[UR36][R16.64], R3 ;  /* 0x0000000310007986 */ /* 0x000fe2000c101124 */
[----:B------:R-:W-:Y:S05]  /*c3e0*/  EXIT ;  /* 0x000000000000794d */ /* 0x000fea0003800000 */
.L_x_259:
        /* <DEDUP_REMOVED lines=13> */
.L_x_263:
[----:B0-----:R-:W-:Y:S01]  /*c4c0*/  IMAD.MOV.U32 R0, RZ, RZ, 0x7f ;  /* 0x0000007fff007424 */ /* 0x001fe200078e00ff */
[----:B------:R-:W-:-:S04]  /*c4d0*/  ISETP.GT.U32.AND P0, PT, R2, 0x7f800000, PT ;  /* 0x7f8000000200780c */ /* 0x000fc80003f04070 */
[----:B------:R-:W-:-:S09]  /*c4e0*/  SEL R0, R0, 0x7c, P0 ;  /* 0x0000007c00007807 */ /* 0x000fd20000000000 */
.L_x_264:
[----:B------:R-:W-:Y:S05]  /*c4f0*/  BSYNC B0 ;  /* 0x0000000000007941 */ /* 0x000fea0003800000 */
.L_x_262:
[----:B------:R-:W-:-:S04]  /*c500*/  LOP3.LUT R2, R3, 0x80000000, RZ, 0xc0, !PT ;  /* 0x8000000003027812 */ /* 0x000fc800078ec0ff */
[----:B------:R-:W-:-:S04]  /*c510*/  SHF.R.U32.HI R3, RZ, 0x18, R2 ;  /* 0x00000018ff037819 */ /* 0x000fc80000011602 */
[----:B------:R-:W-:-:S05]  /*c520*/  LOP3.LUT R3, R0, R3, RZ, 0xfc, !PT ;  /* 0x0000000300037212 */ /* 0x000fca00078efcff */
[----:B------:R-:W-:Y:S01]  /*c530*/  STG.E.U8 desc[UR36][R16.64], R3 ;  /* 0x0000000310007986 */ /* 0x000fe2000c101124 */
[----:B------:R-:W-:Y:S05]  /*c540*/  EXIT ;  /* 0x000000000000794d */ /* 0x000fea0003800000 */
.L_x_258:
[----:B-1----:R-:W-:Y:S01]  /*c550*/  STG.E.U16 desc[UR36][R16.64], R3 ;  /* 0x0000000310007986 */ /* 0x002fe2000c101524 */
[----:B------:R-:W-:Y:S05]  /*c560*/  EXIT ;  /* 0x000000000000794d */ /* 0x000fea0003800000 */
.L_x_255:
        /* <DEDUP_REMOVED lines=10> */
[----:B-1----:R-:W-:Y:S01]  /*c610*/  STG.E.U16 desc[UR36][R16.64], R3 ;  /* 0x0000000310007986 */ /* 0x002fe2000c101524 */
[----:B------:R-:W-:Y:S05]  /*c620*/  EXIT ;  /* 0x000000000000794d */ /* 0x000fea0003800000 */
.L_x_267:
        /* <DEDUP_REMOVED lines=17> */
.L_x_270:
[----:B------:R-:W-:-:S04]  /*c740*/  LOP3.LUT R2, R3, 0x80000000, RZ, 0xc0, !PT ;  /* 0x8000000003027812 */ /* 0x000fc800078ec0ff */
[----:B------:R-:W-:-:S04]  /*c750*/  SHF.R.U32.HI R3, RZ, 0x18, R2 ;  /* 0x00000018ff037819 */ /* 0x000fc80000011602 */
[----:B------:R-:W-:-:S04]  /*c760*/  LOP3.LUT R0, R0, R3, RZ, 0xfc, !PT ;  /* 0x0000000300007212 */ /* 0x000fc800078efcff */
[----:B------:R-:W-:-:S07]  /*c770*/  PRMT R8, R0, 0x7610, R8 ;  /* 0x0000761000087816 */ /* 0x000fce0000000008 */
.L_x_269:
[----:B------:R-:W-:Y:S05]  /*c780*/  BSYNC B0 ;  /* 0x0000000000007941 */ /* 0x000fea0003800000 */
.L_x_268:
[----:B------:R-:W-:Y:S01]  /*c790*/  STG.E.U8 desc[UR36][R16.64], R8 ;  /* 0x0000000810007986 */ /* 0x000fe2000c101124 */
[----:B------:R-:W-:Y:S05]  /*c7a0*/  EXIT ;  /* 0x000000000000794d */ /* 0x000fea0003800000 */
.L_x_266:
        /* <DEDUP_REMOVED lines=17> */
.L_x_273:
[----:B------:R-:W-:-:S04]  /*c8c0*/  LOP3.LUT R2, R3, 0x80000000, RZ, 0xc0, !PT ;  /* 0x8000000003027812 */ /* 0x000fc800078ec0ff */
[----:B------:R-:W-:-:S04]  /*c8d0*/  SHF.R.U32.HI R3, RZ, 0x18, R2 ;  /* 0x00000018ff037819 */ /* 0x000fc80000011602 */
[----:B------:R-:W-:-:S04]  /*c8e0*/  LOP3.LUT R0, R0, R3, RZ, 0xfc, !PT ;  /* 0x0000000300007212 */ /* 0x000fc800078efcff */
[----:B------:R-:W-:-:S07]  /*c8f0*/  PRMT R8, R0, 0x7610, R8 ;  /* 0x0000761000087816 */ /* 0x000fce0000000008 */
.L_x_272:
[----:B------:R-:W-:Y:S05]  /*c900*/  BSYNC B0 ;  /* 0x0000000000007941 */ /* 0x000fea0003800000 */
.L_x_271:
[----:B------:R-:W-:Y:S01]  /*c910*/  STG.E.U8 desc[UR36][R16.64], R8 ;  /* 0x0000000810007986 */ /* 0x000fe2000c101124 */
[----:B------:R-:W-:Y:S05]  /*c920*/  EXIT ;  /* 0x000000000000794d */ /* 0x000fea0003800000 */
.L_x_265:
        /* <DEDUP_REMOVED lines=20> */
[----:B------:R-:W-:Y:S01]  /*ca70*/  STG.E.U8 desc[UR36][R16.64], R3 ;  /* 0x0000000310007986 */ /* 0x000fe2000c101124 */
[----:B------:R-:W-:Y:S05]  /*ca80*/  EXIT ;  /* 0x000000000000794d */ /* 0x000fea0003800000 */
.L_x_248:
        /* <DEDUP_REMOVED lines=16> */
.L_x_276:
[----:B------:R-:W-:Y:S05]  /*cb90*/  EXIT ;  /* 0x000000000000794d */ /* 0x000fea0003800000 */
.L_x_275:
[----:B-1----:R-:W-:-:S06]  /*cba0*/  IMAD.U32 R3, R3, 0x10000, RZ ;  /* 0x0001000003037824 */ /* 0x002fcc00078e00ff */
[----:B------:R-:W1:Y:S02]  /*cbb0*/  F2I.U64.TRUNC R2, R3 ;  /* 0x0000000300027311 */ /* 0x000e64000020d800 */
[----:B-1----:R-:W-:Y:S01]  /*cbc0*/  STG.E.64 desc[UR36][R16.64], R2 ;  /* 0x0000000210007986 */ /* 0x002fe2000c101b24 */
[----:B------:R-:W-:Y:S05]  /*cbd0*/  EXIT ;  /* 0x000000000000794d */ /* 0x000fea0003800000 */
.L_x_274:
[----:B-1----:R-:W-:-:S06]  /*cbe0*/  IMAD.U32 R3, R3, 0x10000, RZ ;  /* 0x0001000003037824 */ /* 0x002fcc00078e00ff */
[----:B------:R-:W1:Y:S02]  /*cbf0*/  F2I.FTZ.U32.TRUNC.NTZ R3, R3 ;  /* 0x0000000300037305 */ /* 0x000e64000021f000 */
[----:B-1----:R-:W-:Y:S01]  /*cc00*/  STG.E desc[UR36][R16.64], R3 ;  /* 0x0000000310007986 */ /* 0x002fe2000c101924 */
[----:B------:R-:W-:Y:S05]  /*cc10*/  EXIT ;  /* 0x000000000000794d */ /* 0x000fea0003800000 */
.L_x_277:
[----:B------:R-:W-:-:S00]  /*cc20*/  BRA `(.L_x_277) ;  /* 0xfffffffc00fc7947 */ /* 0x000fc0000383ffff */
[----:B------:R-:W-:-:S00]  /*cc30*/  NOP ;  /* 0x0000000000007918 */ /* 0x000fc00000000000 */
        /* <DEDUP_REMOVED lines=12> */
.L_x_7522:


//--------------------- .text._ZN2at6native27unrolled_elementwise_kernelIZZZNS0_15tan_kernel_cudaERNS_18TensorIteratorBaseEENKUlvE0_clEvENKUlvE2_clEvEUlN3c108BFloat16EE_St5arrayIPcLm2EELi4E23TrivialOffsetCalculatorILi1EjESD_NS0_6memory12LoadWithCastILi1EEENSE_13StoreWithCastILi1EEEEEviT_T0_T2_T3_T4_T5_ --------------------------
	.section	.text._ZN2at6native27unrolled_elementwise_kernelIZZZNS0_15tan_kernel_cudaERNS_18TensorIteratorBaseEENKUlvE0_clEvENKUlvE2_clEvEUlN3c108BFloat16EE_St5arrayIPcLm2EELi4E23TrivialOffsetCalculatorILi1EjESD_NS0_6memory12LoadWithCastILi1EEENSE_13StoreWithCastILi1EEEEEviT_T0_T2_T3_T4_T5_,"ax",@progbits
	.align	128
        .global         _ZN2at6native27unrolled_elementwise_kernelIZZZNS0_15tan_kernel_cudaERNS_18TensorIteratorBaseEENKUlvE0_clEvENKUlvE2_clEvEUlN3c108BFloat16EE_St5arrayIPcLm2EELi4E23TrivialOffsetCalculatorILi1EjESD_NS0_6memory12LoadWithCastILi1EEENSE_13StoreWithCastILi1EEEEEviT_T0_T2_T3_T4_T5_
        .type           _ZN2at6native27unrolled_elementwise_kernelIZZZNS0_15tan_kernel_cudaERNS_18TensorIteratorBaseEENKUlvE0_clEvENKUlvE2_clEvEUlN3c108BFloat16EE_St5arrayIPcLm2EELi4E23TrivialOffsetCalculatorILi1EjESD_NS0_6memory12LoadWithCastILi1EEENSE_13StoreWithCastILi1EEEEEviT_T0_T2_T3_T4_T5_,@function
        .size           _ZN2at6native27unrolled_elementwise_kernelIZZZNS0_15tan_kernel_cudaERNS_18TensorIteratorBaseEENKUlvE0_clEvENKUlvE2_clEvEUlN3c108BFloat16EE_St5arrayIPcLm2EELi4E23TrivialOffsetCalculatorILi1EjESD_NS0_6memory12LoadWithCastILi1EEENSE_13StoreWithCastILi1EEEEEviT_T0_T2_T3_T4_T5_,(.L_x_7523 - _ZN2at6native27unrolled_elementwise_kernelIZZZNS0_15tan_kernel_cudaERNS_18TensorIteratorBaseEENKUlvE0_clEvENKUlvE2_clEvEUlN3c108BFloat16EE_St5arrayIPcLm2EELi4E23TrivialOffsetCalculatorILi1EjESD_NS0_6memory12LoadWithCastILi1EEENSE_13StoreWithCastILi1EEEEEviT_T0_T2_T3_T4_T5_)
        .other          _ZN2at6native27unrolled_elementwise_kernelIZZZNS0_15tan_kernel_cudaERNS_18TensorIteratorBaseEENKUlvE0_clEvENKUlvE2_clEvEUlN3c108BFloat16EE_St5arrayIPcLm2EELi4E23TrivialOffsetCalculatorILi1EjESD_NS0_6memory12LoadWithCastILi1EEENSE_13StoreWithCastILi1EEEEEviT_T0_T2_T3_T4_T5_,@"STO_CUDA_ENTRY STV_DEFAULT"
_ZN2at6native27unrolled_elementwise_kernelIZZZNS0_15tan_kernel_cudaERNS_18TensorIteratorBaseEENKUlvE0_clEvENKUlvE2_clEvEUlN3c108BFloat16EE_St5arrayIPcLm2EELi4E23TrivialOffsetCalculatorILi1EjESD_NS0_6memory12LoadWithCastILi1EEENSE_13StoreWithCastILi1EEEEEviT_T0_T2_T3_T4_T5_:
.text._ZN2at6native27unrolled_elementwise_kernelIZZZNS0_15tan_kernel_cudaERNS_18TensorIteratorBaseEENKUlvE0_clEvENKUlvE2_clEvEUlN3c108BFloat16EE_St5arrayIPcLm2EELi4E23TrivialOffsetCalculatorILi1EjESD_NS0_6memory12LoadWithCastILi1EEENSE_13StoreWithCastILi1EEEEEviT_T0_T2_T3_T4_T5_:
[----:B------:R-:W0:Y:S01]  /*0000*/  LDC R1, c[0x0][0x28] ;  /* 0x00000a00ff017b82 */ /* 0x000e220000000800 */
[----:B------:R-:W1:Y:S07]  /*0010*/  S2R R2, SR_CTAID.X ;  /* 0x0000000000027919 */ /* 0x000e6e0000002500 */
[----:B------:R-:W1:Y:S01]  /*0020*/  LDC R3, c[0x0][0x210] ;  /* 0x00008400ff037b82 */ /* 0x000e620000000800 */
[----:B------:R-:W-:Y:S01]  /*0030*/  ULDC.64 UR36, c[0x0][0x208] ;  /* 0x0000820000247ab9 */ /* 0x000fe20000000a00 */
[----:B------:R-:W-:Y:S01]  /*0040*/  BSSY B6, `(.L_x_278) ;  /* 0x0000118000067945 */ /* 0x000fe20003800000 */
[----:B------:R-:W2:Y:S01]  /*0050*/  S2R R23, SR_TID.X ;  /* 0x0000000000177919 */ /* 0x000ea20000002100 */
[----:B------:R-:W-:-:S02]  /*0060*/  PRMT R17, RZ, 0x7610, R17 ;  /* 0x00007610ff117816 */ /* 0x000fc40000000011 */
[----:B------:R-:W-:Y:S02]  /*0070*/  PRMT R19, RZ, 0x7610, R19 ;  /* 0x00007610ff137816 */ /* 0x000fe40000000013 */
[----:B------:R-:W3:Y:S01]  /*0080*/  LDC.U8 R22, c[0x0][0x22c] ;  /* 0x00008b00ff167b82 */ /* 0x000ee20000000000 */
[----:B-1----:R-:W-:-:S05]  /*0090*/  IMAD R16, R2, -0x200, R3 ;  /* 0xfffffe0002107824 */ /* 0x002fca00078e0203 */
[----:B--2---:R-:W-:-:S13]  /*00a0*/  ISETP.GE.AND P0, PT, R23, R16, PT ;  /* 0x000000101700720c */ /* 0x004fda0003f06270 */
[----:B0--3--:R-:W-:Y:S05]  /*00b0*/  @P0 BRA `(.L_x_279) ;  /* 0x0000001000400947 */ /* 0x009fea0003800000 */
[----:B------:R-:W0:Y:S01]  /*00c0*/  LDC.64 R4, c[0x0][0x220] ;  /* 0x00008800ff047b82 */ /* 0x000e220000000a00 */
[----:B------:R-:W-:Y:S01]  /*00d0*/  PRMT R0, R22, 0x9910, RZ ;  /* 0x0000991016007816 */ /* 0x000fe200000000ff */
[----:B------:R-:W-:Y:S01]  /*00e0*/  IMAD R23, R2, 0x200, R23 ;  /* 0x0000020002177824 */ /* 0x000fe200078e0217 */
[----:B------:R-:W-:Y:S02]  /*00f0*/  ULDC UR4, c[0x0][0x230] ;  /* 0x00008c0000047ab9 */ /* 0x000fe40000000800 */
[----:B------:R-:W-:Y:S01]  /*0100*/  ISETP.GT.AND P0, PT, R0, 0x9, PT ;  /* 0x000000090000780c */ /* 0x000fe20003f04270 */
[----:B------:R-:W-:-:S05]  /*0110*/  IMAD R23, R23, UR4, RZ ;  /* 0x0000000417177c24 */ /* 0x000fca000f8e02ff */
[----:B0-----:R-:W-:-:S05]  /*0120*/  IADD3 R4, P1, R23, R4, RZ ;  /* 0x0000000417047210 */ /* 0x001fca0007f3e0ff */
[----:B------:R-:W-:Y:S02]  /*0130*/  IMAD.X R5, RZ, RZ, R5, P1 ;  /* 0x000000ffff057224 */ /* 0x000fe400008e0605 */
[----:B------:R-:W-:Y:S06]  /*0140*/  @P0 BRA `(.L_x_280) ;  /* 0x0000000400300947 */ /* 0x000fec0003800000 */
        /* <DEDUP_REMOVED lines=10> */
[----:B0-----:R-:W-:-:S04]  /*01f0*/  F2FP.BF16.F32.PACK_AB R0, RZ, R0 ;  /* 0x00000000ff00723e */ /* 0x001fc800000010ff */
[----:B------:R-:W-:Y:S01]  /*0200*/  PRMT R19, R0, 0x7610, R19 ;  /* 0x0000761000137816 */ /* 0x000fe20000000013 */
[----:B------:R-:W-:Y:S06]  /*0210*/  BRA `(.L_x_285) ;  /* 0x0000000c00e07947 */ /* 0x000fec0003800000 */
.L_x_283:
[----:B------:R-:W2:Y:S02]  /*0220*/  LDG.E.U8 R4, desc[UR36][R4.64] ;  /* 0x0000002404047981 */ /* 0x000ea4000c1e1100 */
[----:B--2---:R-:W-:-:S04]  /*0230*/  I2FP.F32.U32 R0, R4 ;  /* 0x0000000400007245 */ /* 0x004fc80000201000 */
[----:B------:R-:W-:-:S04]  /*0240*/  F2FP.BF16.F32.PACK_AB R0, RZ, R0 ;  /* 0x00000000ff00723e */ /* 0x000fc800000010ff */
[----:B------:R-:W-:Y:S01]  /*0250*/  PRMT R19, R0, 0x7610, R19 ;  /* 0x0000761000137816 */ /* 0x000fe20000000013 */
[----:B------:R-:W-:Y:S06]  /*0260*/  BRA `(.L_x_285) ;  /* 0x0000000c00cc7947 */ /* 0x000fec0003800000 */
.L_x_282:
        /* <DEDUP_REMOVED lines=8> */
[----:B0-----:R-:W-:-:S04]  /*02f0*/  F2FP.BF16.F32.PACK_AB R0, RZ, R0 ;  /* 0x00000000ff00723e */ /* 0x001fc800000010ff */
[----:B------:R-:W-:Y:S01]  /*0300*/  PRMT R19, R0, 0x7610, R19 ;  /* 0x0000761000137816 */ /* 0x000fe20000000013 */
[----:B------:R-:W-:Y:S06]  /*0310*/  BRA `(.L_x_285) ;  /* 0x0000000c00a07947 */ /* 0x000fec0003800000 */
.L_x_287:
[----:B------:R-:W2:Y:S02]  /*0320*/  LDG.E R4, desc[UR36][R4.64] ;  /* 0x0000002404047981 */ /* 0x000ea4000c1e1900 */
[----:B--2---:R-:W-:-:S04]  /*0330*/  I2FP.F32.S32 R0, R4 ;  /* 0x0000000400007245 */ /* 0x004fc80000201400 */
[----:B------:R-:W-:-:S04]  /*0340*/  F2FP.BF16.F32.PACK_AB R0, RZ, R0 ;  /* 0x00000000ff00723e */ /* 0x000fc800000010ff */
[----:B------:R-:W-:Y:S01]  /*0350*/  PRMT R19, R0, 0x7610, R19 ;  /* 0x0000761000137816 */ /* 0x000fe20000000013 */
[----:B------:R-:W-:Y:S06]  /*0360*/  BRA `(.L_x_285) ;  /* 0x0000000c008c7947 */ /* 0x000fec0003800000 */
.L_x_286:
[----:B------:R-:W2:Y:S02]  /*0370*/  LDG.E.U16 R4, desc[UR36][R4.64] ;  /* 0x0000002404047981 */ /* 0x000ea4000c1e1500 */
[----:B--2---:R-:W0:Y:S02]  /*0380*/  I2F.S16 R0, R4 ;  /* 0x0000000400007306 */ /* 0x004e240000101400 */
[----:B0-----:R-:W-:-:S04]  /*0390*/  F2FP.BF16.F32.PACK_AB R0, RZ, R0 ;  /* 0x00000000ff00723e */ /* 0x001fc800000010ff */
[----:B------:R-:W-:Y:S01]  /*03a0*/  PRMT R19, R0, 0x7610, R19 ;  /* 0x0000761000137816 */ /* 0x000fe20000000013 */
[----:B------:R-:W-:Y:S06]  /*03b0*/  BRA `(.L_x_285) ;  /* 0x0000000c00787947 */ /* 0x000fec0003800000 */
.L_x_281:
        /* <DEDUP_REMOVED lines=9> */
.L_x_289:
[----:B------:R-:W2:Y:S02]  /*0450*/  LDG.E.U16 R0, desc[UR36][R4.64] ;  /* 0x0000002404007981 */ /* 0x000ea4000c1e1500 */
[----:B--2---:R-:W-:-:S05]  /*0460*/  HADD2.F32 R0, -RZ, R0.H0_H0 ;  /* 0x20000000ff007230 */ /* 0x004fca0000004100 */
[----:B------:R-:W-:-:S04]  /*0470*/  F2FP.BF16.F32.PACK_AB R0, RZ, R0 ;  /* 0x00000000ff00723e */ /* 0x000fc800000010ff */
[----:B------:R-:W-:Y:S01]  /*0480*/  PRMT R19, R0, 0x7610, R19 ;  /* 0x0000761000137816 */ /* 0x000fe20000000013 */
[----:B------:R-:W-:Y:S06]  /*0490*/  BRA `(.L_x_285) ;  /* 0x0000000c00407947 */ /* 0x000fec0003800000 */
.L_x_288:
        /* <DEDUP_REMOVED lines=9> */
.L_x_291:
[----:B------:R-:W2:Y:S02]  /*0530*/  LDG.E.U16 R4, desc[UR36][R4.64] ;  /* 0x0000002404047981 */ /* 0x000ea4000c1e1500 */
[----:B--2---:R-:W-:-:S05]  /*0540*/  HADD2.F32 R0, -RZ, R4.H0_H0 ;  /* 0x20000004ff007230 */ /* 0x004fca0000004100 */
[----:B------:R-:W-:-:S04]  /*0550*/  F2FP.BF16.F32.PACK_AB R0, RZ, R0 ;  /* 0x00000000ff00723e */ /* 0x000fc800000010ff */
[----:B------:R-:W-:Y:S01]  /*0560*/  PRMT R19, R0, 0x7610, R19 ;  /* 0x0000761000137816 */ /* 0x000fe20000000013 */
[----:B------:R-:W-:Y:S06]  /*0570*/  BRA `(.L_x_285) ;  /* 0x0000000c00087947 */ /* 0x000fec0003800000 */
.L_x_290:
[----:B------:R-:W2:Y:S01]  /*0580*/  LDG.E.64 R4, desc[UR36][R4.64] ;  /* 0x0000002404047981 */ /* 0x000ea2000c1e1b00 */
[----:B------:R-:W-:Y:S01]  /*0590*/  UMOV UR4, 0xf0000000 ;  /* 0xf000000000047882 */ /* 0x000fe20000000000 */
[----:B------:R-:W-:Y:S01]  /*05a0*/  UMOV UR5, 0x380fffff ;  /* 0x380fffff00057882 */ /* 0x000fe20000000000 */
[----:B--2---:R-:W0:Y:S01]  /*05b0*/  F2F.F32.F64 R0, R4 ;  /* 0x0000000400007310 */ /* 0x004e220000301000 */
[----:B------:R-:W-:-:S14]  /*05c0*/  DSETP.GEU.AND P0, PT, |R4|, UR4, PT ;  /* 0x0000000404007e2a */ /* 0x000fdc000bf0e200 */
[----:B0-----:R-:W-:-:S05]  /*05d0*/  @!P0 FMUL R0, R0, 1.175494350822287508e-38 ;  /* 0x0080000000008820 */ /* 0x001fca0000400000 */
[----:B------:R-:W-:-:S04]  /*05e0*/  F2FP.BF16.F32.PACK_AB R0, RZ, R0 ;  /* 0x00000000ff00723e */ /* 0x000fc800000010ff */
[----:B------:R-:W-:Y:S01]  /*05f0*/  PRMT R19, R0, 0x7610, R19 ;  /* 0x0000761000137816 */ /* 0x000fe20000000013 */
[----:B------:R-:W-:Y:S06]  /*0600*/  BRA `(.L_x_285) ;  /* 0x0000000800e47947 */ /* 0x000fec0003800000 */
.L_x_280:
        /* <DEDUP_REMOVED lines=11> */
[----:B------:R-:W-:-:S04]  /*06c0*/  F2FP.BF16.F32.PACK_AB R0, RZ, R0 ;  /* 0x00000000ff00723e */ /* 0x000fc800000010ff */
[----:B------:R-:W-:Y:S01]  /*06d0*/  PRMT R19, R0, 0x7610, R19 ;  /* 0x0000761000137816 */ /* 0x000fe20000000013 */
[----:B------:R-:W-:Y:S06]  /*06e0*/  BRA `(.L_x_285) ;  /* 0x0000000800ac7947 */ /* 0x000fec0003800000 */
.L_x_294:
        /* <DEDUP_REMOVED lines=9> */
.L_x_293:
        /* <DEDUP_REMOVED lines=28> */
.L_x_296:
[----:B------:R-:W2:Y:S02]  /*0940*/  LDG.E.U8 R4, desc[UR36][R4.64] ;  /* 0x0000002404047981 */ /* 0x000ea4000c1e1100 */
[----:B--2---:R-:W-:-:S05]  /*0950*/  IMAD.SHL.U32 R0, R4, 0x2000000, RZ ;  /* 0x0200000004007824 */ /* 0x004fca00078e00ff */
[----:B------:R-:W-:-:S13]  /*0960*/  ISETP.GE.U32.AND P0, PT, R0, 0x8000000, PT ;  /* 0x080000000000780c */ /* 0x000fda0003f06070 */
[C---:B------:R-:W-:Y:S02]  /*0970*/  @P0 IMAD.SHL.U32 R3, R4.reuse, 0x200000, RZ ;  /* 0x0020000004030824 */ /* 0x040fe400078e00ff */
[----:B------:R-:W-:-:S03]  /*0980*/  @!P0 IMAD.SHL.U32 R0, R4, 0x100, RZ ;  /* 0x0000010004008824 */ /* 0x000fc600078e00ff */
[----:B------:R-:W-:Y:S02]  /*0990*/  @P0 LOP3.LUT R3, R3, 0xfe00000, RZ, 0xc0, !PT ;  /* 0x0fe0000003030812 */ /* 0x000fe400078ec0ff */
[----:B------:R-:W-:Y:S02]  /*09a0*/  @!P0 LOP3.LUT R0, R0, 0x7f00, RZ, 0xc0, !PT ;  /* 0x00007f0000008812 */ /* 0x000fe400078ec0ff */
[----:B------:R-:W-:Y:S02]  /*09b0*/  @P0 LOP3.LUT R3, R3, 0x70000000, RZ, 0xfc, !PT ;  /* 0x7000000003030812 */ /* 0x000fe400078efcff */
[----:B------:R-:W-:-:S03]  /*09c0*/  @!P0 LOP3.LUT R0, R0, 0x3f000000, RZ, 0xfc, !PT ;  /* 0x3f00000000008812 */ /* 0x000fc600078efcff */
[----:B------:R-:W-:Y:S02]  /*09d0*/  @P0 FMUL.FTZ R3, R3, 1.9259299443872358531e-34 ;  /* 0x0780000003030820 */ /* 0x000fe40000410000 */
[----:B------:R-:W-:Y:S01]  /*09e0*/  @!P0 FADD.FTZ R3, R0, -0.5 ;  /* 0xbf00000000038421 */ /* 0x000fe20000010000 */
[----:B------:R-:W-:-:S05]  /*09f0*/  IMAD.SHL.U32 R0, R4, 0x1000000, RZ ;  /* 0x0100000004007824 */ /* 0x000fca00078e00ff */
[----:B------:R-:W-:-:S04]  /*0a00*/  LOP3.LUT R0, R3, 0x80000000, R0, 0xf8, !PT ;  /* 0x8000000003007812 */ /* 0x000fc800078ef800 */
[----:B------:R-:W-:-:S04]  /*0a10*/  F2FP.BF16.F32.PACK_AB R0, RZ, R0 ;  /* 0x00000000ff00723e */ /* 0x000fc800000010ff */
[----:B------:R-:W-:Y:S01]  /*0a20*/  PRMT R19, R0, 0x7610, R19 ;  /* 0x0000761000137816 */ /* 0x000fe20000000013 */
[----:B------:R-:W-:Y:S06]  /*0a30*/  BRA `(.L_x_285) ;  /* 0x0000000400d87947 */ /* 0x000fec0003800000 */
.L_x_295:
[----:B------:R0:W5:Y:S01]  /*0a40*/  LDG.E.U16 R19, desc[UR36][R4.64] ;  /* 0x0000002404137981 */ /* 0x000162000c1e1500 */
[----:B------:R-:W-:Y:S05]  /*0a50*/  BRA `(.L_x_285) ;  /* 0x0000000400d07947 */ /* 0x000fea0003800000 */
.L_x_292:
        /* <DEDUP_REMOVED lines=10> */
[----:B------:R-:W-:-:S04]  /*0b00*/  F2FP.BF16.F32.PACK_AB R0, RZ, R0 ;  /* 0x00000000ff00723e */ /* 0x000fc800000010ff */
[----:B------:R-:W-:Y:S01]  /*0b10*/  PRMT R19, R0, 0x7610, R19 ;  /* 0x0000761000137816 */ /* 0x000fe20000000013 */
[----:B------:R-:W-:Y:S06]  /*0b20*/  BRA `(.L_x_285) ;  /* 0x00000004009c7947 */ /* 0x000fec0003800000 */
.L_x_299:
        /* <DEDUP_REMOVED lines=21> */
.L_x_303:
[----:B------:R-:W-:Y:S05]  /*0c80*/  BSYNC B1 ;  /* 0x0000000000017941 */ /* 0x000fea0003800000 */
.L_x_302:
[----:B------:R-:W-:Y:S01]  /*0c90*/  LEA R5, R0, 0x3b800000, 0x17 ;  /* 0x3b80000000057811 */ /* 0x000fe200078eb8ff */
[----:B------:R-:W-:-:S05]  /*0ca0*/  IMAD.SHL.U32 R0, R3, 0x100000, RZ ;  /* 0x0010000003007824 */ /* 0x000fca00078e00ff */
[----:B------:R-:W-:-:S07]  /*0cb0*/  LOP3.LUT R0, R5, R0, R6, 0xfe, !PT ;  /* 0x0000000005007212 */ /* 0x000fce00078efe06 */
.L_x_301:
[----:B------:R-:W-:Y:S05]  /*0cc0*/  BSYNC B0 ;  /* 0x0000000000007941 */ /* 0x000fea0003800000 */
.L_x_300:
[----:B------:R-:W-:-:S04]  /*0cd0*/  F2FP.BF16.F32.PACK_AB R0, RZ, R0 ;  /* 0x00000000ff00723e */ /* 0x000fc800000010ff */
[----:B------:R-:W-:Y:S01]  /*0ce0*/  PRMT R19, R0, 0x7610, R19 ;  /* 0x0000761000137816 */ /* 0x000fe20000000013 */
[----:B------:R-:W-:Y:S06]  /*0cf0*/  BRA `(.L_x_285) ;  /* 0x0000000400287947 */ /* 0x000fec0003800000 */
.L_x_298:
        /* <DEDUP_REMOVED lines=21> */
.L_x_307:
[----:B------:R-:W-:Y:S05]  /*0e50*/  BSYNC B1 ;  /* 0x0000000000017941 */ /* 0x000fea0003800000 */
.L_x_306:
[----:B------:R-:W-:Y:S01]  /*0e60*/  LEA R5, R0, 0x37800000, 0x17 ;  /* 0x3780000000057811 */ /* 0x000fe200078eb8ff */
[----:B------:R-:W-:-:S05]  /*0e70*/  IMAD.SHL.U32 R0, R3, 0x200000, RZ ;  /* 0x0020000003007824 */ /* 0x000fca00078e00ff */
[----:B------:R-:W-:-:S07]  /*0e80*/  LOP3.LUT R0, R5, R0, R6, 0xfe, !PT ;  /* 0x0000000005007212 */ /* 0x000fce00078efe06 */
.L_x_305:
[----:B------:R-:W-:Y:S05]  /*0e90*/  BSYNC B0 ;  /* 0x0000000000007941 */ /* 0x000fea0003800000 */
.L_x_304:
[----:B------:R-:W-:-:S04]  /*0ea0*/  F2FP.BF16.F32.PACK_AB R0, RZ, R0 ;  /* 0x00000000ff00723e */ /* 0x000fc800000010ff */
[----:B------:R-:W-:Y:S01]  /*0eb0*/  PRMT R19, R0, 0x7610, R19 ;  /* 0x0000761000137816 */ /* 0x000fe20000000013 */
[----:B------:R-:W-:Y:S06]  /*0ec0*/  BRA `(.L_x_285) ;  /* 0x0000000000b47947 */ /* 0x000fec0003800000 */
.L_x_297:
        /* <DEDUP_REMOVED lines=14> */
.L_x_311:
[----:B------:R-:W-:Y:S05]  /*0fb0*/  BSYNC B0 ;  /* 0x0000000000007941 */ /* 0x000fea0003800000 */
.L_x_310:
[----:B------:R-:W-:-:S04]  /*0fc0*/  F2FP.BF16.F32.PACK_AB R0, RZ, R0 ;  /* 0x00000000ff00723e */ /* 0x000fc800000010ff */
[----:B------:R-:W-:Y:S01]  /*0fd0*/  PRMT R19, R0, 0x7610, R19 ;  /* 0x0000761000137816 */ /* 0x000fe20000000013 */
[----:B------:R-:W-:Y:S06]  /*0fe0*/  BRA `(.L_x_285) ;  /* 0x00000000006c7947 */ /* 0x000fec0003800000 */
.L_x_284:
        /* <DEDUP_REMOVED lines=16> */
.L_x_312:
[----:B------:R-:W-:Y:S01]  /*10f0*/  PRMT R19, RZ, 0x7610, R19 ;  /* 0x00007610ff137816 */ /* 0x000fe20000000013 */
[----:B------:R-:W-:Y:S06]  /*1100*/  BRA `(.L_x_285) ;  /* 0x0000000000247947 */ /* 0x000fec0003800000 */
.L_x_309:
[----:B------:R-:W2:Y:S02]  /*1110*/  LDG.E.64 R4, desc[UR36][R4.64] ;  /* 0x0000002404047981 */ /* 0x000ea4000c1e1b00 */
[----:B--2---:R-:W0:Y:S02]  /*1120*/  I2F.U64 R0, R4 ;  /* 0x0000000400007312 */ /* 0x004e240000301000 */
[----:B0-----:R-:W-:-:S04]  /*1130*/  F2FP.BF16.F32.PACK_AB R0, RZ, R0 ;  /* 0x00000000ff00723e */ /* 0x001fc800000010ff */
[----:B------:R-:W-:Y:S01]  /*1140*/  PRMT R19, R0, 0x7610, R19 ;  /* 0x0000761000137816 */ /* 0x000fe20000000013 */
[----:B------:R-:W-:Y:S06]  /*1150*/  BRA `(.L_x_285) ;  /* 0x0000000000107947 */ /* 0x000fec0003800000 */
.L_x_308:
[----:B------:R-:W2:Y:S02]  /*1160*/  LDG.E R4, desc[UR36][R4.64] ;  /* 0x0000002404047981 */ /* 0x000ea4000c1e1900 */
[----:B--2---:R-:W-:-:S04]  /*1170*/  I2FP.F32.U32 R0, R4 ;  /* 0x0000000400007245 */ /* 0x004fc80000201000 */
[----:B------:R-:W-:-:S04]  /*1180*/  F2FP.BF16.F32.PACK_AB R0, RZ, R0 ;  /* 0x00000000ff00723e */ /* 0x000fc800000010ff */
[----:B------:R-:W-:-:S07]  /*1190*/  PRMT R19, R0, 0x7610, R19 ;  /* 0x0000761000137816 */ /* 0x000fce0000000013 */
.L_x_285:
[----:B------:R-:W1:Y:S02]  /*11a0*/  S2R R23, SR_TID.X ;  /* 0x0000000000177919 */ /* 0x000e640000002100 */
[----:B-1----:R-:W-:-:S07]  /*11b0*/  VIADD R23, R23, 0x80 ;  /* 0x0000008017177836 */ /* 0x002fce0000000000 */
.L_x_279:
[----:B------:R-:W-:Y:S05]  /*11c0*/  BSYNC B6 ;  /* 0x0000000000067941 */ /* 0x000fea0003800000 */
.L_x_278:
[----:B------:R-:W-:Y:S01]  /*11d0*/  ISETP.GE.AND P0, PT, R23, R16, PT ;  /* 0x000000101700720c */ /* 0x000fe20003f06270 */
[----:B------:R-:W-:-:S12]  /*11e0*/  BSSY B6, `(.L_x_313) ;  /* 0x0000111000067945 */ /* 0x000fd80003800000 */
[----:B------:R-:W-:Y:S05]  /*11f0*/  @P0 BRA `(.L_x_314) ;  /* 0x00000010003c0947 */ /* 0x000fea0003800000 */
[----:B0-----:R-:W0:Y:S01]  /*1200*/  LDC.64 R4, c[0x0][0x220] ;  /* 0x00008800ff047b82 */ /* 0x001e220000000a00 */
[----:B------:R-:W-:Y:S01]  /*1210*/  IMAD R0, R2, 0x200, R23 ;  /* 0x0000020002007824 */ /* 0x000fe200078e0217 */
[----:B------:R-:W-:Y:S01]  /*1220*/  PRMT R6, R22, 0x9910, RZ ;  /* 0x0000991016067816 */ /* 0x000fe200000000ff */
[----:B------:R-:W-:Y:S02]  /*1230*/  ULDC UR4, c[0x0][0x230] ;  /* 0x00008c0000047ab9 */ /* 0x000fe40000000800 */
[----:B------:R-:W-:Y:S02]  /*1240*/  IMAD R3, R0, UR4, RZ ;  /* 0x0000000400037c24 */ /* 0x000fe4000f8e02ff */
[----:B------:R-:W-:-:S05]  /*1250*/  IMAD.MOV.U32 R0, RZ, RZ, R6 ;  /* 0x000000ffff007224 */ /* 0x000fca00078e0006 */
[----:B------:R-:W-:Y:S02]  /*1260*/  ISETP.GT.AND P1, PT, R0, 0x9, PT ;  /* 0x000000090000780c */ /* 0x000fe40003f24270 */
[----:B0-----:R-:W-:-:S05]  /*1270*/  IADD3 R4, P0, R3, R4, RZ ;  /* 0x0000000403047210 */ /* 0x001fca0007f1e0ff */
[----:B------:R-:W-:-:S06]  /*1280*/  IMAD.X R5, RZ, RZ, R5, P0 ;  /* 0x000000ffff057224 */ /* 0x000fcc00000e0605 */
        /* <DEDUP_REMOVED lines=14> */
.L_x_318:
[----:B------:R-:W2:Y:S02]  /*1370*/  LDG.E.U8 R4, desc[UR36][R4.64] ;  /* 0x0000002404047981 */ /* 0x000ea4000c1e1100 */
[----:B--2---:R-:W-:-:S04]  /*1380*/  I2FP.F32.U32 R0, R4 ;  /* 0x0000000400007245 */ /* 0x004fc80000201000 */
[----:B------:R-:W-:-:S04]  /*1390*/  F2FP.BF16.F32.PACK_AB R0, RZ, R0 ;  /* 0x00000000ff00723e */ /* 0x000fc800000010ff */
[----:B------:R-:W-:Y:S01]  /*13a0*/  PRMT R17, R0, 0x7610, R17 ;  /* 0x0000761000117816 */ /* 0x000fe20000000011 */
[----:B------:R-:W-:Y:S06]  /*13b0*/  BRA `(.L_x_320) ;  /* 0x0000000c00c87947 */ /* 0x000fec0003800000 */
.L_x_317:
        /* <DEDUP_REMOVED lines=11> */
.L_x_322:
[----:B------:R-:W2:Y:S02]  /*1470*/  LDG.E R4, desc[UR36][R4.64] ;  /* 0x0000002404047981 */ /* 0x000ea4000c1e1900 */
[----:B--2---:R-:W-:-:S04]  /*1480*/  I2FP.F32.S32 R0, R4 ;  /* 0x0000000400007245 */ /* 0x004fc80000201400 */
[----:B------:R-:W-:-:S04]  /*1490*/  F2FP.BF16.F32.PACK_AB R0, RZ, R0 ;  /* 0x00000000ff00723e */ /* 0x000fc800000010ff */
[----:B------:R-:W-:Y:S01]  /*14a0*/  PRMT R17, R0, 0x7610, R17 ;  /* 0x0000761000117816 */ /* 0x000fe20000000011 */
[----:B------:R-:W-:Y:S06]  /*14b0*/  BRA `(.L_x_320) ;  /* 0x0000000c00887947 */ /* 0x000fec0003800000 */
.L_x_321:
[----:B------:R-:W2:Y:S02]  /*14c0*/  LDG.E.U16 R4, desc[UR36][R4.64] ;  /* 0x0000002404047981 */ /* 0x000ea4000c1e1500 */
[----:B--2---:R-:W0:Y:S02]  /*14d0*/  I2F.S16 R0, R4 ;  /* 0x0000000400007306 */ /* 0x004e240000101400 */
[----:B0-----:R-:W-:-:S04]  /*14e0*/  F2FP.BF16.F32.PACK_AB R0, RZ, R0 ;  /* 0x00000000ff00723e */ /* 0x001fc800000010ff */
[----:B------:R-:W-:Y:S01]  /*14f0*/  PRMT R17, R0, 0x7610, R17 ;  /* 0x0000761000117816 */ /* 0x000fe20000000011 */
[----:B------:R-:W-:Y:S06]  /*1500*/  BRA `(.L_x_320) ;  /* 0x0000000c00747947 */ /* 0x000fec0003800000 */
.L_x_316:
        /* <DEDUP_REMOVED lines=9> */
.L_x_324:
[----:B------:R-:W2:Y:S02]  /*15a0*/  LDG.E.U16 R0, desc[UR36][R4.64] ;  /* 0x0000002404007981 */ /* 0x000ea4000c1e1500 */
[----:B--2---:R-:W-:-:S05]  /*15b0*/  HADD2.F32 R0, -RZ, R0.H0_H0 ;  /* 0x20000000ff007230 */ /* 0x004fca0000004100 */
[----:B------:R-:W-:-:S04]  /*15c0*/  F2FP.BF16.F32.PACK_AB R0, RZ, R0 ;  /* 0x00000000ff00723e */ /* 0x000fc800000010ff */
[----:B------:R-:W-:Y:S01]  /*15d0*/  PRMT R17, R0, 0x7610, R17 ;  /* 0x0000761000117816 */ /* 0x000fe20000000011 */
[----:B------:R-:W-:Y:S06]  /*15e0*/  BRA `(.L_x_320) ;  /* 0x0000000c003c7947 */ /* 0x000fec0003800000 */
.L_x_323:
        /* <DEDUP_REMOVED lines=9> */
.L_x_326:
[----:B------:R-:W2:Y:S02]  /*1680*/  LDG.E.U16 R4, desc[UR36][R4.64] ;  /* 0x0000002404047981 */ /* 0x000ea4000c1e1500 */
[----:B--2---:R-:W-:-:S05]  /*1690*/  HADD2.F32 R0, -RZ, R4.H0_H0 ;  /* 0x20000004ff007230 */ /* 0x004fca0000004100 */
[----:B------:R-:W-:-:S04]  /*16a0*/  F2FP.BF16.F32.PACK_AB R0, RZ, R0 ;  /* 0x00000000ff00723e */ /* 0x000fc800000010ff */
[----:B------:R-:W-:Y:S01]  /*16b0*/  PRMT R17, R0, 0x7610, R17 ;  /* 0x0000761000117816 */ /* 0x000fe20000000011 */
[----:B------:R-:W-:Y:S06]  /*16c0*/  BRA `(.L_x_320) ;  /* 0x0000000c00047947 */ /* 0x000fec0003800000 */
.L_x_325:
        /* <DEDUP_REMOVED lines=9> */
.L_x_315:
        /* <DEDUP_REMOVED lines=14> */
.L_x_329:
        /* <DEDUP_REMOVED lines=9> */
.L_x_328:
        /* <DEDUP_REMOVED lines=28> */
.L_x_331:
[----:B------:R-:W2:Y:S02]  /*1a90*/  LDG.E.U8 R4, desc[UR36][R4.64] ;  /* 0x0000002404047981 */ /* 0x000ea4000c1e1100 */
[----:B--2---:R-:W-:-:S05]  /*1aa0*/  IMAD.SHL.U32 R0, R4, 0x2000000, RZ ;  /* 0x0200000004007824 */ /* 0x004fca00078e00ff */
[----:B------:R-:W-:-:S13]  /*1ab0*/  ISETP.GE.U32.AND P0, PT, R0, 0x8000000, PT ;  /* 0x080000000000780c */ /* 0x000fda0003f06070 */
[C---:B------:R-:W-:Y:S02]  /*1ac0*/  @!P0 IMAD.SHL.U32 R0, R4.reuse, 0x100, RZ ;  /* 0x0000010004008824 */ /* 0x040fe400078e00ff */
[----:B------:R-:W-:-:S03]  /*1ad0*/  @P0 IMAD.SHL.U32 R3, R4, 0x200000, RZ ;  /* 0x0020000004030824 */ /* 0x000fc600078e00ff */
        /* <DEDUP_REMOVED lines=10> */
.L_x_330:
[----:B------:R0:W5:Y:S01]  /*1b80*/  LDG.E.U16 R17, desc[UR36][R4.64] ;  /* 0x0000002404117981 */ /* 0x000162000c1e1500 */
[----:B------:R-:W-:Y:S05]  /*1b90*/  BRA `(.L_x_320) ;  /* 0x0000000400d07947 */ /* 0x000fea0003800000 */
.L_x_327:
        /* <DEDUP_REMOVED lines=13> */
.L_x_334:
        /* <DEDUP_REMOVED lines=21> */
.L_x_338:
[----:B------:R-:W-:Y:S05]  /*1dc0*/  BSYNC B1 ;  /* 0x0000000000017941 */ /* 0x000fea0003800000 */
.L_x_337:
[----:B------:R-:W-:Y:S01]  /*1dd0*/  LEA R5, R0, 0x3b800000, 0x17 ;  /* 0x3b80000000057811 */ /* 0x000fe200078eb8ff */
[----:B------:R-:W-:-:S05]  /*1de0*/  IMAD.SHL.U32 R0, R3, 0x100000, RZ ;  /* 0x0010000003007824 */ /* 0x000fca00078e00ff */
[----:B------:R-:W-:-:S07]  /*1df0*/  LOP3.LUT R0, R5, R0, R6, 0xfe, !PT ;  /* 0x0000000005007212 */ /* 0x000fce00078efe06 */
.L_x_336:
[----:B------:R-:W-:Y:S05]  /*1e00*/  BSYNC B0 ;  /* 0x0000000000007941 */ /* 0x000fea0003800000 */
.L_x_335:
[----:B------:R-:W-:-:S04]  /*1e10*/  F2FP.BF16.F32.PACK_AB R0, RZ, R0 ;  /* 0x00000000ff00723e */ /* 0x000fc800000010ff */
[----:B------:R-:W-:Y:S01]  /*1e20*/  PRMT R17, R0, 0x7610, R17 ;  /* 0x0000761000117816 */ /* 0x000fe20000000011 */
[----:B------:R-:W-:Y:S06]  /*1e30*/  BRA `(.L_x_320) ;  /* 0x0000000400287947 */ /* 0x000fec0003800000 */
.L_x_333:
        /* <DEDUP_REMOVED lines=21> */
.L_x_342:
[----:B------:R-:W-:Y:S05]  /*1f90*/  BSYNC B1 ;  /* 0x0000000000017941 */ /* 0x000fea0003800000 */
.L_x_341:
[----:B------:R-:W-:Y:S01]  /*1fa0*/  LEA R5, R0, 0x37800000, 0x17 ;  /* 0x3780000000057811 */ /* 0x000fe200078eb8ff */
[----:B------:R-:W-:-:S05]  /*1fb0*/  IMAD.SHL.U32 R0, R3, 0x200000, RZ ;  /* 0x0020000003007824 */ /* 0x000fca00078e00ff */
[----:B------:R-:W-:-:S07]  /*1fc0*/  LOP3.LUT R0, R5, R0, R6, 0xfe, !PT ;  /* 0x0000000005007212 */ /* 0x000fce00078efe06 */
.L_x_340:
[----:B------:R-:W-:Y:S05]  /*1fd0*/  BSYNC B0 ;  /* 0x0000000000007941 */ /* 0x000fea0003800000 */
.L_x_339:
[----:B------:R-:W-:-:S04]  /*1fe0*/  F2FP.BF16.F32.PACK_AB R0, RZ, R0 ;  /* 0x00000000ff00723e */ /* 0x000fc800000010ff */
[----:B------:R-:W-:Y:S01]  /*1ff0*/  PRMT R17, R0, 0x7610, R17 ;  /* 0x0000761000117816 */ /* 0x000fe20000000011 */
[----:B------:R-:W-:Y:S06]  /*2000*/  BRA `(.L_x_320) ;  /* 0x0000000000b47947 */ /* 0x000fec0003800000 */
.L_x_332:
        /* <DEDUP_REMOVED lines=14> */
.L_x_346:
[----:B------:R-:W-:Y:S05]  /*20f0*/  BSYNC B0 ;  /* 0x0000000000007941 */ /* 0x000fea0003800000 */
.L_x_345:
[----:B------:R-:W-:-:S04]  /*2100*/  F2FP.BF16.F32.PACK_AB R0, RZ, R0 ;  /* 0x00000000ff00723e */ /* 0x000fc800000010ff */
[----:B------:R-:W-:Y:S01]  /*2110*/  PRMT R17, R0, 0x7610, R17 ;  /* 0x0000761000117816 */ /* 0x000fe20000000011 */
[----:B------:R-:W-:Y:S06]  /*2120*/  BRA `(.L_x_320) ;  /* 0x00000000006c7947 */ /* 0x000fec0003800000 */
.L_x_319:
        /* <DEDUP_REMOVED lines=15> */
[----:B0----5:R-:W-:Y:S05]  /*2220*/  CALL.ABS.NOINC R14 ;  /* 0x000000000e007343 */ /* 0x021fea0003c00000 */
.L_x_347:
[----:B------:R-:W-:Y:S01]  /*2230*/  PRMT R17, RZ, 0x7610, R17 ;  /* 0x00007610ff117816 */ /* 0x000fe20000000011 */
[----:B------:R-:W-:Y:S06]  /*2240*/  BRA `(.L_x_320) ;  /* 0x0000000000247947 */ /* 0x000fec0003800000 */
.L_x_344:
[----:B------:R-:W2:Y:S02]  /*2250*/  LDG.E.64 R4, desc[UR36][R4.64] ;  /* 0x0000002404047981 */ /* 0x000ea4000c1e1b00 */
[----:B--2---:R-:W0:Y:S02]  /*2260*/  I2F.U64 R0, R4 ;  /* 0x0000000400007312 */ /* 0x004e240000301000 */
[----:B0-----:R-:W-:-:S04]  /*2270*/  F2FP.BF16.F32.PACK_AB R0, RZ, R0 ;  /* 0x00000000ff00723e */ /* 0x001fc800000010ff */
[----:B------:R-:W-:Y:S01]  /*2280*/  PRMT R17, R0, 0x7610, R17 ;  /* 0x0000761000117816 */ /* 0x000fe20000000011 */
[----:B------:R-:W-:Y:S06]  /*2290*/  BRA `(.L_x_320) ;  /* 0x0000000000107947 */ /* 0x000fec0003800000 */
.L_x_343:
[----:B------:R-:W2:Y:S02]  /*22a0*/  LDG.E R4, desc[UR36][R4.64] ;  /* 0x0000002404047981 */ /* 0x000ea4000c1e1900 */
[----:B--2---:R-:W-:-:S04]  /*22b0*/  I2FP.F32.U32 R0, R4 ;  /* 0x0000000400007245 */ /* 0x004fc80000201000 */
[----:B------:R-:W-:-:S04]  /*22c0*/  F2FP.BF16.F32.PACK_AB R0, RZ, R0 ;  /* 0x00000000ff00723e */ /* 0x000fc800000010ff */
[----:B------:R-:W-:-:S07]  /*22d0*/  PRMT R17, R0, 0x7610, R17 ;  /* 0x0000761000117816 */ /* 0x000fce0000000011 */
.L_x_320:
[----:B------:R-:W-:-:S07]  /*22e0*/  VIADD R23, R23, 0x80 ;  /* 0x0000008017177836 */ /* 0x000fce0000000000 */
.L_x_314:
[----:B------:R-:W-:Y:S05]  /*22f0*/  BSYNC B6 ;  /* 0x0000000000067941 */ /* 0x000fea0003800000 */
.L_x_313:
[----:B------:R-:W-:Y:S01]  /*2300*/  ISETP.GE.AND P0, PT, R23, R16, PT ;  /* 0x000000101700720c */ /* 0x000fe20003f06270 */
[----:B------:R-:W-:Y:S01]  /*2310*/  BSSY B6, `(.L_x_348) ;  /* 0x0000113000067945 */ /* 0x000fe20003800000 */
[----:B------:R-:W-:Y:S02]  /*2320*/  PRMT R18, RZ, 0x7610, R18 ;  /* 0x00007610ff127816 */ /* 0x000fe40000000012 */
[----:B------:R-:W-:-:S09]  /*2330*/  PRMT R24, RZ, 0x7610, R24 ;  /* 0x00007610ff187816 */ /* 0x000fd20000000018 */
        /* <DEDUP_REMOVED lines=24> */
.L_x_353:
[----:B------:R-:W2:Y:S02]  /*24c0*/  LDG.E.U8 R4, desc[UR36][R4.64] ;  /* 0x0000002404047981 */ /* 0x000ea4000c1e1100 */
[----:B--2---:R-:W-:-:S04]  /*24d0*/  I2FP.F32.U32 R0, R4 ;  /* 0x0000000400007245 */ /* 0x004fc80000201000 */
[----:B------:R-:W-:-:S04]  /*24e0*/  F2FP.BF16.F32.PACK_AB R0, RZ, R0 ;  /* 0x00000000ff00723e */ /* 0x000fc800000010ff */
[----:B------:R-:W-:Y:S01]  /*24f0*/  PRMT R24, R0, 0x7610, R24 ;  /* 0x0000761000187816 */ /* 0x000fe20000000018 */
[----:B------:R-:W-:Y:S06]  /*2500*/  BRA `(.L_x_355) ;  /* 0x0000000c00c87947 */ /* 0x000fec0003800000 */
.L_x_352:
        /* <DEDUP_REMOVED lines=11> */
.L_x_357:
[----:B------:R-:W2:Y:S02]  /*25c0*/  LDG.E R4, desc[UR36][R4.64] ;  /* 0x0000002404047981 */ /* 0x000ea4000c1e1900 */
[----:B--2---:R-:W-:-:S04]  /*25d0*/  I2FP.F32.S32 R0, R4 ;  /* 0x0000000400007245 */ /* 0x004fc80000201400 */
[----:B------:R-:W-:-:S04]  /*25e0*/  F2FP.BF16.F32.PACK_AB R0, RZ, R0 ;  /* 0x00000000ff00723e */ /* 0x000fc800000010ff */
[----:B------:R-:W-:Y:S01]  /*25f0*/  PRMT R24, R0, 0x7610, R24 ;  /* 0x0000761000187816 */ /* 0x000fe20000000018 */
[----:B------:R-:W-:Y:S06]  /*2600*/  BRA `(.L_x_355) ;  /* 0x0000000c00887947 */ /* 0x000fec0003800000 */
.L_x_356:
[----:B------:R-:W2:Y:S02]  /*2610*/  LDG.E.U16 R4, desc[UR36][R4.64] ;  /* 0x0000002404047981 */ /* 0x000ea4000c1e1500 */
[----:B--2---:R-:W0:Y:S02]  /*2620*/  I2F.S16 R0, R4 ;  /* 0x0000000400007306 */ /* 0x004e240000101400 */
[----:B0-----:R-:W-:-:S04]  /*2630*/  F2FP.BF16.F32.PACK_AB R0, RZ, R0 ;  /* 0x00000000ff00723e */ /* 0x001fc800000010ff */
[----:B------:R-:W-:Y:S01]  /*2640*/  PRMT R24, R0, 0x7610, R24 ;  /* 0x0000761000187816 */ /* 0x000fe20000000018 */
[----:B------:R-:W-:Y:S06]  /*2650*/  BRA `(.L_x_355) ;  /* 0x0000000c00747947 */ /* 0x000fec0003800000 */
.L_x_351:
        /* <DEDUP_REMOVED lines=9> */
.L_x_359:
[----:B------:R-:W2:Y:S02]  /*26f0*/  LDG.E.U16 R0, desc[UR36][R4.64] ;  /* 0x0000002404007981 */ /* 0x000ea4000c1e1500 */
[----:B--2---:R-:W-:-:S05]  /*2700*/  HADD2.F32 R0, -RZ, R0.H0_H0 ;  /* 0x20000000ff007230 */ /* 0x004fca0000004100 */
[----:B------:R-:W-:-:S04]  /*2710*/  F2FP.BF16.F32.PACK_AB R0, RZ, R0 ;  /* 0x00000000ff00723e */ /* 0x000fc800000010ff */
[----:B------:R-:W-:Y:S01]  /*2720*/  PRMT R24, R0, 0x7610, R24 ;  /* 0x0000761000187816 */ /* 0x000fe20000000018 */
[----:B------:R-:W-:Y:S06]  /*2730*/  BRA `(.L_x_355) ;  /* 0x0000000c003c7947 */ /* 0x000fec0003800000 */
.L_x_358:
        /* <DEDUP_REMOVED lines=9> */
.L_x_361:
[----:B------:R-:W2:Y:S02]  /*27d0*/  LDG.E.U16 R4, desc[UR36][R4.64] ;  /* 0x0000002404047981 */ /* 0x000ea4000c1e1500 */
[----:B--2---:R-:W-:-:S05]  /*27e0*/  HADD2.F32 R0, -RZ, R4.H0_H0 ;  /* 0x20000004ff007230 */ /* 0x004fca0000004100 */
[----:B------:R-:W-:-:S04]  /*27f0*/  F2FP.BF16.F32.PACK_AB R0, RZ, R0 ;  /* 0x00000000ff00723e */ /* 0x000fc800000010ff */
[----:B------:R-:W-:Y:S01]  /*2800*/  PRMT R24, R0, 0x7610, R24 ;  /* 0x0000761000187816 */ /* 0x000fe20000000018 */
[----:B------:R-:W-:Y:S06]  /*2810*/  BRA `(.L_x_355) ;  /* 0x0000000c00047947 */ /* 0x000fec0003800000 */
.L_x_360:
        /* <DEDUP_REMOVED lines=9> */
.L_x_350:
        /* <DEDUP_REMOVED lines=14> */
.L_x_364:
        /* <DEDUP_REMOVED lines=9> */
.L_x_363:
        /* <DEDUP_REMOVED lines=28> */
.L_x_366:
        /* <DEDUP_REMOVED lines=15> */
.L_x_365:
[----:B------:R0:W5:Y:S01]  /*2cd0*/  LDG.E.U16 R24, desc[UR36][R4.64] ;  /* 0x0000002404187981 */ /* 0x000162000c1e1500 */
[----:B------:R-:W-:Y:S05]  /*2ce0*/  BRA `(.L_x_355) ;  /* 0x0000000400d07947 */ /* 0x000fea0003800000 */
.L_x_362:
        /* <DEDUP_REMOVED lines=13> */
.L_x_369:
        /* <DEDUP_REMOVED lines=21> */
.L_x_373:
[----:B------:R-:W-:Y:S05]  /*2f10*/  BSYNC B1 ;  /* 0x0000000000017941 */ /* 0x000fea0003800000 */
.L_x_372:
[----:B------:R-:W-:Y:S01]  /*2f20*/  LEA R5, R0, 0x3b800000, 0x17 ;  /* 0x3b80000000057811 */ /* 0x000fe200078eb8ff */
[----:B------:R-:W-:-:S05]  /*2f30*/  IMAD.SHL.U32 R0, R3, 0x100000, RZ ;  /* 0x0010000003007824 */ /* 0x000fca00078e00ff */
[----:B------:R-:W-:-:S07]  /*2f40*/  LOP3.LUT R0, R5, R0, R6, 0xfe, !PT ;  /* 0x0000000005007212 */ /* 0x000fce00078efe06 */
.L_x_371:
[----:B------:R-:W-:Y:S05]  /*2f50*/  BSYNC B0 ;  /* 0x0000000000007941 */ /* 0x000fea0003800000 */
.L_x_370:
[----:B------:R-:W-:-:S04]  /*2f60*/  F2FP.BF16.F32.PACK_AB R0, RZ, R0 ;  /* 0x00000000ff00723e */ /* 0x000fc800000010ff */
[----:B------:R-:W-:Y:S01]  /*2f70*/  PRMT R24, R0, 0x7610, R24 ;  /* 0x0000761000187816 */ /* 0x000fe20000000018 */
[----:B------:R-:W-:Y:S06]  /*2f80*/  BRA `(.L_x_355) ;  /* 0x0000000400287947 */ /* 0x000fec0003800000 */
.L_x_368:
        /* <DEDUP_REMOVED lines=21> */
.L_x_377:
[----:B------:R-:W-:Y:S05]  /*30e0*/  BSYNC B1 ;  /* 0x0000000000017941 */ /* 0x000fea0003800000 */
.L_x_376:
[----:B------:R-:W-:Y:S01]  /*30f0*/  LEA R5, R0, 0x37800000, 0x17 ;  /* 0x3780000000057811 */ /* 0x000fe200078eb8ff */
[----:B------:R-:W-:-:S05]  /*3100*/  IMAD.SHL.U32 R0, R3, 0x200000, RZ ;  /* 0x0020000003007824 */ /* 0x000fca00078e00ff */
[----:B------:R-:W-:-:S07]  /*3110*/  LOP3.LUT R0, R5, R0, R6, 0xfe, !PT ;  /* 0x0000000005007212 */ /* 0x000fce00078efe06 */
.L_x_375:
[----:B------:R-:W-:Y:S05]  /*3120*/  BSYNC B0 ;  /* 0x0000000000007941 */ /* 0x000fea0003800000 */
.L_x_374:
[----:B------:R-:W-:-:S04]  /*3130*/  F2FP.BF16.F32.PACK_AB R0, RZ, R0 ;  /* 0x00000000ff00723e */ /* 0x000fc800000010ff */
[----:B------:R-:W-:Y:S01]  /*3140*/  PRMT R24, R0, 0x7610, R24 ;  /* 0x0000761000187816 */ /* 0x000fe20000000018 */
[----:B------:R-:W-:Y:S06]  /*3150*/  BRA `(.L_x_355) ;  /* 0x0000000000b47947 */ /* 0x000fec0003800000 */
.L_x_367:
        /* <DEDUP_REMOVED lines=14> */
.L_x_381:
[----:B------:R-:W-:Y:S05]  /*3240*/  BSYNC B0 ;  /* 0x0000000000007941 */ /* 0x000fea0003800000 */
.L_x_380:
[----:B------:R-:W-:-:S04]  /*3250*/  F2FP.BF16.F32.PACK_AB R0, RZ, R0 ;  /* 0x00000000ff00723e */ /* 0x000fc800000010ff */
[----:B------:R-:W-:Y:S01]  /*3260*/  PRMT R24, R0, 0x7610, R24 ;  /* 0x0000761000187816 */ /* 0x000fe20000000018 */
[----:B------:R-:W-:Y:S06]  /*3270*/  BRA `(.L_x_355) ;  /* 0x00000000006c7947 */ /* 0x000fec0003800000 */
.L_x_354:
        /* <DEDUP_REMOVED lines=16> */
.L_x_382:
[----:B------:R-:W-:Y:S01]  /*3380*/  PRMT R24, RZ, 0x7610, R24 ;  /* 0x00007610ff187816 */ /* 0x000fe20000000018 */
[----:B------:R-:W-:Y:S06]  /*3390*/  BRA `(.L_x_355) ;  /* 0x0000000000247947 */ /* 0x000fec0003800000 */
.L_x_379:
[----:B------:R-:W2:Y:S02]  /*33a0*/  LDG.E.64 R4, desc[UR36][R4.64] ;  /* 0x0000002404047981 */ /* 0x000ea4000c1e1b00 */
[----:B--2---:R-:W0:Y:S02]  /*33b0*/  I2F.U64 R0, R4 ;  /* 0x0000000400007312 */ /* 0x004e240000301000 */
[----:B0-----:R-:W-:-:S04]  /*33c0*/  F2FP.BF16.F32.PACK_AB R0, RZ, R0 ;  /* 0x00000000ff00723e */ /* 0x001fc800000010ff */
[----:B------:R-:W-:Y:S01]  /*33d0*/  PRMT R24, R0, 0x7610, R24 ;  /* 0x0000761000187816 */ /* 0x000fe20000000018 */
[----:B------:R-:W-:Y:S06]  /*33e0*/  BRA `(.L_x_355) ;  /* 0x0000000000107947 */ /* 0x000fec0003800000 */
.L_x_378:
[----:B------:R-:W2:Y:S02]  /*33f0*/  LDG.E R4, desc[UR36][R4.64] ;  /* 0x0000002404047981 */ /* 0x000ea4000c1e1900 */
[----:B--2---:R-:W-:-:S04]  /*3400*/  I2FP.F32.U32 R0, R4 ;  /* 0x0000000400007245 */ /* 0x004fc80000201000 */
[----:B------:R-:W-:-:S04]  /*3410*/  F2FP.BF16.F32.PACK_AB R0, RZ, R0 ;  /* 0x00000000ff00723e */ /* 0x000fc800000010ff */
[----:B------:R-:W-:-:S07]  /*3420*/  PRMT R24, R0, 0x7610, R24 ;  /* 0x0000761000187816 */ /* 0x000fce0000000018 */
.L_x_355:
[----:B------:R-:W-:-:S07]  /*3430*/  VIADD R23, R23, 0x80 ;  /* 0x0000008017177836 */ /* 0x000fce0000000000 */
.L_x_349:
[----:B------:R-:W-:Y:S05]  /*3440*/  BSYNC B6 ;  /* 0x0000000000067941 */ /* 0x000fea0003800000 */
.L_x_348:
[----:B------:R-:W-:Y:S01]  /*3450*/  ISETP.GE.AND P0, PT, R23, R16, PT ;  /* 0x000000101700720c */ /* 0x000fe20003f06270 */
[----:B------:R-:W-:-:S12]  /*3460*/  BSSY B6, `(.L_x_383) ;  /* 0x000010f000067945 */ /* 0x000fd80003800000 */
[----:B------:R-:W-:Y:S05]  /*3470*/  @P0 BRA `(.L_x_384) ;  /* 0x0000001000340947 */ /* 0x000fea0003800000 */
[----:B0-----:R-:W0:Y:S01]  /*3480*/  LDC.64 R4, c[0x0][0x220] ;  /* 0x00008800ff047b82 */ /* 0x001e220000000a00 */
        /* <DEDUP_REMOVED lines=21> */
.L_x_388:
[----:B------:R-:W2:Y:S02]  /*35e0*/  LDG.E.U8 R4, desc[UR36][R4.64] ;  /* 0x0000002404047981 */ /* 0x000ea4000c1e1100 */
[----:B--2---:R-:W-:-:S04]  /*35f0*/  I2FP.F32.U32 R0, R4 ;  /* 0x0000000400007245 */ /* 0x004fc80000201000 */
[----:B------:R-:W-:-:S04]  /*3600*/  F2FP.BF16.F32.PACK_AB R0, RZ, R0 ;  /* 0x00000000ff00723e */ /* 0x000fc800000010ff */
[----:B------:R-:W-:Y:S01]  /*3610*/  PRMT R18, R0, 0x7610, R18 ;  /* 0x0000761000127816 */ /* 0x000fe20000000012 */
[----:B------:R-:W-:Y:S06]  /*3620*/  BRA `(.L_x_384) ;  /* 0x0000000c00c87947 */ /* 0x000fec0003800000 */
.L_x_387:
        /* <DEDUP_REMOVED lines=11> */
.L_x_391:
[----:B------:R-:W2:Y:S02]  /*36e0*/  LDG.E R4, desc[UR36][R4.64] ;  /* 0x0000002404047981 */ /* 0x000ea4000c1e1900 */
[----:B--2---:R-:W-:-:S04]  /*36f0*/  I2FP.F32.S32 R0, R4 ;  /* 0x0000000400007245 */ /* 0x004fc80000201400 */
[----:B------:R-:W-:-:S04]  /*3700*/  F2FP.BF16.F32.PACK_AB R0, RZ, R0 ;  /* 0x00000000ff00723e */ /* 0x000fc800000010ff */
[----:B------:R-:W-:Y:S01]  /*3710*/  PRMT R18, R0, 0x7610, R18 ;  /* 0x0000761000127816 */ /* 0x000fe20000000012 */
[----:B------:R-:W-:Y:S06]  /*3720*/  BRA `(.L_x_384) ;  /* 0x0000000c00887947 */ /* 0x000fec0003800000 */
.L_x_390:
[----:B------:R-:W2:Y:S02]  /*3730*/  LDG.E.U16 R4, desc[UR36][R4.64] ;  /* 0x0000002404047981 */ /* 0x000ea4000c1e1500 */
[----:B--2---:R-:W0:Y:S02]  /*3740*/  I2F.S16 R0, R4 ;  /* 0x0000000400007306 */ /* 0x004e240000101400 */
[----:B0-----:R-:W-:-:S04]  /*3750*/  F2FP.BF16.F32.PACK_AB R0, RZ, R0 ;  /* 0x00000000ff00723e */ /* 0x001fc800000010ff */
[----:B------:R-:W-:Y:S01]  /*3760*/  PRMT R18, R0, 0x7610, R18 ;  /* 0x0000761000127816 */ /* 0x000fe20000000012 */
[----:B------:R-:W-:Y:S06]  /*3770*/  BRA `(.L_x_384) ;  /* 0x0000000c00747947 */ /* 0x000fec0003800000 */
.L_x_386:
        /* <DEDUP_REMOVED lines=9> */
.L_x_393:
[----:B------:R-:W2:Y:S02]  /*3810*/  LDG.E.U16 R0, desc[UR36][R4.64] ;  /* 0x0000002404007981 */ /* 0x000ea4000c1e1500 */
[----:B--2---:R-:W-:-:S05]  /*3820*/  HADD2.F32 R0, -RZ, R0.H0_H0 ;  /* 0x20000000ff007230 */ /* 0x004fca0000004100 */
[----:B------:R-:W-:-:S04]  /*3830*/  F2FP.BF16.F32.PACK_AB R0, RZ, R0 ;  /* 0x00000000ff00723e */ /* 0x000fc800000010ff */
[----:B------:R-:W-:Y:S01]  /*3840*/  PRMT R18, R0, 0x7610, R18 ;  /* 0x0000761000127816 */ /* 0x000fe20000000012 */
[----:B------:R-:W-:Y:S06]  /*3850*/  BRA `(.L_x_384) ;  /* 0x0000000c003c7947 */ /* 0x000fec0003800000 */
.L_x_392:
        /* <DEDUP_REMOVED lines=9> */
.L_x_395:
[----:B------:R-:W2:Y:S02]  /*38f0*/  LDG.E.U16 R4, desc[UR36][R4.64] ;  /* 0x0000002404047981 */ /* 0x000ea4000c1e1500 */
[----:B--2---:R-:W-:-:S05]  /*3900*/  HADD2.F32 R0, -RZ, R4.H0_H0 ;  /* 0x20000004ff007230 */ /* 0x004fca0000004100 */
[----:B------:R-:W-:-:S04]  /*3910*/  F2FP.BF16.F32.PACK_AB R0, RZ, R0 ;  /* 0x00000000ff00723e */ /* 0x000fc800000010ff */
[----:B------:R-:W-:Y:S01]  /*3920*/  PRMT R18, R0, 0x7610, R18 ;  /* 0x0000761000127816 */ /* 0x000fe20000000012 */
[----:B------:R-:W-:Y:S06]  /*3930*/  BRA `(.L_x_384) ;  /* 0x0000000c00047947 */ /* 0x000fec0003800000 */
.L_x_394:
        /* <DEDUP_REMOVED lines=9> */
.L_x_385:
        /* <DEDUP_REMOVED lines=14> */
.L_x_398:
        /* <DEDUP_REMOVED lines=9> */
.L_x_397:
        /* <DEDUP_REMOVED lines=28> */
.L_x_400:
        /* <DEDUP_REMOVED lines=15> */
.L_x_399:
[----:B------:R1:W5:Y:S01]  /*3df0*/  LDG.E.U16 R18, desc[UR36][R4.64] ;  /* 0x0000002404127981 */ /* 0x000362000c1e1500 */
[----:B------:R-:W-:Y:S05]  /*3e00*/  BRA `(.L_x_384) ;  /* 0x0000000400d07947 */ /* 0x000fea0003800000 */
.L_x_396:
        /* <DEDUP_REMOVED lines=13> */
.L_x_403:
        /* <DEDUP_REMOVED lines=21> */
.L_x_407:
[----:B------:R-:W-:Y:S05]  /*4030*/  BSYNC B1 ;  /* 0x0000000000017941 */ /* 0x000fea0003800000 */
.L_x_406:
[----:B------:R-:W-:Y:S01]  /*4040*/  LEA R5, R0, 0x3b800000, 0x17 ;  /* 0x3b80000000057811 */ /* 0x000fe200078eb8ff */
[----:B------:R-:W-:-:S05]  /*4050*/  IMAD.SHL.U32 R0, R3, 0x100000, RZ ;  /* 0x0010000003007824 */ /* 0x000fca00078e00ff */
[----:B------:R-:W-:-:S07]  /*4060*/  LOP3.LUT R0, R5, R0, R6, 0xfe, !PT ;  /* 0x0000000005007212 */ /* 0x000fce00078efe06 */
.L_x_405:
[----:B------:R-:W-:Y:S05]  /*4070*/  BSYNC B0 ;  /* 0x0000000000007941 */ /* 0x000fea0003800000 */
.L_x_404:
[----:B------:R-:W-:-:S04]  /*4080*/  F2FP.BF16.F32.PACK_AB R0, RZ, R0 ;  /* 0x00000000ff00723e */ /* 0x000fc800000010ff */
[----:B------:R-:W-:Y:S01]  /*4090*/  PRMT R18, R0, 0x7610, R18 ;  /* 0x0000761000127816 */ /* 0x000fe20000000012 */
[----:B------:R-:W-:Y:S06]  /*40a0*/  BRA `(.L_x_384) ;  /* 0x0000000400287947 */ /* 0x000fec0003800000 */
.L_x_402:
        /* <DEDUP_REMOVED lines=21> */
.L_x_411:
[----:B------:R-:W-:Y:S05]  /*4200*/  BSYNC B1 ;  /* 0x0000000000017941 */ /* 0x000fea0003800000 */
.L_x_410:
[----:B------:R-:W-:Y:S01]  /*4210*/  LEA R5, R0, 0x37800000, 0x17 ;  /* 0x3780000000057811 */ /* 0x000fe200078eb8ff */
[----:B------:R-:W-:-:S05]  /*4220*/  IMAD.SHL.U32 R0, R3, 0x200000, RZ ;  /* 0x0020000003007824 */ /* 0x000fca00078e00ff */
[----:B------:R-:W-:-:S07]  /*4230*/  LOP3.LUT R0, R5, R0, R6, 0xfe, !PT ;  /* 0x0000000005007212 */ /* 0x000fce00078efe06 */
.L_x_409:
[----:B------:R-:W-:Y:S05]  /*4240*/  BSYNC B0 ;  /* 0x0000000000007941 */ /* 0x000fea0003800000 */
.L_x_408:
[----:B------:R-:W-:-:S04]  /*4250*/  F2FP.BF16.F32.PACK_AB R0, RZ, R0 ;  /* 0x00000000ff00723e */ /* 0x000fc800000010ff */
[----:B------:R-:W-:Y:S01]  /*4260*/  PRMT R18, R0, 0x7610, R18 ;  /* 0x0000761000127816 */ /* 0x000fe20000000012 */
[----:B------:R-:W-:Y:S06]  /*4270*/  BRA `(.L_x_384) ;  /* 0x0000000000b47947 */ /* 0x000fec0003800000 */
.L_x_401:
        /* <DEDUP_REMOVED lines=14> */
.L_x_415:
[----:B------:R-:W-:Y:S05]  /*4360*/  BSYNC B0 ;  /* 0x0000000000007941 */ /* 0x000fea0003800000 */
.L_x_414:
[----:B------:R-:W-:-:S04]  /*4370*/  F2FP.BF16.F32.PACK_AB R0, RZ, R0 ;  /* 0x00000000ff00723e */ /* 0x000fc800000010ff */
[----:B------:R-:W-:Y:S01]  /*4380*/  PRMT R18, R0, 0x7610, R18 ;  /* 0x0000761000127816 */ /* 0x000fe20000000012 */
[----:B------:R-:W-:Y:S06]  /*4390*/  BRA `(.L_x_384) ;  /* 0x00000000006c7947 */ /* 0x000fec0003800000 */
.L_x_389:
        /* <DEDUP_REMOVED lines=16> */
.L_x_416:
[----:B------:R-:W-:Y:S01]  /*44a0*/  PRMT R18, RZ, 0x7610, R18 ;  /* 0x00007610ff127816 */ /* 0x000fe20000000012 */
[----:B------:R-:W-:Y:S06]  /*44b0*/  BRA `(.L_x_384) ;  /* 0x0000000000247947 */ /* 0x000fec0003800000 */
.L_x_413:
[----:B------:R-:W2:Y:S02]  /*44c0*/  LDG.E.64 R4, desc[UR36][R4.64] ;  /* 0x0000002404047981 */ /* 0x000ea4000c1e1b00 */
[----:B--2---:R-:W0:Y:S02]  /*44d0*/  I2F.U64 R0, R4 ;  /* 0x0000000400007312 */ /* 0x004e240000301000 */
[----:B0-----:R-:W-:-:S04]  /*44e0*/  F2FP.BF16.F32.PACK_AB R0, RZ, R0 ;  /* 0x00000000ff00723e */ /* 0x001fc800000010ff */
[----:B------:R-:W-:Y:S01]  /*44f0*/  PRMT R18, R0, 0x7610, R18 ;  /* 0x0000761000127816 */ /* 0x000fe20000000012 */
[----:B------:R-:W-:Y:S06]  /*4500*/  BRA `(.L_x_384) ;  /* 0x0000000000107947 */ /* 0x000fec0003800000 */
.L_x_412:
[----:B------:R-:W2:Y:S02]  /*4510*/  LDG.E R4, desc[UR36][R4.64] ;  /* 0x0000002404047981 */ /* 0x000ea4000c1e1900 */
[----:B--2---:R-:W-:-:S04]  /*4520*/  I2FP.F32.U32 R0, R4 ;  /* 0x0000000400007245 */ /* 0x004fc80000201000 */
[----:B------:R-:W-:-:S04]  /*4530*/  F2FP.BF16.F32.PACK_AB R0, RZ, R0 ;  /* 0x00000000ff00723e */ /* 0x000fc800000010ff */
[----:B------:R-:W-:-:S07]  /*4540*/  PRMT R18, R0, 0x7610, R18 ;  /* 0x0000761000127816 */ /* 0x000fce0000000012 */
.L_x_384:
[----:B------:R-:W-:Y:S05]  /*4550*/  BSYNC B6 ;  /* 0x0000000000067941 */ /* 0x000fea0003800000 */
.L_x_383:
[----:B------:R-:W0:Y:S01]  /*4560*/  S2R R25, SR_TID.X ;  /* 0x0000000000197919 */ /* 0x000e220000002100 */
[----:B------:R-:W-:Y:S01]  /*4570*/  BSSY B6, `(.L_x_417) ;  /* 0x0000136000067945 */ /* 0x000fe20003800000 */
[C---:B01----:R-:W-:Y:S01]  /*4580*/  VIADD R5, R25.reuse, 0x100 ;  /* 0x0000010019057836 */ /* 0x043fe20000000000 */
[C---:B------:R-:W-:Y:S01]  /*4590*/  ISETP.GE.AND P3, PT, R25.reuse, R16, PT ;  /* 0x000000101900720c */ /* 0x040fe20003f66270 */
[----:B------:R-:W-:-:S03]  /*45a0*/  VIADD R23, R25, 0x80 ;  /* 0x0000008019177836 */ /* 0x000fc60000000000 */
[-C--:B------:R-:W-:Y:S01]  /*45b0*/  ISETP.GE.AND P1, PT, R5, R16.reuse, PT ;  /* 0x000000100500720c */ /* 0x080fe20003f26270 */
[----:B------:R-:W-:Y:S01]  /*45c0*/  VIADD R5, R25, 0x180 ;  /* 0x0000018019057836 */ /* 0x000fe20000000000 */
[----:B------:R-:W-:-:S04]  /*45d0*/  ISETP.GE.AND P0, PT, R23, R16, PT ;  /* 0x000000101700720c */ /* 0x000fc80003f06270 */
[----:B------:R-:W-:-:S03]  /*45e0*/  ISETP.GE.AND P2, PT, R5, R16, PT ;  /* 0x000000100500720c */ /* 0x000fc60003f46270 */
[----:B-----5:R-:W-:-:S04]  /*45f0*/  @!P3 IMAD.U32 R0, R19, 0x10000, RZ ;  /* 0x000100001300b824 */ /* 0x020fc800078e00ff */
[----:B------:R-:W-:Y:S02]  /*4600*/  @!P1 IMAD.U32 R24, R24, 0x10000, RZ ;  /* 0x0001000018189824 */ /* 0x000fe400078e00ff */
[----:B------:R-:W-:Y:S01]  /*4610*/  @!P3 FMUL.RZ R8, R0, 0.15915493667125701904 ;  /* 0x3e22f9830008b820 */ /* 0x000fe2000040c000 */
[----:B------:R-:W-:Y:S02]  /*4620*/  @!P0 IMAD.U32 R5, R17, 0x10000, RZ ;  /* 0x0001000011058824 */ /* 0x000fe400078e00ff */
[----:B------:R-:W-:Y:S01]  /*4630*/  @!P1 FMUL.RZ R24, R24, 0.15915493667125701904 ;  /* 0x3e22f98318189820 */ /* 0x000fe2000040c000 */
[----:B------:R-:W0:Y:S01]  /*4640*/  @!P3 MUFU.COS R4, R8 ;  /* 0x000000080004b308 */ /* 0x000e220000000000 */
[----:B------:R-:W-:Y:S02]  /*4650*/  @!P2 IMAD.U32 R18, R18, 0x10000, RZ ;  /* 0x000100001212a824 */ /* 0x000fe400078e00ff */
[----:B------:R-:W-:Y:S02]  /*4660*/  @!P0 FMUL.RZ R10, R5, 0.15915493667125701904 ;  /* 0x3e22f983050a8820 */ /* 0x000fe4000040c000 */
[----:B------:R-:W-:-:S03]  /*4670*/  @!P2 FMUL.RZ R18, R18, 0.15915493667125701904 ;  /* 0x3e22f9831212a820 */ /* 0x000fc6000040c000 */
[----:B------:R-:W-:Y:S08]  /*4680*/  @!P1 MUFU.COS R7, R24 ;  /* 0x0000001800079308 */ /* 0x000ff00000000000 */
[----:B------:R-:W-:Y:S08]  /*4690*/  @!P2 MUFU.COS R9, R18 ;  /* 0x000000120009a308 */ /* 0x000ff00000000000 */
[----:B------:R-:W-:Y:S08]  /*46a0*/  @!P0 MUFU.COS R5, R10 ;  /* 0x0000000a00058308 */ /* 0x000ff00000000000 */
[----:B------:R-:W-:Y:S08]  /*46b0*/  @!P3 MUFU.SIN R0, R8 ;  /* 0x000000080000b308 */ /* 0x000ff00000000400 */
[----:B0-----:R-:W0:Y:S08]  /*46c0*/  @!P3 MUFU.RCP R11, R4 ;  /* 0x00000004000bb308 */ /* 0x001e300000001000 */
[----:B------:R-:W-:Y:S08]  /*46d0*/  @!P1 MUFU.SIN R6, R24 ;  /* 0x0000001800069308 */ /* 0x000ff00000000400 */
[----:B------:R1:W-:Y:S01]  /*46e0*/  @!P2 MUFU.SIN R8, R18 ;  /* 0x000000120008a308 */ /* 0x0003e20000000400 */
[----:B0-----:R-:W-:-:S07]  /*46f0*/  @!P3 FMUL.FTZ R0, R0, R11 ;  /* 0x0000000b0000b220 */ /* 0x001fce0000410000 */
[----:B------:R-:W-:Y:S01]  /*4700*/  @!P0 MUFU.SIN R4, R10 ;  /* 0x0000000a00048308 */ /* 0x000fe20000000400 */
[----:B-1----:R-:W0:Y:S07]  /*4710*/  LDC.U8 R18, c[0x0][0x234] ;  /* 0x00008d00ff127b82 */ /* 0x002e2e0000000000 */
[----:B------:R-:W1:Y:S08]  /*4720*/  @!P1 MUFU.RCP R7, R7 ;  /* 0x0000000700079308 */ /* 0x000e700000001000 */
[----:B------:R-:W2:Y:S08]  /*4730*/  @!P2 MUFU.RCP R9, R9 ;  /* 0x000000090009a308 */ /* 0x000eb00000001000 */
[----:B------:R-:W3:Y:S01]  /*4740*/  @!P0 MUFU.RCP R5, R5 ;  /* 0x0000000500058308 */ /* 0x000ee20000001000 */
[----:B-1----:R-:W-:-:S07]  /*4750*/  @!P1 FMUL.FTZ R6, R6, R7 ;  /* 0x0000000706069220 */ /* 0x002fce0000410000 */
[----:B------:R1:W4:Y:S01]  /*4760*/  @!P3 F2F.BF16.F32 R3, R0 ;  /* 0x000000000003b304 */ /* 0x0003220000202000 */
[----:B--2---:R-:W-:-:S07]  /*4770*/  @!P2 FMUL.FTZ R8, R8, R9 ;  /* 0x000000090808a220 */ /* 0x004fce0000410000 */
[----:B------:R1:W2:Y:S01]  /*4780*/  @!P1 F2F.BF16.F32 R17, R6 ;  /* 0x0000000600119304 */ /* 0x0002a20000202000 */
[----:B---3--:R-:W-:-:S07]  /*4790*/  @!P0 FMUL.FTZ R4, R4, R5 ;  /* 0x0000000504048220 */ /* 0x008fce0000410000 */
[----:B------:R1:W3:Y:S08]  /*47a0*/  @!P2 F2F.BF16.F32 R19, R8 ;  /* 0x000000080013a304 */ /* 0x0002f00000202000 */
[----:B------:R1:W0:Y:S01]  /*47b0*/  @!P0 F2F.BF16.F32 R22, R4 ;  /* 0x0000000400168304 */ /* 0x0002220000202000 */
[----:B--2-4-:R-:W-:Y:S05]  /*47c0*/  @P3 BRA `(.L_x_418) ;  /* 0x0000001000403947 */ /* 0x014fea0003800000 */
[----:B-1----:R-:W1:Y:S01]  /*47d0*/  LDC.64 R8, c[0x0][0x218] ;  /* 0x00008600ff087b82 */ /* 0x002e620000000a00 */
[----:B0-----:R-:W-:Y:S01]  /*47e0*/  PRMT R0, R18, 0x9910, RZ ;  /* 0x0000991012007816 */ /* 0x001fe200000000ff */
[----:B------:R-:W-:Y:S01]  /*47f0*/  IMAD R25, R2, 0x200, R25 ;  /* 0x0000020002197824 */ /* 0x000fe200078e0219 */
[----:B------:R-:W-:Y:S02]  /*4800*/  ULDC UR4, c[0x0][0x238] ;  /* 0x00008e0000047ab9 */ /* 0x000fe40000000800 */
[----:B------:R-:W-:Y:S01]  /*4810*/  ISETP.GT.AND P0, PT, R0, 0x9, PT ;  /* 0x000000090000780c */ /* 0x000fe20003f04270 */
[----:B------:R-:W-:-:S05]  /*4820*/  IMAD R25, R25, UR4, RZ ;  /* 0x0000000419197c24 */ /* 0x000fca000f8e02ff */
[----:B-1----:R-:W-:-:S05]  /*4830*/  IADD3 R8, P1, R25, R8, RZ ;  /* 0x0000000819087210 */ /* 0x002fca0007f3e0ff */
        /* <DEDUP_REMOVED lines=10> */
[----:B------:R-:W-:Y:S02]  /*48e0*/  IMAD.U32 R3, R3, 0x10000, RZ ;  /* 0x0001000003037824 */ /* 0x000fe400078e00ff */
[----:B------:R-:W-:-:S04]  /*48f0*/  IMAD.MOV.U32 R25, RZ, RZ, R23 ;  /* 0x000000ffff197224 */ /* 0x000fc800078e0017 */
[----:B------:R-:W0:Y:S02]  /*4900*/  F2I.FTZ.TRUNC.NTZ R3, R3 ;  /* 0x0000000300037305 */ /* 0x000e24000021f100 */
[----:B0-----:R0:W-:Y:S01]  /*4910*/  STG.E.U8 desc[UR36][R8.64], R3 ;  /* 0x0000000308007986 */ /* 0x0011e2000c101124 */
[----:B------:R-:W-:Y:S05]  /*4920*/  BRA `(.L_x_418) ;  /* 0x0000000c00e87947 */ /* 0x000fea0003800000 */
.L_x_422:
[----:B------:R-:W-:Y:S02]  /*4930*/  IMAD.U32 R5, R3, 0x10000, RZ ;  /* 0x0001000003057824 */ /* 0x000fe400078e00ff */
[----:B------:R-:W-:-:S04]  /*4940*/  IMAD.MOV.U32 R25, RZ, RZ, R23 ;  /* 0x000000ffff197224 */ /* 0x000fc800078e0017 */
[----:B------:R-:W0:Y:S02]  /*4950*/  F2I.S64.TRUNC R4, R5 ;  /* 0x0000000500047311 */ /* 0x000e24000020d900 */
[----:B0-----:R0:W-:Y:S01]  /*4960*/  STG.E.U8 desc[UR36][R8.64], R4 ;  /* 0x0000000408007986 */ /* 0x0011e2000c101124 */
[----:B------:R-:W-:Y:S05]  /*4970*/  BRA `(.L_x_418) ;  /* 0x0000000c00d47947 */ /* 0x000fea0003800000 */
.L_x_421:
[----:B------:R-:W-:-:S13]  /*4980*/  ISETP.NE.AND P0, PT, R0, 0x2, PT ;  /* 0x000000020000780c */ /* 0x000fda0003f05270 */
[----:B------:R-:W-:Y:S05]  /*4990*/  @!P0 BRA `(.L_x_424) ;  /* 0x0000000000388947 */ /* 0x000fea0003800000 */
[----:B------:R-:W-:-:S13]  /*49a0*/  ISETP.NE.AND P0, PT, R0, 0x3, PT ;  /* 0x000000030000780c */ /* 0x000fda0003f05270 */
[----:B------:R-:W-:Y:S05]  /*49b0*/  @!P0 BRA `(.L_x_425) ;  /* 0x00000000001c8947 */ /* 0x000fea0003800000 */
[----:B------:R-:W-:-:S13]  /*49c0*/  ISETP.NE.AND P0, PT, R0, 0x4, PT ;  /* 0x000000040000780c */ /* 0x000fda0003f05270 */
[----:B------:R-:W-:Y:S05]  /*49d0*/  @P0 BRA `(.L_x_423) ;  /* 0x0000000c00500947 */ /* 0x000fea0003800000 */
[----:B------:R-:W-:Y:S02]  /*49e0*/  IMAD.U32 R4, R3, 0x10000, RZ ;  /* 0x0001000003047824 */ /* 0x000fe400078e00ff */
[----:B------:R-:W-:-:S04]  /*49f0*/  IMAD.MOV.U32 R25, RZ, RZ, R23 ;  /* 0x000000ffff197224 */ /* 0x000fc800078e0017 */
[----:B------:R-:W0:Y:S02]  /*4a00*/  F2I.S64.TRUNC R4, R4 ;  /* 0x0000000400047311 */ /* 0x000e24000020d900 */
[----:B0-----:R0:W-:Y:S01]  /*4a10*/  STG.E.64 desc[UR36][R8.64], R4 ;  /* 0x0000000408007986 */ /* 0x0011e2000c101b24 */
[----:B------:R-:W-:Y:S05]  /*4a20*/  BRA `(.L_x_418) ;  /* 0x0000000c00a87947 */ /* 0x000fea0003800000 */
.L_x_425:
[----:B------:R-:W-:Y:S02]  /*4a30*/  IMAD.U32 R3, R3, 0x10000, RZ ;  /* 0x0001000003037824 */ /* 0x000fe400078e00ff */
[----:B------:R-:W-:-:S04]  /*4a40*/  IMAD.MOV.U32 R25, RZ, RZ, R23 ;  /* 0x000000ffff197224 */ /* 0x000fc800078e0017 */
[----:B------:R-:W0:Y:S02]  /*4a50*/  F2I.FTZ.TRUNC.NTZ R3, R3 ;  /* 0x0000000300037305 */ /* 0x000e24000021f100 */
[----:B0-----:R0:W-:Y:S01]  /*4a60*/  STG.E desc[UR36][R8.64], R3 ;  /* 0x0000000308007986 */ /* 0x0011e2000c101924 */
[----:B------:R-:W-:Y:S05]  /*4a70*/  BRA `(.L_x_418) ;  /* 0x0000000c00947947 */ /* 0x000fea0003800000 */
.L_x_424:
[----:B------:R-:W-:Y:S02]  /*4a80*/  IMAD.U32 R3, R3, 0x10000, RZ ;  /* 0x0001000003037824 */ /* 0x000fe400078e00ff */
[----:B------:R-:W-:-:S04]  /*4a90*/  IMAD.MOV.U32 R25, RZ, RZ, R23 ;  /* 0x000000ffff197224 */ /* 0x000fc800078e0017 */
[----:B------:R-:W0:Y:S02]  /*4aa0*/  F2I.FTZ.TRUNC.NTZ R3, R3 ;  /* 0x0000000300037305 */ /* 0x000e24000021f100 */
[----:B0-----:R0:W-:Y:S01]  /*4ab0*/  STG.E.U16 desc[UR36][R8.64], R3 ;  /* 0x0000000308007986 */ /* 0x0011e2000c101524 */
[----:B------:R-:W-:Y:S05]  /*4ac0*/  BRA `(.L_x_418) ;  /* 0x0000000c00807947 */ /* 0x000fea0003800000 */
.L_x_420:
[----:B------:R-:W-:-:S13]  /*4ad0*/  ISETP.GT.AND P0, PT, R0, 0x6, PT ;  /* 0x000000060000780c */ /* 0x000fda0003f04270 */
[----:B------:R-:W-:Y:S05]  /*4ae0*/  @P0 BRA `(.L_x_426) ;  /* 0x0000000000340947 */ /* 0x000fea0003800000 */
[----:B------:R-:W-:-:S13]  /*4af0*/  ISETP.NE.AND P0, PT, R0, 0x5, PT ;  /* 0x000000050000780c */ /* 0x000fda0003f05270 */
[----:B------:R-:W-:Y:S05]  /*4b00*/  @!P0 BRA `(.L_x_427) ;  /* 0x0000000000188947 */ /* 0x000fea0003800000 */
[----:B------:R-:W-:-:S13]  /*4b10*/  ISETP.NE.AND P0, PT, R0, 0x6, PT ;  /* 0x000000060000780c */ /* 0x000fda0003f05270 */
[----:B------:R-:W-:Y:S05]  /*4b20*/  @P0 BRA `(.L_x_423) ;  /* 0x0000000800fc0947 */ /* 0x000fea0003800000 */
[----:B------:R-:W-:Y:S02]  /*4b30*/  IMAD.U32 R3, R3, 0x10000, RZ ;  /* 0x0001000003037824 */ /* 0x000fe400078e00ff */
[----:B------:R-:W-:-:S03]  /*4b40*/  IMAD.MOV.U32 R25, RZ, RZ, R23 ;  /* 0x000000ffff197224 */ /* 0x000fc600078e0017 */
[----:B------:R0:W-:Y:S01]  /*4b50*/  STG.E desc[UR36][R8.64], R3 ;  /* 0x0000000308007986 */ /* 0x0001e2000c101924 */
[----:B------:R-:W-:Y:S05]  /*4b60*/  BRA `(.L_x_418) ;  /* 0x0000000c00587947 */ /* 0x000fea0003800000 */
.L_x_427:
[----:B------:R-:W-:Y:S02]  /*4b70*/  IMAD.U32 R0, R3, 0x10000, RZ ;  /* 0x0001000003007824 */ /* 0x000fe400078e00ff */
[----:B------:R-:W-:-:S03]  /*4b80*/  IMAD.MOV.U32 R25, RZ, RZ, R23 ;  /* 0x000000ffff197224 */ /* 0x000fc600078e0017 */
[----:B------:R-:W-:-:S05]  /*4b90*/  F2FP.F16.F32.PACK_AB R0, RZ, R0 ;  /* 0x00000000ff00723e */ /* 0x000fca00000000ff */
[----:B------:R0:W-:Y:S01]  /*4ba0*/  STG.E.U16 desc[UR36][R8.64], R0 ;  /* 0x0000000008007986 */ /* 0x0001e2000c101524 */
[----:B------:R-:W-:Y:S05]  /*4bb0*/  BRA `(.L_x_418) ;  /* 0x0000000c00447947 */ /* 0x000fea0003800000 */
.L_x_426:
[----:B------:R-:W-:-:S13]  /*4bc0*/  ISETP.NE.AND P0, PT, R0, 0x7, PT ;  /* 0x000000070000780c */ /* 0x000fda0003f05270 */
[----:B------:R-:W-:Y:S05]  /*4bd0*/  @!P0 BRA `(.L_x_428) ;  /* 0x00000000003c8947 */ /* 0x000fea0003800000 */
[----:B------:R-:W-:-:S13]  /*4be0*/  ISETP.NE.AND P0, PT, R0, 0x8, PT ;  /* 0x000000080000780c */ /* 0x000fda0003f05270 */
[----:B------:R-:W-:Y:S05]  /*4bf0*/  @!P0 BRA `(.L_x_429) ;  /* 0x00000000001c8947 */ /* 0x000fea0003800000 */
[----:B------:R-:W-:-:S13]  /*4c00*/  ISETP.NE.AND P0, PT, R0, 0x9, PT ;  /* 0x000000090000780c */ /* 0x000fda0003f05270 */
[----:B------:R-:W-:Y:S05]  /*4c10*/  @P0 BRA `(.L_x_423) ;  /* 0x0000000800c00947 */ /* 0x000fea0003800000 */
[----:B------:R-:W-:Y:S02]  /*4c20*/  IMAD.U32 R4, R3, 0x10000, RZ ;  /* 0x0001000003047824 */ /* 0x000fe400078e00ff */
[----:B------:R-:W-:Y:S02]  /*4c30*/  IMAD.MOV.U32 R5, RZ, RZ, RZ ;  /* 0x000000ffff057224 */ /* 0x000fe400078e00ff */
[----:B------:R-:W-:-:S03]  /*4c40*/  IMAD.MOV.U32 R25, RZ, RZ, R23 ;  /* 0x000000ffff197224 */ /* 0x000fc600078e0017 */
[----:B------:R0:W-:Y:S01]  /*4c50*/  STG.E.64 desc[UR36][R8.64], R4 ;  /* 0x0000000408007986 */ /* 0x0001e2000c101b24 */
[----:B------:R-:W-:Y:S05]  /*4c60*/  BRA `(.L_x_418) ;  /* 0x0000000c00187947 */ /* 0x000fea0003800000 */
.L_x_429:
[----:B------:R-:W-:Y:S02]  /*4c70*/  IMAD.U32 R3, R3, 0x10000, RZ ;  /* 0x0001000003037824 */ /* 0x000fe400078e00ff */
[----:B------:R-:W-:-:S03]  /*4c80*/  IMAD.MOV.U32 R25, RZ, RZ, R23 ;  /* 0x000000ffff197224 */ /* 0x000fc600078e0017 */
[----:B------:R-:W-:-:S04]  /*4c90*/  F2FP.F16.F32.PACK_AB R3, RZ, R3 ;  /* 0x00000003ff03723e */ /* 0x000fc800000000ff */
[----:B------:R-:W-:-:S05]  /*4ca0*/  PRMT R3, R3, 0x5410, RZ ;  /* 0x0000541003037816 */ /* 0x000fca00000000ff */
[----:B------:R0:W-:Y:S01]  /*4cb0*/  STG.E desc[UR36][R8.64], R3 ;  /* 0x0000000308007986 */ /* 0x0001e2000c101924 */
[----:B------:R-:W-:Y:S05]  /*4cc0*/  BRA `(.L_x_418) ;  /* 0x0000000c00007947 */ /* 0x000fea0003800000 */
.L_x_428:
[----:B------:R-:W-:Y:S02]  /*4cd0*/  IMAD.U32 R4, R3, 0x10000, RZ ;  /* 0x0001000003047824 */ /* 0x000fe400078e00ff */
[----:B------:R-:W-:Y:S02]  /*4ce0*/  IMAD.MOV.U32 R25, RZ, RZ, R23 ;  /* 0x000000ffff197224 */ /* 0x000fe400078e0017 */
[----:B------:R-:W-:-:S06]  /*4cf0*/  FMUL.FTZ R4, R4, 1 ;  /* 0x3f80000004047820 */ /* 0x000fcc0000410000 */
[----:B------:R-:W0:Y:S02]  /*4d00*/  F2F.F64.F32 R4, R4 ;  /* 0x0000000400047310 */ /* 0x000e240000201800 */
[----:B0-----:R0:W-:Y:S01]  /*4d10*/  STG.E.64 desc[UR36][R8.64], R4 ;  /* 0x0000000408007986 */ /* 0x0011e2000c101b24 */
[----:B------:R-:W-:Y:S05]  /*4d20*/  BRA `(.L_x_418) ;  /* 0x0000000800e87947 */ /* 0x000fea0003800000 */
.L_x_419:
        /* <DEDUP_REMOVED lines=10> */
[----:B------:R-:W-:-:S04]  /*4dd0*/  FSETP.NEU.FTZ.AND P0, PT, R3, RZ, PT ;  /* 0x000000ff0300720b */ /* 0x000fc80003f1d000 */
[----:B------:R-:W-:-:S05]  /*4de0*/  SEL R3, RZ, 0x1, !P0 ;  /* 0x00000001ff037807 */ /* 0x000fca0004000000 */
[----:B------:R0:W-:Y:S01]  /*4df0*/  STG.E.U8 desc[UR36][R8.64], R3 ;  /* 0x0000000308007986 */ /* 0x0001e2000c101124 */
[----:B------:R-:W-:Y:S05]  /*4e00*/  BRA `(.L_x_418) ;  /* 0x0000000800b07947 */ /* 0x000fea0003800000 */
.L_x_432:
[----:B------:R-:W-:Y:S01]  /*4e10*/  IMAD.U32 R3, R3, 0x10000, RZ ;  /* 0x0001000003037824 */ /* 0x000fe200078e00ff */
[----:B------:R-:W-:Y:S01]  /*4e20*/  CS2R R6, SRZ ;  /* 0x0000000000067805 */ /* 0x000fe2000001ff00 */
[----:B------:R-:W-:Y:S02]  /*4e30*/  IMAD.MOV.U32 R25, RZ, RZ, R23 ;  /* 0x000000ffff197224 */ /* 0x000fe400078e0017 */
[----:B------:R-:W-:-:S04]  /*4e40*/  FMUL.FTZ R3, R3, 1 ;  /* 0x3f80000003037820 */ /* 0x000fc80000410000 */
[----:B------:R-:W0:Y:S02]  /*4e50*/  F2F.F64.F32 R4, R3 ;  /* 0x0000000300047310 */ /* 0x000e240000201800 */
[----:B0-----:R0:W-:Y:S01]  /*4e60*/  STG.E.128 desc[UR36][R8.64], R4 ;  /* 0x0000000408007986 */ /* 0x0011e2000c101d24 */
[----:B------:R-:W-:Y:S05]  /*4e70*/  BRA `(.L_x_418) ;  /* 0x0000000800947947 */ /* 0x000fea0003800000 */
.L_x_431:
        /* <DEDUP_REMOVED lines=21> */
.L_x_436:
[----:B------:R-:W-:Y:S05]  /*4fd0*/  BSYNC B0 ;  /* 0x0000000000007941 */ /* 0x000fea0003800000 */
.L_x_435:
[----:B------:R-:W-:Y:S01]  /*4fe0*/  LOP3.LUT R5, R0, R5, RZ, 0xfc, !PT ;  /* 0x0000000500057212 */ /* 0x000fe200078efcff */
[----:B------:R-:W-:-:S04]  /*4ff0*/  IMAD.MOV.U32 R25, RZ, RZ, R23 ;  /* 0x000000ffff197224 */ /* 0x000fc800078e0017 */
[----:B------:R0:W-:Y:S01]  /*5000*/  STG.E.U8 desc[UR36][R8.64], R5 ;  /* 0x0000000508007986 */ /* 0x0001e2000c101124 */
[----:B------:R-:W-:Y:S05]  /*5010*/  BRA `(.L_x_418) ;  /* 0x00000008002c7947 */ /* 0x000fea0003800000 */
.L_x_434:
        /* <DEDUP_REMOVED lines=13> */
.L_x_438:
[----:B------:R-:W-:Y:S01]  /*50f0*/  IMAD.MOV.U32 R0, RZ, RZ, 0x7f ;  /* 0x0000007fff007424 */ /* 0x000fe200078e00ff */
[----:B------:R-:W-:-:S04]  /*5100*/  ISETP.GT.U32.AND P0, PT, R3, 0x7f800000, PT ;  /* 0x7f8000000300780c */ /* 0x000fc80003f04070 */
[----:B------:R-:W-:-:S09]  /*5110*/  SEL R0, R0, 0x7c, P0 ;  /* 0x0000007c00007807 */ /* 0x000fd20000000000 */
.L_x_439:
[----:B------:R-:W-:Y:S05]  /*5120*/  BSYNC B0 ;  /* 0x0000000000007941 */ /* 0x000fea0003800000 */
.L_x_437:
[----:B------:R-:W-:Y:S01]  /*5130*/  LOP3.LUT R3, R5, 0x80000000, RZ, 0xc0, !PT ;  /* 0x8000000005037812 */ /* 0x000fe200078ec0ff */
[----:B------:R-:W-:-:S03]  /*5140*/  IMAD.MOV.U32 R25, RZ, RZ, R23 ;  /* 0x000000ffff197224 */ /* 0x000fc600078e0017 */
[----:B------:R-:W-:-:S04]  /*5150*/  SHF.R.U32.HI R3, RZ, 0x18, R3 ;  /* 0x00000018ff037819 */ /* 0x000fc80000011603 */
[----:B------:R-:W-:-:S05]  /*5160*/  LOP3.LUT R3, R0, R3, RZ, 0xfc, !PT ;  /* 0x0000000300037212 */ /* 0x000fca00078efcff */
[----:B------:R0:W-:Y:S01]  /*5170*/  STG.E.U8 desc[UR36][R8.64], R3 ;  /* 0x0000000308007986 */ /* 0x0001e2000c101124 */
[----:B------:R-:W-:Y:S05]  /*5180*/  BRA `(.L_x_418) ;  /* 0x0000000400d07947 */ /* 0x000fea0003800000 */
.L_x_433:
[----:B------:R0:W-:Y:S01]  /*5190*/  STG.E.U16 desc[UR36][R8.64], R3 ;  /* 0x0000000308007986 */ /* 0x0001e2000c101524 */
[----:B------:R-:W-:Y:S01]  /*51a0*/  IMAD.MOV.U32 R25, RZ, RZ, R23 ;  /* 0x000000ffff197224 */ /* 0x000fe200078e0017 */
[----:B------:R-:W-:Y:S06]  /*51b0*/  BRA `(.L_x_418) ;  /* 0x0000000400c47947 */ /* 0x000fec0003800000 */
.L_x_430:
        /* <DEDUP_REMOVED lines=10> */
[----:B------:R-:W0:Y:S02]  /*5260*/  F2I.FTZ.U32.TRUNC.NTZ R3, R3 ;  /* 0x0000000300037305 */ /* 0x000e24000021f000 */
[----:B0-----:R0:W-:Y:S01]  /*5270*/  STG.E.U16 desc[UR36][R8.64], R3 ;  /* 0x0000000308007986 */ /* 0x0011e2000c101524 */
[----:B------:R-:W-:Y:S05]  /*5280*/  BRA `(.L_x_418) ;  /* 0x0000000400907947 */ /* 0x000fea0003800000 */
.L_x_442:
        /* <DEDUP_REMOVED lines=17> */
.L_x_445:
[----:B------:R-:W-:-:S04]  /*53a0*/  LOP3.LUT R3, R5, 0x80000000, RZ, 0xc0, !PT ;  /* 0x8000000005037812 */ /* 0x000fc800078ec0ff */
[----:B------:R-:W-:-:S04]  /*53b0*/  SHF.R.U32.HI R3, RZ, 0x18, R3 ;  /* 0x00000018ff037819 */ /* 0x000fc80000011603 */
[----:B------:R-:W-:-:S04]  /*53c0*/  LOP3.LUT R0, R0, R3, RZ, 0xfc, !PT ;  /* 0x0000000300007212 */ /* 0x000fc800078efcff */
[----:B------:R-:W-:-:S07]  /*53d0*/  PRMT R4, R0, 0x7610, R4 ;  /* 0x0000761000047816 */ /* 0x000fce0000000004 */
.L_x_444:
[----:B------:R-:W-:Y:S05]  /*53e0*/  BSYNC B0 ;  /* 0x0000000000007941 */ /* 0x000fea0003800000 */
.L_x_443:
[----:B------:R0:W-:Y:S01]  /*53f0*/  STG.E.U8 desc[UR36][R8.64], R4 ;  /* 0x0000000408007986 */ /* 0x0001e2000c101124 */
[----:B------:R-:W-:Y:S01]  /*5400*/  IMAD.MOV.U32 R25, RZ, RZ, R23 ;  /* 0x000000ffff197224 */ /* 0x000fe200078e0017 */
[----:B------:R-:W-:Y:S06]  /*5410*/  BRA `(.L_x_418) ;  /* 0x00000004002c7947 */ /* 0x000fec0003800000 */
.L_x_441:
        /* <DEDUP_REMOVED lines=17> */
.L_x_448:
[----:B------:R-:W-:-:S04]  /*5530*/  LOP3.LUT R3, R5, 0x80000000, RZ, 0xc0, !PT ;  /* 0x8000000005037812 */ /* 0x000fc800078ec0ff */
[----:B------:R-:W-:-:S04]  /*5540*/  SHF.R.U32.HI R3, RZ, 0x18, R3 ;  /* 0x00000018ff037819 */ /* 0x000fc80000011603 */
[----:B------:R-:W-:-:S04]  /*5550*/  LOP3.LUT R0, R0, R3, RZ, 0xfc, !PT ;  /* 0x0000000300007212 */ /* 0x000fc800078efcff */
[----:B------:R-:W-:-:S07]  /*5560*/  PRMT R4, R0, 0x7610, R4 ;  /* 0x0000761000047816 */ /* 0x000fce0000000004 */
.L_x_447:
[----:B------:R-:W-:Y:S05]  /*5570*/  BSYNC B0 ;  /* 0x0000000000007941 */ /* 0x000fea0003800000 */
.L_x_446:
[----:B------:R0:W-:Y:S01]  /*5580*/  STG.E.U8 desc[UR36][R8.64], R4 ;  /* 0x0000000408007986 */ /* 0x0001e2000c101124 */
[----:B------:R-:W-:Y:S01]  /*5590*/  IMAD.MOV.U32 R25, RZ, RZ, R23 ;  /* 0x000000ffff197224 */ /* 0x000fe200078e0017 */
[----:B------:R-:W-:Y:S06]  /*55a0*/  BRA `(.L_x_418) ;  /* 0x0000000000c87947 */ /* 0x000fec0003800000 */
.L_x_440:
[----:B------:R-:W-:-:S13]  /*55b0*/  ISETP.NE.AND P0, PT, R0, 0x1c, PT ;  /* 0x0000001c0000780c */ /* 0x000fda0003f05270 */
[----:B------:R-:W-:Y:S05]  /*55c0*/  @!P0 BRA `(.L_x_449) ;  /* 0x0000000000b08947 */ /* 0x000fea0003800000 */
[----:B------:R-:W-:-:S13]  /*55d0*/  ISETP.NE.AND P0, PT, R0, 0x1d, PT ;  /* 0x0000001d0000780c */ /* 0x000fda0003f05270 */
[----:B------:R-:W-:Y:S05]  /*55e0*/  @!P0 BRA `(.L_x_450) ;  /* 0x0000000000948947 */ /* 0x000fea0003800000 */
[----:B------:R-:W-:-:S13]  /*55f0*/  ISETP.NE.AND P0, PT, R0, 0x2c, PT ;  /* 0x0000002c0000780c */ /* 0x000fda0003f05270 */
[----:B------:R-:W-:Y:S05]  /*5600*/  @P0 BRA `(.L_x_423) ;  /* 0x0000000000440947 */ /* 0x000fea0003800000 */
[----:B------:R-:W-:Y:S02]  /*5610*/  IMAD.U32 R4, R3, 0x10000, RZ ;  /* 0x0001000003047824 */ /* 0x000fe400078e00ff */
[----:B------:R-:W-:-:S03]  /*5620*/  IMAD.MOV.U32 R25, RZ, RZ, R23 ;  /* 0x000000ffff197224 */ /* 0x000fc600078e0017 */
[----:B------:R-:W-:-:S04]  /*5630*/  SHF.R.U32.HI R5, RZ, 0x17, R4 ;  /* 0x00000017ff057819 */ /* 0x000fc80000011604 */
[----:B------:R-:W-:-:S04]  /*5640*/  LOP3.LUT R3, R5, 0xff, RZ, 0xc0, !PT ;  /* 0x000000ff05037812 */ /* 0x000fc800078ec0ff */
[----:B------:R-:W-:-:S13]  /*5650*/  ISETP.NE.AND P2, PT, R3, 0xff, PT ;  /* 0x000000ff0300780c */ /* 0x000fda0003f45270 */
[--C-:B------:R-:W-:Y:S02]  /*5660*/  @P2 SHF.R.U32.HI R0, RZ, 0x16, R4.reuse ;  /* 0x00000016ff002819 */ /* 0x100fe40000011604 */
        /* <DEDUP_REMOVED lines=11> */
.L_x_423:
        /* <DEDUP_REMOVED lines=15> */
[----:B0--3--:R-:W-:Y:S05]  /*5810*/  CALL.ABS.NOINC R14 ;  /* 0x000000000e007343 */ /* 0x009fea0003c00000 */
.L_x_451:
[----:B------:R-:W-:Y:S01]  /*5820*/  IMAD.MOV.U32 R25, RZ, RZ, R23 ;  /* 0x000000ffff197224 */ /* 0x000fe200078e0017 */
[----:B------:R-:W-:Y:S06]  /*5830*/  BRA `(.L_x_418) ;  /* 0x0000000000247947 */ /* 0x000fec0003800000 */
.L_x_450:
[----:B------:R-:W-:Y:S02]  /*5840*/  IMAD.U32 R4, R3, 0x10000, RZ ;  /* 0x0001000003047824 */ /* 0x000fe400078e00ff */
[----:B------:R-:W-:-:S04]  /*5850*/  IMAD.MOV.U32 R25, RZ, RZ, R23 ;  /* 0x000000ffff197224 */ /* 0x000fc800078e0017 */
[----:B------:R-:W0:Y:S02]  /*5860*/  F2I.U64.TRUNC R4, R4 ;  /* 0x0000000400047311 */ /* 0x000e24000020d800 */
[----:B0-----:R0:W-:Y:S01]  /*5870*/  STG.E.64 desc[UR36][R8.64], R4 ;  /* 0x0000000408007986 */ /* 0x0011e2000c101b24 */
[----:B------:R-:W-:Y:S05]  /*5880*/  BRA `(.L_x_418) ;  /* 0x0000000000107947 */ /* 0x000fea0003800000 */
.L_x_449:
[----:B------:R-:W-:Y:S02]  /*5890*/  IMAD.U32 R3, R3, 0x10000, RZ ;  /* 0x0001000003037824 */ /* 0x000fe400078e00ff */
[----:B------:R-:W-:-:S04]  /*58a0*/  IMAD.MOV.U32 R25, RZ, RZ, R23 ;  /* 0x000000ffff197224 */ /* 0x000fc800078e0017 */
[----:B------:R-:W0:Y:S02]  /*58b0*/  F2I.FTZ.U32.TRUNC.NTZ R3, R3 ;  /* 0x0000000300037305 */ /* 0x000e24000021f000 */
[----:B0-----:R2:W-:Y:S02]  /*58c0*/  STG.E desc[UR36][R8.64], R3 ;  /* 0x0000000308007986 */ /* 0x0015e4000c101924 */
.L_x_418:
[----:B------:R-:W-:Y:S05]  /*58d0*/  BSYNC B6 ;  /* 0x0000000000067941 */ /* 0x000fea0003800000 */
.L_x_417:
[----:B------:R-:W-:Y:S01]  /*58e0*/  ISETP.GE.AND P0, PT, R25, R16, PT ;  /* 0x000000101900720c */ /* 0x000fe20003f06270 */
[----:B------:R-:W-:-:S12]  /*58f0*/  BSSY B6, `(.L_x_452) ;  /* 0x00001fc000067945 */ /* 0x000fd80003800000 */
[----:B------:R-:W-:Y:S05]  /*5900*/  @P0 BRA `(.L_x_453) ;  /* 0x0000001c00e80947 */ /* 0x000fea0003800000 */
[----:B012-4-:R-:W0:Y:S01]  /*5910*/  LDC.64 R8, c[0x0][0x218] ;  /* 0x00008600ff087b82 */ /* 0x017e220000000a00 */
        /* <DEDUP_REMOVED lines=21> */
.L_x_457:
[----:B------:R-:W-:-:S06]  /*5a70*/  IMAD.U32 R5, R22, 0x10000, RZ ;  /* 0x0001000016057824 */ /* 0x000fcc00078e00ff */
[----:B------:R-:W0:Y:S02]  /*5a80*/  F2I.S64.TRUNC R4, R5 ;  /* 0x0000000500047311 */ /* 0x000e24000020d900 */
[----:B0-----:R0:W-:Y:S01]  /*5a90*/  STG.E.U8 desc[UR36][R8.64], R4 ;  /* 0x0000000408007986 */ /* 0x0011e2000c101124 */
[----:B------:R-:W-:Y:S05]  /*5aa0*/  BRA `(.L_x_459) ;  /* 0x0000000c00847947 */ /* 0x000fea0003800000 */
.L_x_456:
        /* <DEDUP_REMOVED lines=10> */
.L_x_461:
[----:B------:R-:W-:-:S04]  /*5b50*/  IMAD.U32 R22, R22, 0x10000, RZ ;  /* 0x0001000016167824 */ /* 0x000fc800078e00ff */
[----:B------:R-:W0:Y:S02]  /*5b60*/  F2I.FTZ.TRUNC.NTZ R3, R22 ;  /* 0x0000001600037305 */ /* 0x000e24000021f100 */
[----:B0-----:R0:W-:Y:S01]  /*5b70*/  STG.E desc[UR36][R8.64], R3 ;  /* 0x0000000308007986 */ /* 0x0011e2000c101924 */
[----:B------:R-:W-:Y:S05]  /*5b80*/  BRA `(.L_x_459) ;  /* 0x0000000c004c7947 */ /* 0x000fea0003800000 */
.L_x_460:
[----:B------:R-:W-:-:S04]  /*5b90*/  IMAD.U32 R22, R22, 0x10000, RZ ;  /* 0x0001000016167824 */ /* 0x000fc800078e00ff */
[----:B------:R-:W0:Y:S02]  /*5ba0*/  F2I.FTZ.TRUNC.NTZ R3, R22 ;  /* 0x0000001600037305 */ /* 0x000e24000021f100 */
[----:B0-----:R0:W-:Y:S01]  /*5bb0*/  STG.E.U16 desc[UR36][R8.64], R3 ;  /* 0x0000000308007986 */ /* 0x0011e2000c101524 */
[----:B------:R-:W-:Y:S05]  /*5bc0*/  BRA `(.L_x_459) ;  /* 0x0000000c003c7947 */ /* 0x000fea0003800000 */
.L_x_455:
        /* <DEDUP_REMOVED lines=9> */
.L_x_463:
[----:B------:R-:W-:-:S05]  /*5c60*/  IMAD.U32 R0, R22, 0x10000, RZ ;  /* 0x0001000016007824 */ /* 0x000fca00078e00ff */
[----:B------:R-:W-:-:S05]  /*5c70*/  F2FP.F16.F32.PACK_AB R0, RZ, R0 ;  /* 0x00000000ff00723e */ /* 0x000fca00000000ff */
[----:B------:R0:W-:Y:S01]  /*5c80*/  STG.E.U16 desc[UR36][R8.64], R0 ;  /* 0x0000000008007986 */ /* 0x0001e2000c101524 */
[----:B------:R-:W-:Y:S05]  /*5c90*/  BRA `(.L_x_459) ;  /* 0x0000000c00087947 */ /* 0x000fea0003800000 */
.L_x_462:
        /* <DEDUP_REMOVED lines=10> */
.L_x_465:
[----:B------:R-:W-:-:S05]  /*5d40*/  IMAD.U32 R22, R22, 0x10000, RZ ;  /* 0x0001000016167824 */ /* 0x000fca00078e00ff */
[----:B------:R-:W-:-:S04]  /*5d50*/  F2FP.F16.F32.PACK_AB R3, RZ, R22 ;  /* 0x00000016ff03723e */ /* 0x000fc800000000ff */
[----:B------:R-:W-:-:S05]  /*5d60*/  PRMT R3, R3, 0x5410, RZ ;  /* 0x0000541003037816 */ /* 0x000fca00000000ff */
[----:B------:R0:W-:Y:S01]  /*5d70*/  STG.E desc[UR36][R8.64], R3 ;  /* 0x0000000308007986 */ /* 0x0001e2000c101924 */
[----:B------:R-:W-:Y:S05]  /*5d80*/  BRA `(.L_x_459) ;  /* 0x0000000800cc7947 */ /* 0x000fea0003800000 */
.L_x_464:
[----:B------:R-:W-:-:S04]  /*5d90*/  IMAD.U32 R4, R22, 0x10000, RZ ;  /* 0x0001000016047824 */ /* 0x000fc800078e00ff */
[----:B------:R-:W-:-:S06]  /*5da0*/  FMUL.FTZ R4, R4, 1 ;  /* 0x3f80000004047820 */ /* 0x000fcc0000410000 */
[----:B------:R-:W0:Y:S02]  /*5db0*/  F2F.F64.F32 R4, R4 ;  /* 0x0000000400047310 */ /* 0x000e240000201800 */
[----:B0-----:R0:W-:Y:S01]  /*5dc0*/  STG.E.64 desc[UR36][R8.64], R4 ;  /* 0x0000000408007986 */ /* 0x0011e2000c101b24 */
[----:B------:R-:W-:Y:S05]  /*5dd0*/  BRA `(.L_x_459) ;  /* 0x0000000800b87947 */ /* 0x000fea0003800000 */
.L_x_454:
        /* <DEDUP_REMOVED lines=13> */
.L_x_468:
[----:B------:R-:W-:Y:S01]  /*5eb0*/  IMAD.U32 R22, R22, 0x10000, RZ ;  /* 0x0001000016167824 */ /* 0x000fe200078e00ff */
[----:B------:R-:W-:-:S03]  /*5ec0*/  CS2R R6, SRZ ;  /* 0x0000000000067805 */ /* 0x000fc6000001ff00 */
[----:B------:R-:W-:-:S06]  /*5ed0*/  FMUL.FTZ R4, R22, 1 ;  /* 0x3f80000016047820 */ /* 0x000fcc0000410000 */
[----:B------:R-:W0:Y:S02]  /*5ee0*/  F2F.F64.F32 R4, R4 ;  /* 0x0000000400047310 */ /* 0x000e240000201800 */
[----:B0-----:R0:W-:Y:S01]  /*5ef0*/  STG.E.128 desc[UR36][R8.64], R4 ;  /* 0x0000000408007986 */ /* 0x0011e2000c101d24 */
[----:B------:R-:W-:Y:S05]  /*5f00*/  BRA `(.L_x_459) ;  /* 0x00000008006c7947 */ /* 0x000fea0003800000 */
.L_x_467:
        /* <DEDUP_REMOVED lines=21> */
.L_x_472:
[----:B------:R-:W-:Y:S05]  /*6060*/  BSYNC B0 ;  /* 0x0000000000007941 */ /* 0x000fea0003800000 */
.L_x_471:
[----:B------:R-:W-:-:S05]  /*6070*/  LOP3.LUT R5, R0, R5, RZ, 0xfc, !PT ;  /* 0x0000000500057212 */ /* 0x000fca00078efcff */
[----:B------:R0:W-:Y:S01]  /*6080*/  STG.E.U8 desc[UR36][R8.64], R5 ;  /* 0x0000000508007986 */ /* 0x0001e2000c101124 */
[----:B------:R-:W-:Y:S05]  /*6090*/  BRA `(.L_x_459) ;  /* 0x0000000800087947 */ /* 0x000fea0003800000 */
.L_x_470:
        /* <DEDUP_REMOVED lines=13> */
.L_x_474:
[----:B------:R-:W-:Y:S01]  /*6170*/  IMAD.MOV.U32 R0, RZ, RZ, 0x7f ;  /* 0x0000007fff007424 */ /* 0x000fe200078e00ff */
[----:B------:R-:W-:-:S04]  /*6180*/  ISETP.GT.U32.AND P0, PT, R3, 0x7f800000, PT ;  /* 0x7f8000000300780c */ /* 0x000fc80003f04070 */
[----:B------:R-:W-:-:S09]  /*6190*/  SEL R0, R0, 0x7c, P0 ;  /* 0x0000007c00007807 */ /* 0x000fd20000000000 */
.L_x_475:
[----:B------:R-:W-:Y:S05]  /*61a0*/  BSYNC B0 ;  /* 0x0000000000007941 */ /* 0x000fea0003800000 */
.L_x_473:
[----:B------:R-:W-:-:S04]  /*61b0*/  LOP3.LUT R3, R5, 0x80000000, RZ, 0xc0, !PT ;  /* 0x8000000005037812 */ /* 0x000fc800078ec0ff */
[----:B------:R-:W-:-:S04]  /*61c0*/  SHF.R.U32.HI R3, RZ, 0x18, R3 ;  /* 0x00000018ff037819 */ /* 0x000fc80000011603 */
[----:B------:R-:W-:-:S05]  /*61d0*/  LOP3.LUT R3, R0, R3, RZ, 0xfc, !PT ;  /* 0x0000000300037212 */ /* 0x000fca00078efcff */
[----:B------:R0:W-:Y:S01]  /*61e0*/  STG.E.U8 desc[UR36][R8.64], R3 ;  /* 0x0000000308007986 */ /* 0x0001e2000c101124 */
[----:B------:R-:W-:Y:S05]  /*61f0*/  BRA `(.L_x_459) ;  /* 0x0000000400b07947 */ /* 0x000fea0003800000 */
.L_x_469:
[----:B------:R0:W-:Y:S01]  /*6200*/  STG.E.U16 desc[UR36][R8.64], R22 ;  /* 0x0000001608007986 */ /* 0x0001e2000c101524 */
[----:B------:R-:W-:Y:S05]  /*6210*/  BRA `(.L_x_459) ;  /* 0x0000000400a87947 */ /* 0x000fea0003800000 */
.L_x_466:
        /* <DEDUP_REMOVED lines=12> */
.L_x_478:
        /* <DEDUP_REMOVED lines=17> */
.L_x_481:
[----:B------:R-:W-:-:S04]  /*63f0*/  LOP3.LUT R3, R5, 0x80000000, RZ, 0xc0, !PT ;  /* 0x8000000005037812 */ /* 0x000fc800078ec0ff */
[----:B------:R-:W-:-:S04]  /*6400*/  SHF.R.U32.HI R3, RZ, 0x18, R3 ;  /* 0x00000018ff037819 */ /* 0x000fc80000011603 */
[----:B------:R-:W-:-:S04]  /*6410*/  LOP3.LUT R0, R0, R3, RZ, 0xfc, !PT ;  /* 0x0000000300007212 */ /* 0x000fc800078efcff */
[----:B------:R-:W-:-:S07]  /*6420*/  PRMT R4, R0, 0x7610, R4 ;  /* 0x0000761000047816 */ /* 0x000fce0000000004 */
.L_x_480:
[----:B------:R-:W-:Y:S05]  /*6430*/  BSYNC B0 ;  /* 0x0000000000007941 */ /* 0x000fea0003800000 */
.L_x_479:
[----:B------:R4:W-:Y:S01]  /*6440*/  STG.E.U8 desc[UR36][R8.64], R4 ;  /* 0x0000000408007986 */ /* 0x0009e2000c101124 */
[----:B------:R-:W-:Y:S05]  /*6450*/  BRA `(.L_x_459) ;  /* 0x0000000400187947 */ /* 0x000fea0003800000 */
.L_x_477:
        /* <DEDUP_REMOVED lines=17> */
.L_x_484:
[----:B------:R-:W-:-:S04]  /*6570*/  LOP3.LUT R3, R5, 0x80000000, RZ, 0xc0, !PT ;  /* 0x8000000005037812 */ /* 0x000fc800078ec0ff */
[----:B------:R-:W-:-:S04]  /*6580*/  SHF.R.U32.HI R3, RZ, 0x18, R3 ;  /* 0x00000018ff037819 */ /* 0x000fc80000011603 */
[----:B------:R-:W-:-:S04]  /*6590*/  LOP3.LUT R0, R0, R3, RZ, 0xfc, !PT ;  /* 0x0000000300007212 */ /* 0x000fc800078efcff */
[----:B------:R-:W-:-:S07]  /*65a0*/  PRMT R4, R0, 0x7610, R4 ;  /* 0x0000761000047816 */ /* 0x000fce0000000004 */
.L_x_483:
[----:B------:R-:W-:Y:S05]  /*65b0*/  BSYNC B0 ;  /* 0x0000000000007941 */ /* 0x000fea0003800000 */
.L_x_482:
[----:B------:R0:W-:Y:S01]  /*65c0*/  STG.E.U8 desc[UR36][R8.64], R4 ;  /* 0x0000000408007986 */ /* 0x0001e2000c101124 */
[----:B------:R-:W-:Y:S05]  /*65d0*/  BRA `(.L_x_459) ;  /* 0x0000000000b87947 */ /* 0x000fea0003800000 */
.L_x_476:
[----:B------:R-:W-:-:S13]  /*65e0*/  ISETP.NE.AND P0, PT, R0, 0x1c, PT ;  /* 0x0000001c0000780c */ /* 0x000fda0003f05270 */
[----:B------:R-:W-:Y:S05]  /*65f0*/  @!P0 BRA `(.L_x_485) ;  /* 0x0000000000a48947 */ /* 0x000fea0003800000 */
[----:B------:R-:W-:-:S13]  /*6600*/  ISETP.NE.AND P0, PT, R0, 0x1d, PT ;  /* 0x0000001d0000780c */ /* 0x000fda0003f05270 */
[----:B------:R-:W-:Y:S05]  /*6610*/  @!P0 BRA `(.L_x_486) ;  /* 0x00000000008c8947 */ /* 0x000fea0003800000 */
[----:B------:R-:W-:-:S13]  /*6620*/  ISETP.NE.AND P0, PT, R0, 0x2c, PT ;  /* 0x0000002c0000780c */ /* 0x000fda0003f05270 */
[----:B------:R-:W-:Y:S05]  /*6630*/  @P0 BRA `(.L_x_458) ;  /* 0x0000000000400947 */ /* 0x000fea0003800000 */
[----:B------:R-:W-:-:S05]  /*6640*/  IMAD.U32 R22, R22, 0x10000, RZ ;  /* 0x0001000016167824 */ /* 0x000fca00078e00ff */
        /* <DEDUP_REMOVED lines=15> */
.L_x_458:
        /* <DEDUP_REMOVED lines=16> */
.L_x_487:
[----:B------:R-:W-:Y:S05]  /*6840*/  BRA `(.L_x_459) ;  /* 0x00000000001c7947 */ /* 0x000fea0003800000 */
.L_x_486:
[----:B------:R-:W-:-:S06]  /*6850*/  IMAD.U32 R4, R22, 0x10000, RZ ;  /* 0x0001000016047824 */ /* 0x000fcc00078e00ff */
[----:B------:R-:W0:Y:S02]  /*6860*/  F2I.U64.TRUNC R4, R4 ;  /* 0x0000000400047311 */ /* 0x000e24000020d800 */
[----:B0-----:R2:W-:Y:S01]  /*6870*/  STG.E.64 desc[UR36][R8.64], R4 ;  /* 0x0000000408007986 */ /* 0x0015e2000c101b24 */
[----:B------:R-:W-:Y:S05]  /*6880*/  BRA `(.L_x_459) ;  /* 0x00000000000c7947 */ /* 0x000fea0003800000 */
.L_x_485:
[----:B------:R-:W-:-:S04]  /*6890*/  IMAD.U32 R22, R22, 0x10000, RZ ;  /* 0x0001000016167824 */ /* 0x000fc800078e00ff */
[----:B------:R-:W0:Y:S02]  /*68a0*/  F2I.FTZ.U32.TRUNC.NTZ R3, R22 ;  /* 0x0000001600037305 */ /* 0x000e24000021f000 */
[----:B0-----:R0:W-:Y:S02]  /*68b0*/  STG.E desc[UR36][R8.64], R3 ;  /* 0x0000000308007986 */ /* 0x0011e4000c101924 */
.L_x_459:
[----:B------:R-:W-:-:S05]  /*68c0*/  VIADD R25, R25, 0x80 ;  /* 0x0000008019197836 */ /* 0x000fca0000000000 */
[----:B------:R-:W-:-:S13]  /*68d0*/  ISETP.GE.AND P0, PT, R25, R16, PT ;  /* 0x000000101900720c */ /* 0x000fda0003f06270 */
        /* <DEDUP_REMOVED lines=19> */
[----:B------:R-:W-:-:S06]  /*6a10*/  IMAD.U32 R17, R17, 0x10000, RZ ;  /* 0x0001000011117824 */ /* 0x000fcc00078e00ff */
[----:B------:R-:W0:Y:S02]  /*6a20*/  F2I.FTZ.TRUNC.NTZ R17, R17 ;  /* 0x0000001100117305 */ /* 0x000e24000021f100 */
[----:B0-----:R0:W-:Y:S01]  /*6a30*/  STG.E.U8 desc[UR36][R8.64], R17 ;  /* 0x0000001108007986 */ /* 0x0011e2000c101124 */
[----:B------:R-:W-:Y:S05]  /*6a40*/  BRA `(.L_x_493) ;  /* 0x0000000c00947947 */ /* 0x000fea0003800000 */
.L_x_491:
[----:B------:R-:W-:-:S06]  /*6a50*/  IMAD.U32 R5, R17, 0x10000, RZ ;  /* 0x0001000011057824 */ /* 0x000fcc00078e00ff */
[----:B------:R-:W0:Y:S02]  /*6a60*/  F2I.S64.TRUNC R4, R5 ;  /* 0x0000000500047311 */ /* 0x000e24000020d900 */
[----:B0-----:R4:W-:Y:S01]  /*6a70*/  STG.E.U8 desc[UR36][R8.64], R4 ;  /* 0x0000000408007986 */ /* 0x0019e2000c101124 */
[----:B------:R-:W-:Y:S05]  /*6a80*/  BRA `(.L_x_493) ;  /* 0x0000000c00847947 */ /* 0x000fea0003800000 */
.L_x_490:
        /* <DEDUP_REMOVED lines=10> */
.L_x_495:
[----:B------:R-:W-:-:S06]  /*6b30*/  IMAD.U32 R17, R17, 0x10000, RZ ;  /* 0x0001000011117824 */ /* 0x000fcc00078e00ff */
[----:B------:R-:W0:Y:S02]  /*6b40*/  F2I.FTZ.TRUNC.NTZ R17, R17 ;  /* 0x0000001100117305 */ /* 0x000e24000021f100 */
[----:B0-----:R2:W-:Y:S01]  /*6b50*/  STG.E desc[UR36][R8.64], R17 ;  /* 0x0000001108007986 */ /* 0x0015e2000c101924 */
[----:B------:R-:W-:Y:S05]  /*6b60*/  BRA `(.L_x_493) ;  /* 0x0000000c004c7947 */ /* 0x000fea0003800000 */
.L_x_494:
[----:B------:R-:W-:-:S06]  /*6b70*/  IMAD.U32 R17, R17, 0x10000, RZ ;  /* 0x0001000011117824 */ /* 0x000fcc00078e00ff */
[----:B------:R-:W0:Y:S02]  /*6b80*/  F2I.FTZ.TRUNC.NTZ R17, R17 ;  /* 0x0000001100117305 */ /* 0x000e24000021f100 */
[----:B0-----:R0:W-:Y:S01]  /*6b90*/  STG.E.U16 desc[UR36][R8.64], R17 ;  /* 0x0000001108007986 */ /* 0x0011e2000c101524 */
[----:B------:R-:W-:Y:S05]  /*6ba0*/  BRA `(.L_x_493) ;  /* 0x0000000c003c7947 */ /* 0x000fea0003800000 */
.L_x_489:
        /* <DEDUP_REMOVED lines=9> */
.L_x_497:
[----:B------:R-:W-:-:S05]  /*6c40*/  IMAD.U32 R0, R17, 0x10000, RZ ;  /* 0x0001000011007824 */ /* 0x000fca00078e00ff */
[----:B------:R-:W-:-:S05]  /*6c50*/  F2FP.F16.F32.PACK_AB R0, RZ, R0 ;  /* 0x00000000ff00723e */ /* 0x000fca00000000ff */
[----:B------:R0:W-:Y:S01]  /*6c60*/  STG.E.U16 desc[UR36][R8.64], R0 ;  /* 0x0000000008007986 */ /* 0x0001e2000c101524 */
[----:B------:R-:W-:Y:S05]  /*6c70*/  BRA `(.L_x_493) ;  /* 0x0000000c00087947 */ /* 0x000fea0003800000 */
.L_x_496:
        /* <DEDUP_REMOVED lines=10> */
.L_x_499:
[----:B------:R-:W-:-:S05]  /*6d20*/  IMAD.U32 R17, R17, 0x10000, RZ ;  /* 0x0001000011117824 */ /* 0x000fca00078e00ff */
[----:B------:R-:W-:-:S04]  /*6d30*/  F2FP.F16.F32.PACK_AB R3, RZ, R17 ;  /* 0x00000011ff03723e */ /* 0x000fc800000000ff */
[----:B------:R-:W-:-:S05]  /*6d40*/  PRMT R3, R3, 0x5410, RZ ;  /* 0x0000541003037816 */ /* 0x000fca00000000ff */
[----:B------:R0:W-:Y:S01]  /*6d50*/  STG.E desc[UR36][R8.64], R3 ;  /* 0x0000000308007986 */ /* 0x0001e2000c101924 */
[----:B------:R-:W-:Y:S05]  /*6d60*/  BRA `(.L_x_493) ;  /* 0x0000000800cc7947 */ /* 0x000fea0003800000 */
.L_x_498:
[----:B------:R-:W-:-:S04]  /*6d70*/  IMAD.U32 R4, R17, 0x10000, RZ ;  /* 0x0001000011047824 */ /* 0x000fc800078e00ff */
[----:B------:R-:W-:-:S06]  /*6d80*/  FMUL.FTZ R4, R4, 1 ;  /* 0x3f80000004047820 */ /* 0x000fcc0000410000 */
[----:B------:R-:W0:Y:S02]  /*6d90*/  F2F.F64.F32 R4, R4 ;  /* 0x0000000400047310 */ /* 0x000e240000201800 */
[----:B0-----:R0:W-:Y:S01]  /*6da0*/  STG.E.64 desc[UR36][R8.64], R4 ;  /* 0x0000000408007986 */ /* 0x0011e2000c101b24 */
[----:B------:R-:W-:Y:S05]  /*6db0*/  BRA `(.L_x_493) ;  /* 0x0000000800b87947 */ /* 0x000fea0003800000 */
.L_x_488:
        /* <DEDUP_REMOVED lines=13> */
.L_x_502:
[----:B------:R-:W-:Y:S01]  /*6e90*/  IMAD.U32 R17, R17, 0x10000, RZ ;  /* 0x0001000011117824 */ /* 0x000fe200078e00ff */
[----:B------:R-:W-:-:S03]  /*6ea0*/  CS2R R6, SRZ ;  /* 0x0000000000067805 */ /* 0x000fc6000001ff00 */
[----:B------:R-:W-:-:S06]  /*6eb0*/  FMUL.FTZ R4, R17, 1 ;  /* 0x3f80000011047820 */ /* 0x000fcc0000410000 */
[----:B------:R-:W0:Y:S02]  /*6ec0*/  F2F.F64.F32 R4, R4 ;  /* 0x0000000400047310 */ /* 0x000e240000201800 */
[----:B0-----:R0:W-:Y:S01]  /*6ed0*/  STG.E.128 desc[UR36][R8.64], R4 ;  /* 0x0000000408007986 */ /* 0x0011e2000c101d24 */
[----:B------:R-:W-:Y:S05]  /*6ee0*/  BRA `(.L_x_493) ;  /* 0x00000008006c7947 */ /* 0x000fea0003800000 */
.L_x_501:
        /* <DEDUP_REMOVED lines=21> */
.L_x_506:
[----:B------:R-:W-:Y:S05]  /*7040*/  BSYNC B0 ;  /* 0x0000000000007941 */ /* 0x000fea0003800000 */
.L_x_505:
[----:B------:R-:W-:-:S05]  /*7050*/  LOP3.LUT R5, R0, R5, RZ, 0xfc, !PT ;  /* 0x0000000500057212 */ /* 0x000fca00078efcff */
[----:B------:R0:W-:Y:S01]  /*7060*/  STG.E.U8 desc[UR36][R8.64], R5 ;  /* 0x0000000508007986 */ /* 0x0001e2000c101124 */
[----:B------:R-:W-:Y:S05]  /*7070*/  BRA `(.L_x_493) ;  /* 0x0000000800087947 */ /* 0x000fea0003800000 */
.L_x_504:
        /* <DEDUP_REMOVED lines=13> */
.L_x_508:
[----:B------:R-:W-:Y:S01]  /*7150*/  IMAD.MOV.U32 R0, RZ, RZ, 0x7f ;  /* 0x0000007fff007424 */ /* 0x000fe200078e00ff */
[----:B------:R-:W-:-:S04]  /*7160*/  ISETP.GT.U32.AND P0, PT, R3, 0x7f800000, PT ;  /* 0x7f8000000300780c */ /* 0x000fc80003f04070 */
[----:B------:R-:W-:-:S09]  /*7170*/  SEL R0, R0, 0x7c, P0 ;  /* 0x0000007c00007807 */ /* 0x000fd20000000000 */
.L_x_509:
[----:B------:R-:W-:Y:S05]  /*7180*/  BSYNC B0 ;  /* 0x0000000000007941 */ /* 0x000fea0003800000 */
.L_x_507:
[----:B------:R-:W-:-:S04]  /*7190*/  LOP3.LUT R3, R17, 0x80000000, RZ, 0xc0, !PT ;  /* 0x8000000011037812 */ /* 0x000fc800078ec0ff */
[----:B------:R-:W-:-:S04]  /*71a0*/  SHF.R.U32.HI R3, RZ, 0x18, R3 ;  /* 0x00000018ff037819 */ /* 0x000fc80000011603 */
[----:B------:R-:W-:-:S05]  /*71b0*/  LOP3.LUT R3, R0, R3, RZ, 0xfc, !PT ;  /* 0x0000000300037212 */ /* 0x000fca00078efcff */
[----:B------:R0:W-:Y:S01]  /*71c0*/  STG.E.U8 desc[UR36][R8.64], R3 ;  /* 0x0000000308007986 */ /* 0x0001e2000c101124 */
[----:B------:R-:W-:Y:S05]  /*71d0*/  BRA `(.L_x_493) ;  /* 0x0000000400b07947 */ /* 0x000fea0003800000 */
.L_x_503:
[----:B------:R0:W-:Y:S01]  /*71e0*/  STG.E.U16 desc[UR36][R8.64], R17 ;  /* 0x0000001108007986 */ /* 0x0001e2000c101524 */
[----:B------:R-:W-:Y:S05]  /*71f0*/  BRA `(.L_x_493) ;  /* 0x0000000400a87947 */ /* 0x000fea0003800000 */
.L_x_500:
        /* <DEDUP_REMOVED lines=12> */
.L_x_512:
        /* <DEDUP_REMOVED lines=17> */
.L_x_515:
[----:B------:R-:W-:-:S04]  /*73d0*/  LOP3.LUT R3, R17, 0x80000000, RZ, 0xc0, !PT ;  /* 0x8000000011037812 */ /* 0x000fc800078ec0ff */
[----:B------:R-:W-:-:S04]  /*73e0*/  SHF.R.U32.HI R3, RZ, 0x18, R3 ;  /* 0x00000018ff037819 */ /* 0x000fc80000011603 */
[----:B------:R-:W-:-:S04]  /*73f0*/  LOP3.LUT R0, R0, R3, RZ, 0xfc, !PT ;  /* 0x0000000300007212 */ /* 0x000fc800078efcff */
[----:B------:R-:W-:-:S07]  /*7400*/  PRMT R4, R0, 0x7610, R4 ;  /* 0x0000761000047816 */ /* 0x000fce0000000004 */
.L_x_514:
[----:B------:R-:W-:Y:S05]  /*7410*/  BSYNC B0 ;  /* 0x0000000000007941 */ /* 0x000fea0003800000 */
.L_x_513:
[----:B------:R0:W-:Y:S01]  /*7420*/  STG.E.U8 desc[UR36][R8.64], R4 ;  /* 0x0000000408007986 */ /* 0x0001e2000c101124 */
[----:B------:R-:W-:Y:S05]  /*7430*/  BRA `(.L_x_493) ;  /* 0x0000000400187947 */ /* 0x000fea0003800000 */
.L_x_511:
        /* <DEDUP_REMOVED lines=17> */
.L_x_518:
[----:B------:R-:W-:-:S04]  /*7550*/  LOP3.LUT R3, R17, 0x80000000, RZ, 0xc0, !PT ;  /* 0x8000000011037812 */ /* 0x000fc800078ec0ff */
[----:B------:R-:W-:-:S04]  /*7560*/  SHF.R.U32.HI R3, RZ, 0x18, R3 ;  /* 0x00000018ff037819 */ /* 0x000fc80000011603 */
[----:B------:R-:W-:-:S04]  /*7570*/  LOP3.LUT R0, R0, R3, RZ, 0xfc, !PT ;  /* 0x0000000300007212 */ /* 0x000fc800078efcff */
[----:B------:R-:W-:-:S07]  /*7580*/  PRMT R4, R0, 0x7610, R4 ;  /* 0x0000761000047816 */ /* 0x000fce0000000004 */
.L_x_517:
[----:B------:R-:W-:Y:S05]  /*7590*/  BSYNC B0 ;  /* 0x0000000000007941 */ /* 0x000fea0003800000 */
.L_x_516:
[----:B------:R0:W-:Y:S01]  /*75a0*/  STG.E.U8 desc[UR36][R8.64], R4 ;  /* 0x0000000408007986 */ /* 0x0001e2000c101124 */
[----:B------:R-:W-:Y:S05]  /*75b0*/  BRA `(.L_x_493) ;  /* 0x0000000000b87947 */ /* 0x000fea0003800000 */
.L_x_510:
        /* <DEDUP_REMOVED lines=22> */
.L_x_492:
        /* <DEDUP_REMOVED lines=16> */
.L_x_521:
[----:B------:R-:W-:Y:S05]  /*7820*/  BRA `(.L_x_493) ;  /* 0x00000000001c7947 */ /* 0x000fea0003800000 */
.L_x_520:
[----:B------:R-:W-:-:S06]  /*7830*/  IMAD.U32 R4, R17, 0x10000, RZ ;  /* 0x0001000011047824 */ /* 0x000fcc00078e00ff */
[----:B------:R-:W0:Y:S02]  /*7840*/  F2I.U64.TRUNC R4, R4 ;  /* 0x0000000400047311 */ /* 0x000e24000020d800 */
[----:B0-----:R0:W-:Y:S01]  /*7850*/  STG.E.64 desc[UR36][R8.64], R4 ;  /* 0x0000000408007986 */ /* 0x0011e2000c101b24 */
[----:B------:R-:W-:Y:S05]  /*7860*/  BRA `(.L_x_493) ;  /* 0x00000000000c7947 */ /* 0x000fea0003800000 */
.L_x_519:
[----:B------:R-:W-:-:S06]  /*7870*/  IMAD.U32 R17, R17, 0x10000, RZ ;  /* 0x0001000011117824 */ /* 0x000fcc00078e00ff */
[----:B------:R-:W0:Y:S02]  /*7880*/  F2I.FTZ.U32.TRUNC.NTZ R17, R17 ;  /* 0x0000001100117305 */ /* 0x000e24000021f000 */
[----:B0-----:R0:W-:Y:S02]  /*7890*/  STG.E desc[UR36][R8.64], R17 ;  /* 0x0000001108007986 */ /* 0x0011e4000c101924 */
.L_x_493:
[----:B------:R-:W-:-:S07]  /*78a0*/  VIADD R25, R25, 0x80 ;  /* 0x0000008019197836 */ /* 0x000fce0000000000 */
.L_x_453:
[----:B------:R-:W-:Y:S05]  /*78b0*/  BSYNC B6 ;  /* 0x0000000000067941 */ /* 0x000fea0003800000 */
.L_x_452:
[----:B------:R-:W-:-:S13]  /*78c0*/  ISETP.GE.AND P0, PT, R25, R16, PT ;  /* 0x000000101900720c */ /* 0x000fda0003f06270 */
[----:B------:R-:W-:Y:S05]  /*78d0*/  @P0 EXIT ;  /* 0x000000000000094d */ /* 0x000fea0003800000 */
[----:B012-4-:R-:W0:Y:S01]  /*78e0*/  LDC.64 R4, c[0x0][0x218] ;  /* 0x00008600ff047b82 */ /* 0x017e220000000a00 */
        /* <DEDUP_REMOVED lines=16> */
[----:B---3--:R-:W-:-:S06]  /*79f0*/  IMAD.U32 R19, R19, 0x10000, RZ ;  /* 0x0001000013137824 */ /* 0x008fcc00078e00ff */
[----:B------:R-:W0:Y:S02]  /*7a00*/  F2I.FTZ.TRUNC.NTZ R19, R19 ;  /* 0x0000001300137305 */ /* 0x000e24000021f100 */
[----:B0-----:R-:W-:Y:S01]  /*7a10*/  STG.E.U8 desc[UR36][R2.64], R19 ;  /* 0x0000001302007986 */ /* 0x001fe2000c101124 */
[----:B------:R-:W-:Y:S05]  /*7a20*/  EXIT ;  /* 0x000000000000794d */ /* 0x000fea0003800000 */
.L_x_525:
[----:B---3--:R-:W-:-:S06]  /*7a30*/  IMAD.U32 R5, R19, 0x10000, RZ ;  /* 0x0001000013057824 */ /* 0x008fcc00078e00ff */
[----:B------:R-:W0:Y:S02]  /*7a40*/  F2I.S64.TRUNC R4, R5 ;  /* 0x0000000500047311 */ /* 0x000e24000020d900 */
[----:B0-----:R-:W-:Y:S01]  /*7a50*/  STG.E.U8 desc[UR36][R2.64], R4 ;  /* 0x0000000402007986 */ /* 0x001fe2000c101124 */
[----:B------:R-:W-:Y:S05]  /*7a60*/  EXIT ;  /* 0x000000000000794d */ /* 0x000fea0003800000 */
.L_x_524:
[----:B------:R-:W-:-:S13]  /*7a70*/  ISETP.NE.AND P0, PT, R0, 0x2, PT ;  /* 0x000000020000780c */ /* 0x000fda0003f05270 */
[----:B------:R-:W-:Y:S05]  /*7a80*/  @!P0 BRA `(.L_x_527) ;  /* 0x0000000000308947 */ /* 0x000fea0003800000 */
[----:B------:R-:W-:-:S13]  /*7a90*/  ISETP.NE.AND P0, PT, R0, 0x3, PT ;  /* 0x000000030000780c */ /* 0x000fda0003f05270 */
[----:B------:R-:W-:Y:S05]  /*7aa0*/  @!P0 BRA `(.L_x_528) ;  /* 0x0000000000188947 */ /* 0x000fea0003800000 */
[----:B------:R-:W-:-:S13]  /*7ab0*/  ISETP.NE.AND P0, PT, R0, 0x4, PT ;  /* 0x000000040000780c */ /* 0x000fda0003f05270 */
[----:B------:R-:W-:Y:S05]  /*7ac0*/  @P0 BRA `(.L_x_526) ;  /* 0x0000000c000c0947 */ /* 0x000fea0003800000 */
[----:B---3--:R-:W-:-:S06]  /*7ad0*/  IMAD.U32 R4, R19, 0x10000, RZ ;  /* 0x0001000013047824 */ /* 0x008fcc00078e00ff */
[----:B------:R-:W0:Y:S02]  /*7ae0*/  F2I.S64.TRUNC R4, R4 ;  /* 0x0000000400047311 */ /* 0x000e24000020d900 */
[----:B0-----:R-:W-:Y:S01]  /*7af0*/  STG.E.64 desc[UR36][R2.64], R4 ;  /* 0x0000000402007986 */ /* 0x001fe2000c101b24 */
[----:B------:R-:W-:Y:S05]  /*7b00*/  EXIT ;  /* 0x000000000000794d */ /* 0x000fea0003800000 */
.L_x_528:
[----:B---3--:R-:W-:-:S06]  /*7b10*/  IMAD.U32 R19, R19, 0x10000, RZ ;  /* 0x0001000013137824 */ /* 0x008fcc00078e00ff */
[----:B------:R-:W0:Y:S02]  /*7b20*/  F2I.FTZ.TRUNC.NTZ R19, R19 ;  /* 0x0000001300137305 */ /* 0x000e24000021f100 */
[----:B0-----:R-:W-:Y:S01]  /*7b30*/  STG.E desc[UR36][R2.64], R19 ;  /* 0x0000001302007986 */ /* 0x001fe2000c101924 */
[----:B------:R-:W-:Y:S05]  /*7b40*/  EXIT ;  /* 0x000000000000794d */ /* 0x000fea0003800000 */
.L_x_527:
[----:B---3--:R-:W-:-:S06]  /*7b50*/  IMAD.U32 R19, R19, 0x10000, RZ ;  /* 0x0001000013137824 */ /* 0x008fcc00078e00ff */
[----:B------:R-:W0:Y:S02]  /*7b60*/  F2I.FTZ.TRUNC.NTZ R19, R19 ;  /* 0x0000001300137305 */ /* 0x000e24000021f100 */
[----:B0-----:R-:W-:Y:S01]  /*7b70*/  STG.E.U16 desc[UR36][R2.64], R19 ;  /* 0x0000001302007986 */ /* 0x001fe2000c101524 */
[----:B------:R-:W-:Y:S05]  /*7b80*/  EXIT ;  /* 0x000000000000794d */ /* 0x000fea0003800000 */
.L_x_523:
[----:B------:R-:W-:-:S13]  /*7b90*/  ISETP.GT.AND P0, PT, R0, 0x6, PT ;  /* 0x000000060000780c */ /* 0x000fda0003f04270 */
[----:B------:R-:W-:Y:S05]  /*7ba0*/  @P0 BRA `(.L_x_529) ;  /* 0x00000000002c0947 */ /* 0x000fea0003800000 */
[----:B------:R-:W-:-:S13]  /*7bb0*/  ISETP.NE.AND P0, PT, R0, 0x5, PT ;  /* 0x000000050000780c */ /* 0x000fda0003f05270 */
[----:B------:R-:W-:Y:S05]  /*7bc0*/  @!P0 BRA `(.L_x_530) ;  /* 0x0000000000148947 */ /* 0x000fea0003800000 */
[----:B------:R-:W-:-:S13]  /*7bd0*/  ISETP.NE.AND P0, PT, R0, 0x6, PT ;  /* 0x000000060000780c */ /* 0x000fda0003f05270 */
[----:B------:R-:W-:Y:S05]  /*7be0*/  @P0 BRA `(.L_x_526) ;  /* 0x0000000800c40947 */ /* 0x000fea0003800000 */
[----:B---3--:R-:W-:-:S05]  /*7bf0*/  IMAD.U32 R19, R19, 0x10000, RZ ;  /* 0x0001000013137824 */ /* 0x008fca00078e00ff */
[----:B------:R-:W-:Y:S01]  /*7c00*/  STG.E desc[UR36][R2.64], R19 ;  /* 0x0000001302007986 */ /* 0x000fe2000c101924 */
[----:B------:R-:W-:Y:S05]  /*7c10*/  EXIT ;  /* 0x000000000000794d */ /* 0x000fea0003800000 */
.L_x_530:
[----:B---3--:R-:W-:-:S05]  /*7c20*/  IMAD.U32 R0, R19, 0x10000, RZ ;  /* 0x0001000013007824 */ /* 0x008fca00078e00ff */
[----:B------:R-:W-:-:S05]  /*7c30*/  F2FP.F16.F32.PACK_AB R0, RZ, R0 ;  /* 0x00000000ff00723e */ /* 0x000fca00000000ff */
[----:B------:R-:W-:Y:S01]  /*7c40*/  STG.E.U16 desc[UR36][R2.64], R0 ;  /* 0x0000000002007986 */ /* 0x000fe2000c101524 */
[----:B------:R-:W-:Y:S05]  /*7c50*/  EXIT ;  /* 0x000000000000794d */ /* 0x000fea0003800000 */
.L_x_529:
[----:B------:R-:W-:-:S13]  /*7c60*/  ISETP.NE.AND P0, PT, R0, 0x7, PT ;  /* 0x000000070000780c */ /* 0x000fda0003f05270 */
[----:B------:R-:W-:Y:S05]  /*7c70*/  @!P0 BRA `(.L_x_531) ;  /* 0x0000000000348947 */ /* 0x000fea0003800000 */
[----:B------:R-:W-:-:S13]  /*7c80*/  ISETP.NE.AND P0, PT, R0, 0x8, PT ;  /* 0x000000080000780c */ /* 0x000fda0003f05270 */
[----:B------:R-:W-:Y:S05]  /*7c90*/  @!P0 BRA `(.L_x_532) ;  /* 0x0000000000188947 */ /* 0x000fea0003800000 */
[----:B------:R-:W-:-:S13]  /*7ca0*/  ISETP.NE.AND P0, PT, R0, 0x9, PT ;  /* 0x000000090000780c */ /* 0x000fda0003f05270 */
[----:B------:R-:W-:Y:S05]  /*7cb0*/  @P0 BRA `(.L_x_526) ;  /* 0x0000000800900947 */ /* 0x000fea0003800000 */
[----:B---3--:R-:W-:Y:S02]  /*7cc0*/  IMAD.U32 R4, R19, 0x10000, RZ ;  /* 0x0001000013047824 */ /* 0x008fe400078e00ff */
[----:B------:R-:W-:-:S05]  /*7cd0*/  IMAD.MOV.U32 R5, RZ, RZ, RZ ;  /* 0x000000ffff057224 */ /* 0x000fca00078e00ff */
[----:B------:R-:W-:Y:S01]  /*7ce0*/  STG.E.64 desc[UR36][R2.64], R4 ;  /* 0x0000000402007986 */ /* 0x000fe2000c101b24 */
[----:B------:R-:W-:Y:S05]  /*7cf0*/  EXIT ;  /* 0x000000000000794d */ /* 0x000fea0003800000 */
.L_x_532:
[----:B---3--:R-:W-:-:S05]  /*7d00*/  IMAD.U32 R19, R19, 0x10000, RZ ;  /* 0x0001000013137824 */ /* 0x008fca00078e00ff */
[----:B------:R-:W-:-:S04]  /*7d10*/  F2FP.F16.F32.PACK_AB R5, RZ, R19 ;  /* 0x00000013ff05723e */ /* 0x000fc800000000ff */
[----:B------:R-:W-:-:S05]  /*7d20*/  PRMT R5, R5, 0x5410, RZ ;  /* 0x0000541005057816 */ /* 0x000fca00000000ff */
[----:B------:R-:W-:Y:S01]  /*7d30*/  STG.E desc[UR36][R2.64], R5 ;  /* 0x0000000502007986 */ /* 0x000fe2000c101924 */
[----:B------:R-:W-:Y:S05]  /*7d40*/  EXIT ;  /* 0x000000000000794d */ /* 0x000fea0003800000 */
.L_x_531:
[----:B---3--:R-:W-:-:S04]  /*7d50*/  IMAD.U32 R4, R19, 0x10000, RZ ;  /* 0x0001000013047824 */ /* 0x008fc800078e00ff */
[----:B------:R-:W-:-:S06]  /*7d60*/  FMUL.FTZ R4, R4, 1 ;  /* 0x3f80000004047820 */ /* 0x000fcc0000410000 */
[----:B------:R-:W0:Y:S02]  /*7d70*/  F2F.F64.F32 R4, R4 ;  /* 0x0000000400047310 */ /* 0x000e240000201800 */
[----:B0-----:R-:W-:Y:S01]  /*7d80*/  STG.E.64 desc[UR36][R2.64], R4 ;  /* 0x0000000402007986 */ /* 0x001fe2000c101b24 */
[----:B------:R-:W-:Y:S05]  /*7d90*/  EXIT ;  /* 0x000000000000794d */ /* 0x000fea0003800000 */
.L_x_522:
        /* <DEDUP_REMOVED lines=8> */
[----:B---3--:R-:W-:-:S05]  /*7e20*/  IMAD.U32 R19, R19, 0x10000, RZ ;  /* 0x0001000013137824 */ /* 0x008fca00078e00ff */
[----:B------:R-:W-:-:S04]  /*7e30*/  FSETP.NEU.FTZ.AND P0, PT, R19, RZ, PT ;  /* 0x000000ff1300720b */ /* 0x000fc80003f1d000 */
[----:B------:R-:W-:-:S05]  /*7e40*/  SEL R5, RZ, 0x1, !P0 ;  /* 0x00000001ff057807 */ /* 0x000fca0004000000 */
[----:B------:R-:W-:Y:S01]  /*7e50*/  STG.E.U8 desc[UR36][R2.64], R5 ;  /* 0x0000000502007986 */ /* 0x000fe2000c101124 */
[----:B------:R-:W-:Y:S05]  /*7e60*/  EXIT ;  /* 0x000000000000794d */ /* 0x000fea0003800000 */
.L_x_535:
[----:B---3--:R-:W-:Y:S01]  /*7e70*/  IMAD.U32 R19, R19, 0x10000, RZ ;  /* 0x0001000013137824 */ /* 0x008fe200078e00ff */
[----:B------:R-:W-:-:S03]  /*7e80*/  CS2R R6, SRZ ;  /* 0x0000000000067805 */ /* 0x000fc6000001ff00 */
[----:B------:R-:W-:-:S06]  /*7e90*/  FMUL.FTZ R4, R19, 1 ;  /* 0x3f80000013047820 */ /* 0x000fcc0000410000 */
[----:B------:R-:W0:Y:S02]  /*7ea0*/  F2F.F64.F32 R4, R4 ;  /* 0x0000000400047310 */ /* 0x000e240000201800 */
[----:B0-----:R-:W-:Y:S01]  /*7eb0*/  STG.E.128 desc[UR36][R2.64], R4 ;  /* 0x0000000402007986 */ /* 0x001fe2000c101d24 */
[----:B------:R-:W-:Y:S05]  /*7ec0*/  EXIT ;  /* 0x000000000000794d */ /* 0x000fea0003800000 */
.L_x_534:
[----:B------:R-:W-:-:S13]  /*7ed0*/  ISETP.NE.AND P0, PT, R0, 0xf, PT ;  /* 0x0000000f0000780c */ /* 0x000fda0003f05270 */
[----:B------:R-:W-:Y:S05]  /*7ee0*/  @!P0 BRA `(.L_x_536) ;  /* 0x0000000000b48947 */ /* 0x000fea0003800000 */
[----:B------:R-:W-:-:S13]  /*7ef0*/  ISETP.NE.AND P0, PT, R0, 0x17, PT ;  /* 0x000000170000780c */ /* 0x000fda0003f05270 */
[----:B------:R-:W-:Y:S05]  /*7f00*/  @!P0 BRA `(.L_x_537) ;  /* 0x0000000000548947 */ /* 0x000fea0003800000 */
[----:B------:R-:W-:-:S13]  /*7f10*/  ISETP.NE.AND P0, PT, R0, 0x18, PT ;  /* 0x000000180000780c */ /* 0x000fda0003f05270 */
[----:B------:R-:W-:Y:S05]  /*7f20*/  @P0 BRA `(.L_x_526) ;  /* 0x0000000400f40947 */ /* 0x000fea0003800000 */
[----:B---3--:R-:W-:Y:S01]  /*7f30*/  IMAD.U32 R19, R19, 0x10000, RZ ;  /* 0x0001000013137824 */ /* 0x008fe200078e00ff */
        /* <DEDUP_REMOVED lines=14> */
.L_x_539:
[----:B------:R-:W-:Y:S05]  /*8020*/  BSYNC B0 ;  /* 0x0000000000007941 */ /* 0x000fea0003800000 */
.L_x_538:
[----:B------:R-:W-:-:S05]  /*8030*/  LOP3.LUT R5, R0, R5, RZ, 0xfc, !PT ;  /* 0x0000000500057212 */ /* 0x000fca00078efcff */
[----:B------:R-:W-:Y:S01]  /*8040*/  STG.E.U8 desc[UR36][R2.64], R5 ;  /* 0x0000000502007986 */ /* 0x000fe2000c101124 */
[----:B------:R-:W-:Y:S05]  /*8050*/  EXIT ;  /* 0x000000000000794d */ /* 0x000fea0003800000 */
.L_x_537:
[----:B---3--:R-:W-:Y:S01]  /*8060*/  IMAD.U32 R19, R19, 0x10000, RZ ;  /* 0x0001000013137824 */ /* 0x008fe200078e00ff */
        /* <DEDUP_REMOVED lines=12> */
.L_x_541:
[----:B------:R-:W-:Y:S01]  /*8130*/  IMAD.MOV.U32 R0, RZ, RZ, 0x7f ;  /* 0x0000007fff007424 */ /* 0x000fe200078e00ff */
[----:B------:R-:W-:-:S04]  /*8140*/  ISETP.GT.U32.AND P0, PT, R4, 0x7f800000, PT ;  /* 0x7f8000000400780c */ /* 0x000fc80003f04070 */
[----:B------:R-:W-:-:S09]  /*8150*/  SEL R0, R0, 0x7c, P0 ;  /* 0x0000007c00007807 */ /* 0x000fd20000000000 */
.L_x_542:
[----:B------:R-:W-:Y:S05]  /*8160*/  BSYNC B0 ;  /* 0x0000000000007941 */ /* 0x000fea0003800000 */
.L_x_540:
[----:B------:R-:W-:-:S04]  /*8170*/  LOP3.LUT R4, R19, 0x80000000, RZ, 0xc0, !PT ;  /* 0x8000000013047812 */ /* 0x000fc800078ec0ff */
[----:B------:R-:W-:-:S04]  /*8180*/  SHF.R.U32.HI R5, RZ, 0x18, R4 ;  /* 0x00000018ff057819 */ /* 0x000fc80000011604 */
[----:B------:R-:W-:-:S05]  /*8190*/  LOP3.LUT R5, R0, R5, RZ, 0xfc, !PT ;  /* 0x0000000500057212 */ /* 0x000fca00078efcff */
[----:B------:R-:W-:Y:S01]  /*81a0*/  STG.E.U8 desc[UR36][R2.64], R5 ;  /* 0x0000000502007986 */ /* 0x000fe2000c101124 */
[----:B------:R-:W-:Y:S05]  /*81b0*/  EXIT ;  /* 0x000000000000794d */ /* 0x000fea0003800000 */
.L_x_536:
[----:B---3--:R-:W-:Y:S01]  /*81c0*/  STG.E.U16 desc[UR36][R2.64], R19 ;  /* 0x0000001302007986 */ /* 0x008fe2000c101524 */
[----:B------:R-:W-:Y:S05]  /*81d0*/  EXIT ;  /* 0x000000000000794d */ /* 0x000fea0003800000 */
.L_x_533:
        /* <DEDUP_REMOVED lines=8> */
[----:B---3--:R-:W-:-:S06]  /*8260*/  IMAD.U32 R5, R19, 0x10000, RZ ;  /* 0x0001000013057824 */ /* 0x008fcc00078e00ff */
[----:B------:R-:W0:Y:S02]  /*8270*/  F2I.FTZ.U32.TRUNC.NTZ R5, R5 ;  /* 0x0000000500057305 */ /* 0x000e24000021f000 */
[----:B0-----:R-:W-:Y:S01]  /*8280*/  STG.E.U16 desc[UR36][R2.64], R5 ;  /* 0x0000000502007986 */ /* 0x001fe2000c101524 */
[----:B------:R-:W-:Y:S05]  /*8290*/  EXIT ;  /* 0x000000000000794d */ /* 0x000fea0003800000 */
.L_x_545:
[----:B---3--:R-:W-:Y:S01]  /*82a0*/  IMAD.U32 R19, R19, 0x10000, RZ ;  /* 0x0001000013137824 */ /* 0x008fe200078e00ff */
        /* <DEDUP_REMOVED lines=12> */
[----:B------:R-:W-:-:S05]  /*8370*/  FADD.FTZ R0, R5, 8192 ;  /* 0x4600000005007421 */ /* 0x000fca0000010000 */
[----:B------:R-:W-:Y:S02]  /*8380*/  LOP3.LUT P0, R4, R0, 0xff, RZ, 0xc0, !PT ;  /* 0x000000ff00047812 */ /* 0x000fe4000780c0ff */
[----:B------:R-:W-:-:S11]  /*8390*/  PRMT R0, RZ, 0x7610, R0 ;  /* 0x00007610ff007816 */ /* 0x000fd60000000000 */
[----:B------:R-:W-:Y:S05]  /*83a0*/  @!P0 BRA `(.L_x_547) ;  /* 0x0000000000108947 */ /* 0x000fea0003800000 */
.L_x_548:
[----:B------:R-:W-:-:S04]  /*83b0*/  LOP3.LUT R0, R19, 0x80000000, RZ, 0xc0, !PT ;  /* 0x8000000013007812 */ /* 0x000fc800078ec0ff */
[----:B------:R-:W-:-:S04]  /*83c0*/  SHF.R.U32.HI R5, RZ, 0x18, R0 ;  /* 0x00000018ff057819 */ /* 0x000fc80000011600 */
[----:B------:R-:W-:-:S04]  /*83d0*/  LOP3.LUT R4, R4, R5, RZ, 0xfc, !PT ;  /* 0x0000000504047212 */ /* 0x000fc800078efcff */
[----:B------:R-:W-:-:S07]  /*83e0*/  PRMT R0, R4, 0x7610, R0 ;  /* 0x0000761004007816 */ /* 0x000fce0000000000 */
.L_x_547:
[----:B------:R-:W-:Y:S05]  /*83f0*/  BSYNC B0 ;  /* 0x0000000000007941 */ /* 0x000fea0003800000 */
.L_x_546:
[----:B------:R-:W-:Y:S01]  /*8400*/  STG.E.U8 desc[UR36][R2.64], R0 ;  /* 0x0000000002007986 */ /* 0x000fe2000c101124 */
[----:B------:R-:W-:Y:S05]  /*8410*/  EXIT ;  /* 0x000000000000794d */ /* 0x000fea0003800000 */
.L_x_544:
        /* <DEDUP_REMOVED lines=17> */
.L_x_551:
[----:B------:R-:W-:-:S04]  /*8530*/  LOP3.LUT R0, R19, 0x80000000, RZ, 0xc0, !PT ;  /* 0x8000000013007812 */ /* 0x000fc800078ec0ff */
[----:B------:R-:W-:-:S04]  /*8540*/  SHF.R.U32.HI R5, RZ, 0x18, R0 ;  /* 0x00000018ff057819 */ /* 0x000fc80000011600 */
[----:B------:R-:W-:-:S04]  /*8550*/  LOP3.LUT R4, R4, R5, RZ, 0xfc, !PT ;  /* 0x0000000504047212 */ /* 0x000fc800078efcff */
[----:B------:R-:W-:-:S07]  /*8560*/  PRMT R0, R4, 0x7610, R0 ;  /* 0x0000761004007816 */ /* 0x000fce0000000000 */
.L_x_550:
[----:B------:R-:W-:Y:S05]  /*8570*/  BSYNC B0 ;  /* 0x0000000000007941 */ /* 0x000fea0003800000 */
.L_x_549:
[----:B------:R-:W-:Y:S01]  /*8580*/  STG.E.U8 desc[UR36][R2.64], R0 ;  /* 0x0000000002007986 */ /* 0x000fe2000c101124 */
[----:B------:R-:W-:Y:S05]  /*8590*/  EXIT ;  /* 0x000000000000794d */ /* 0x000fea0003800000 */
.L_x_543:
[----:B------:R-:W-:-:S13]  /*85a0*/  ISETP.NE.AND P0, PT, R0, 0x1c, PT ;  /* 0x0000001c0000780c */ /* 0x000fda0003f05270 */
[----:B------:R-:W-:Y:S05]  /*85b0*/  @!P0 BRA `(.L_x_552) ;  /* 0x0000000000a48947 */ /* 0x000fea0003800000 */
[----:B------:R-:W-:-:S13]  /*85c0*/  ISETP.NE.AND P0, PT, R0, 0x1d, PT ;  /* 0x0000001d0000780c */ /* 0x000fda0003f05270 */
[----:B------:R-:W-:Y:S05]  /*85d0*/  @!P0 BRA `(.L_x_553) ;  /* 0x00000000008c8947 */ /* 0x000fea0003800000 */
[----:B------:R-:W-:-:S13]  /*85e0*/  ISETP.NE.AND P0, PT, R0, 0x2c, PT ;  /* 0x0000002c0000780c */ /* 0x000fda0003f05270 */
[----:B------:R-:W-:Y:S05]  /*85f0*/  @P0 BRA `(.L_x_526) ;  /* 0x0000000000400947 */ /* 0x000fea0003800000 */
[----:B---3--:R-:W-:Y:S02]  /*8600*/  IMAD.U32 R19, R19, 0x10000, RZ ;  /* 0x0001000013137824 */ /* 0x008fe400078e00ff */
        /* <DEDUP_REMOVED lines=15> */
.L_x_526:
        /* <DEDUP_REMOVED lines=15> */
[----:B-1-3--:R-:W-:Y:S05]  /*87f0*/  CALL.ABS.NOINC R2 ;  /* 0x0000000002007343 */ /* 0x00afea0003c00000 */
.L_x_554:
[----:B------:R-:W-:Y:S05]  /*8800*/  EXIT ;  /* 0x000000000000794d */ /* 0x000fea0003800000 */
.L_x_553:
[----:B---3--:R-:W-:-:S06]  /*8810*/  IMAD.U32 R4, R19, 0x10000, RZ ;  /* 0x0001000013047824 */ /* 0x008fcc00078e00ff */
[----:B------:R-:W0:Y:S02]  /*8820*/  F2I.U64.TRUNC R4, R4 ;  /* 0x0000000400047311 */ /* 0x000e24000020d800 */
[----:B0-----:R-:W-:Y:S01]  /*8830*/  STG.E.64 desc[UR36][R2.64], R4 ;  /* 0x0000000402007986 */ /* 0x001fe2000c101b24 */
[----:B------:R-:W-:Y:S05]  /*8840*/  EXIT ;  /* 0x000000000000794d */ /* 0x000fea0003800000 */
.L_x_552:
[----:B---3--:R-:W-:-:S06]  /*8850*/  IMAD.U32 R19, R19, 0x10000, RZ ;  /* 0x0001000013137824 */ /* 0x008fcc00078e00ff */
[----:B------:R-:W0:Y:S02]  /*8860*/  F2I.FTZ.U32.TRUNC.NTZ R19, R19 ;  /* 0x0000001300137305 */ /* 0x000e24000021f000 */
[----:B0-----:R-:W-:Y:S01]  /*8870*/  STG.E desc[UR36][R2.64], R19 ;  /* 0x0000001302007986 */ /* 0x001fe2000c101924 */
[----:B------:R-:W-:Y:S05]  /*8880*/  EXIT ;  /* 0x000000000000794d */ /* 0x000fea0003800000 */
.L_x_555:
        /* <DEDUP_REMOVED lines=15> */
.L_x_7523:


//--------------------- .text._ZN2at6native18elementwise_kernelILi128ELi4EZNS0_22gpu_kernel_impl_nocastIZZZNS0_15tan_kernel_cudaERNS_18TensorIteratorBaseEENKUlvE0_clEvENKUlvE2_clEvEUlN3c108BFloat16EE_EEvS4_RKT_EUliE_EEviT1_ --------------------------
	.section	.text._ZN2at6native18elementwise_kernelILi128ELi4EZNS0_22gpu_kernel_impl_nocastIZZZNS0_15tan_kernel_cudaERNS_18TensorIteratorBaseEENKUlvE0_clEvENKUlvE2_clEvEUlN3c108BFloat16EE_EEvS4_RKT_EUliE_EEviT1_,"ax",@progbits
	.align	128
        .global         _ZN2at6native18elementwise_kernelILi128ELi4EZNS0_22gpu_kernel_impl_nocastIZZZNS0_15tan_kernel_cudaERNS_18TensorIteratorBaseEENKUlvE0_clEvENKUlvE2_clEvEUlN3c108BFloat16EE_EEvS4_RKT_EUliE_EEviT1_
        .type           _ZN2at6native18elementwise_kernelILi128ELi4EZNS0_22gpu_kernel_impl_nocastIZZZNS0_15tan_kernel_cudaERNS_18TensorIteratorBaseEENKUlvE0_clEvENKUlvE2_clEvEUlN3c108BFloat16EE_EEvS4_RKT_EUliE_EEviT1_,@function
        .size           _ZN2at6native18elementwise_kernelILi128ELi4EZNS0_22gpu_kernel_impl_nocastIZZZNS0_15tan_kernel_cudaERNS_18TensorIteratorBaseEENKUlvE0_clEvENKUlvE2_clEvEUlN3c108BFloat16EE_EEvS4_RKT_EUliE_EEviT1_,(.L_x_7524 - _ZN2at6native18elementwise_kernelILi128ELi4EZNS0_22gpu_kernel_impl_nocastIZZZNS0_15tan_kernel_cudaERNS_18TensorIteratorBaseEENKUlvE0_clEvENKUlvE2_clEvEUlN3c108BFloat16EE_EEvS4_RKT_EUliE_EEviT1_)
        .other          _ZN2at6native18elementwise_kernelILi128ELi4EZNS0_22gpu_kernel_impl_nocastIZZZNS0_15tan_kernel_cudaERNS_18TensorIteratorBaseEENKUlvE0_clEvENKUlvE2_clEvEUlN3c108BFloat16EE_EEvS4_RKT_EUliE_EEviT1_,@"STO_CUDA_ENTRY STV_DEFAULT"
_ZN2at6native18elementwise_kernelILi128ELi4EZNS0_22gpu_kernel_impl_nocastIZZZNS0_15tan_kernel_cudaERNS_18TensorIteratorBaseEENKUlvE0_clEvENKUlvE2_clEvEUlN3c108BFloat16EE_EEvS4_RKT_EUliE_EEviT1_:
.text._ZN2at6native18elementwise_kernelILi128ELi4EZNS0_22gpu_kernel_impl_nocastIZZZNS0_15tan_kernel_cudaERNS_18TensorIteratorBaseEENKUlvE0_clEvENKUlvE2_clEvEUlN3c108BFloat16EE_EEvS4_RKT_EUliE_EEviT1_:
[----:B------:R-:W-:Y:S01]  /*0000*/  LDC R1, c[0x0][0x28] ;  /* 0x00000a00ff017b82 */ /* 0x000fe20000000800 */
[----:B------:R-:W0:Y:S01]  /*0010*/  S2R R0, SR_CTAID.X ;  /* 0x0000000000007919 */ /* 0x000e220000002500 */
[----:B------:R-:W-:Y:S01]  /*0020*/  ULDC UR6, c[0x0][0x210] ;  /* 0x0000840000067ab9 */ /* 0x000fe20000000800 */
[----:B------:R-:W-:Y:S01]  /*0030*/  ULDC.64 UR4, c[0x0][0x208] ;  /* 0x0000820000047ab9 */ /* 0x000fe20000000a00 */
[----:B------:R-:W-:Y:S01]  /*0040*/  BSSY B0, `(.L_x_556) ;  /* 0x0000143000007945 */ /* 0x000fe20003800000 */
[----:B------:R-:W0:Y:S02]  /*0050*/  S2R R3, SR_TID.X ;  /* 0x0000000000037919 */ /* 0x000e240000002100 */
[----:B0-----:R-:W-:-:S04]  /*0060*/  LEA R0, R0, R3, 0x9 ;  /* 0x0000000300007211 */ /* 0x001fc800078e48ff */
[----:B------:R-:W-:-:S13]  /*0070*/  ISETP.GE.AND P0, PT, R0, UR6, PT ;  /* 0x0000000600007c0c */ /* 0x000fda000bf06270 */
[----:B------:R-:W-:Y:S05]  /*0080*/  @P0 BRA `(.L_x_557) ;  /* 0x0000001000f80947 */ /* 0x000fea0003800000 */
[----:B------:R-:W0:Y:S01]  /*0090*/  LDC R8, c[0x0][0x218] ;  /* 0x00008600ff087b82 */ /* 0x000e220000000800 */
[----:B------:R-:W-:Y:S02]  /*00a0*/  CS2R R2, SRZ ;  /* 0x0000000000027805 */ /* 0x000fe4000001ff00 */
[----:B0-----:R-:W-:-:S13]  /*00b0*/  ISETP.NE.AND P0, PT, R8, RZ, PT ;  /* 0x000000ff0800720c */ /* 0x001fda0003f05270 */
[----:B------:R-:W-:Y:S05]  /*00c0*/  @!P0 BRA `(.L_x_558) ;  /* 0x0000001000a88947 */ /* 0x000fea0003800000 */
[----:B------:R-:W-:Y:S01]  /*00d0*/  HFMA2.MMA R2, -RZ, RZ, 0, 0 ;  /* 0x00000000ff027435 */ /* 0x000fe200000001ff */
[----:B------:R-:W-:Y:S01]  /*00e0*/  MOV R3, R0 ;  /* 0x0000000000037202 */ /* 0x000fe20000000f00 */
[----:B------:R-:W-:Y:S01]  /*00f0*/  ULDC.64 UR8, c[0x0][0x220] ;  /* 0x0000880000087ab9 */ /* 0x000fe20000000a00 */
[----:B------:R-:W-:Y:S01]  /*0100*/  ISETP.NE.AND P0, PT, R8, 0x1, PT ;  /* 0x000000010800780c */ /* 0x000fe20003f05270 */
[----:B------:R-:W-:-:S06]  /*0110*/  ULDC UR7, c[0x0][0x21c] ;  /* 0x0000870000077ab9 */ /* 0x000fcc0000000800 */
[----:B------:R-:W-:-:S05]  /*0120*/  IMAD.HI.U32 R4, R0, UR8, R2 ;  /* 0x0000000800047c27 */ /* 0x000fca000f8e0002 */
[----:B------:R-:W-:Y:S01]  /*0130*/  SHF.R.U32.HI R5, RZ, UR9, R4 ;  /* 0x00000009ff057c19 */ /* 0x000fe20008011604 */
[----:B------:R-:W-:-:S03]  /*0140*/  ULDC.64 UR8, c[0x0][0x348] ;  /* 0x0000d20000087ab9 */ /* 0x000fc60000000a00 */
[----:B------:R-:W-:-:S05]  /*0150*/  IADD3 R3, -R5, RZ, RZ ;  /* 0x000000ff05037210 */ /* 0x000fca0007ffe1ff */
[----:B------:R-:W-:-:S04]  /*0160*/  IMAD R2, R3, UR7, R0 ;  /* 0x0000000703027c24 */ /* 0x000fc8000f8e0200 */
[C---:B------:R-:W-:Y:S02]  /*0170*/  IMAD R3, R2.reuse, UR8, RZ ;  /* 0x0000000802037c24 */ /* 0x040fe4000f8e02ff */
[----:B------:R-:W-:Y:S01]  /*0180*/  IMAD R2, R2, UR9, RZ ;  /* 0x0000000902027c24 */ /* 0x000fe2000f8e02ff */
[----:B------:R-:W-:Y:S06]  /*0190*/  @!P0 BRA `(.L_x_558) ;  /* 0x0000001000748947 */ /* 0x000fec0003800000 */
[----:B------:R-:W-:Y:S01]  /*01a0*/  MOV R4, RZ ;  /* 0x000000ff00047202 */ /* 0x000fe20000000f00 */
[----:B------:R-:W-:Y:S01]  /*01b0*/  ULDC.64 UR8, c[0x0][0x228] ;  /* 0x00008a0000087ab9 */ /* 0x000fe20000000a00 */
[----:B------:R-:W-:Y:S01]  /*01c0*/  ULDC UR7, c[0x0][0x230] ;  /* 0x00008c0000077ab9 */ /* 0x000fe20000000800 */
[----:B------:R-:W-:Y:S02]  /*01d0*/  ISETP.NE.AND P0, PT, R8, 0x2, PT ;  /* 0x000000020800780c */ /* 0x000fe40003f05270 */
[----:B------:R-:W-:-:S05]  /*01e0*/  IMAD.HI.U32 R6, R5, UR9, R4 ;  /* 0x0000000905067c27 */ /* 0x000fca000f8e0004 */
[----:B------:R-:W-:-:S04]  /*01f0*/  SHF.R.U32.HI R7, RZ, UR7, R6 ;  /* 0x00000007ff077c19 */ /* 0x000fc80008011606 */
[----:B------:R-:W-:-:S05]  /*0200*/  IADD3 R4, -R7, RZ, RZ ;  /* 0x000000ff07047210 */ /* 0x000fca0007ffe1ff */
[----:B------:R-:W-:Y:S01]  /*0210*/  IMAD R4, R4, UR8, R5 ;  /* 0x0000000804047c24 */ /* 0x000fe2000f8e0205 */
[----:B------:R-:W-:-:S03]  /*0220*/  ULDC.64 UR8, c[0x0][0x350] ;  /* 0x0000d40000087ab9 */ /* 0x000fc60000000a00 */
[C---:B------:R-:W-:Y:S02]  /*0230*/  IMAD R3, R4.reuse, UR8, R3 ;  /* 0x0000000804037c24 */ /* 0x040fe4000f8e0203 */
[----:B------:R-:W-:Y:S01]  /*0240*/  IMAD R2, R4, UR9, R2 ;  /* 0x0000000904027c24 */ /* 0x000fe2000f8e0202 */
[----:B------:R-:W-:Y:S06]  /*0250*/  @!P0 BRA `(.L_x_558) ;  /* 0x0000001000448947 */ /* 0x000fec0003800000 */
[----:B------:R-:W-:Y:S01]  /*0260*/  HFMA2.MMA R6, -RZ, RZ, 0, 0 ;  /* 0x00000000ff067435 */ /* 0x000fe200000001ff */
[----:B------:R-:W-:Y:S01]  /*0270*/  ULDC.64 UR8, c[0x0][0x238] ;  /* 0x00008e0000087ab9 */ /* 0x000fe20000000a00 */
[----:B------:R-:W-:Y:S01]  /*0280*/  ISETP.NE.AND P0, PT, R8, 0x3, PT ;  /* 0x000000030800780c */ /* 0x000fe20003f05270 */
[----:B------:R-:W-:-:S07]  /*0290*/  ULDC UR7, c[0x0][0x234] ;  /* 0x00008d0000077ab9 */ /* 0x000fce0000000800 */
[----:B------:R-:W-:-:S05]  /*02a0*/  IMAD.HI.U32 R4, R7, UR8, R6 ;  /* 0x0000000807047c27 */ /* 0x000fca000f8e0006 */
[----:B------:R-:W-:Y:S01]  /*02b0*/  SHF.R.U32.HI R5, RZ, UR9, R4 ;  /* 0x00000009ff057c19 */ /* 0x000fe20008011604 */
[----:B------:R-:W-:-:S03]  /*02c0*/  ULDC.64 UR8, c[0x0][0x358] ;  /* 0x0000d60000087ab9 */ /* 0x000fc60000000a00 */
[----:B------:R-:W-:-:S05]  /*02d0*/  IADD3 R6, -R5, RZ, RZ ;  /* 0x000000ff05067210 */ /* 0x000fca0007ffe1ff */
[----:B------:R-:W-:-:S04]  /*02e0*/  IMAD R6, R6, UR7, R7 ;  /* 0x0000000706067c24 */ /* 0x000fc8000f8e0207 */
[C---:B------:R-:W-:Y:S02]  /*02f0*/  IMAD R3, R6.reuse, UR8, R3 ;  /* 0x0000000806037c24 */ /* 0x040fe4000f8e0203 */
[----:B------:R-:W-:Y:S01]  /*0300*/  IMAD R2, R6, UR9, R2 ;  /* 0x0000000906027c24 */ /* 0x000fe2000f8e0202 */
        /* <DEDUP_REMOVED lines=13> */
[----:B------:R-:W-:Y:S01]  /*03e0*/  MOV R6, RZ ;  /* 0x000000ff00067202 */ /* 0x000fe20000000f00 */
[----:B------:R-:W-:Y:S01]  /*03f0*/  ULDC.64 UR8, c[0x0][0x250] ;  /* 0x0000940000087ab9 */ /* 0x000fe20000000a00 */
[----:B------:R-:W-:Y:S01]  /*0400*/  ISETP.NE.AND P0, PT, R8, 0x5, PT ;  /* 0x000000050800780c */ /* 0x000fe20003f05270 */
[----:B------:R-:W-:Y:S02]  /*0410*/  ULDC UR7, c[0x0][0x24c] ;  /* 0x0000930000077ab9 */ /* 0x000fe40000000800 */
        /* <DEDUP_REMOVED lines=56> */
[----:B------:R-:W-:Y:S01]  /*07a0*/  HFMA2.MMA R4, -RZ, RZ, 0, 0 ;  /* 0x00000000ff047435 */ /* 0x000fe200000001ff */
[----:B------:R-:W-:Y:S01]  /*07b0*/  ULDC.64 UR8, c[0x0][0x288] ;  /* 0x0000a20000087ab9 */ /* 0x000fe20000000a00 */
[----:B------:R-:W-:Y:S01]  /*07c0*/  ULDC UR7, c[0x0][0x290] ;  /* 0x0000a40000077ab9 */ /* 0x000fe20000000800 */
[----:B------:R-:W-:-:S07]  /*07d0*/  ISETP.NE.AND P0, PT, R8, 0xa, PT ;  /* 0x0000000a0800780c */ /* 0x000fce0003f05270 */
        /* <DEDUP_REMOVED lines=25> */
[----:B------:R-:W-:-:S05]  /*0970*/  SHF.R.U32.HI R7, RZ, UR7, R6 ;  /* 0x00000007ff077c19 */ /* 0x000fca0008011606 */
[----:B------:R-:W-:-:S04]  /*0980*/  IMAD.MOV R4, RZ, RZ, -R7 ;  /* 0x000000ffff047224 */ /* 0x000fc800078e0a07 */
        /* <DEDUP_REMOVED lines=77> */
[----:B------:R-:W-:Y:S01]  /*0e60*/  IMAD.MOV.U32 R6, RZ, RZ, RZ ;  /* 0x000000ffff067224 */ /* 0x000fe200078e00ff */
[----:B------:R-:W-:Y:S01]  /*0e70*/  ULDC.64 UR8, c[0x0][0x2f8] ;  /* 0x0000be0000087ab9 */ /* 0x000fe20000000a00 */
[----:B------:R-:W-:Y:S01]  /*0e80*/  ISETP.NE.AND P0, PT, R8, 0x13, PT ;  /* 0x000000130800780c */ /* 0x000fe20003f05270 */
[----:B------:R-:W-:Y:S01]  /*0e90*/  ULDC UR7, c[0x0][0x2f4] ;  /* 0x0000bd0000077ab9 */ /* 0x000fe20000000800 */
        /* <DEDUP_REMOVED lines=56> */
[----:B------:R-:W-:Y:S01]  /*1220*/  ISETP.NE.AND P0, PT, R8, 0x18, PT ;  /* 0x000000180800780c */ /* 0x000fe20003f05270 */
[----:B------:R-:W-:Y:S01]  /*1230*/  ULDC.64 UR8, c[0x0][0x330] ;  /* 0x0000cc0000087ab9 */ /* 0x000fe20000000a00 */
[----:B------:R-:W-:Y:S01]  /*1240*/  MOV R4, RZ ;  /* 0x000000ff00047202 */ /* 0x000fe20000000f00 */
[----:B------:R-:W-:-:S04]  /*1250*/  ULDC UR7, c[0x0][0x338] ;  /* 0x0000ce0000077ab9 */ /* 0x000fc80000000800 */
[----:B------:R-:W-:-:S05]  /*1260*/  IMAD.HI.U32 R8, R5, UR9, R4 ;  /* 0x0000000905087c27 */ /* 0x000fca000f8e0004 */
[----:B------:R-:W-:Y:S01]  /*1270*/  SHF.R.U32.HI R9, RZ, UR7, R8 ;  /* 0x00000007ff097c19 */ /* 0x000fe20008011608 */
[----:B------:R-:W0:Y:S01]  /*1280*/  @P0 LDC.64 R12, c[0x0][0x340] ;  /* 0x0000d000ff0c0b82 */ /* 0x000e220000000a00 */
[----:B------:R-:W-:Y:S02]  /*1290*/  @P0 MOV R8, RZ ;  /* 0x000000ff00080202 */ /* 0x000fe40000000f00 */
[----:B------:R-:W-:-:S05]  /*12a0*/  IADD3 R11, -R9, RZ, RZ ;  /* 0x000000ff090b7210 */ /* 0x000fca0007ffe1ff */
[----:B------:R-:W1:Y:S08]  /*12b0*/  @P0 LDC R15, c[0x0][0x33c] ;  /* 0x0000cf00ff0f0b82 */ /* 0x000e700000000800 */
[----:B------:R-:W2:Y:S01]  /*12c0*/  @P0 LDC.64 R6, c[0x0][0x408] ;  /* 0x00010200ff060b82 */ /* 0x000ea20000000a00 */
[----:B0-----:R-:W-:-:S05]  /*12d0*/  @P0 IMAD.HI.U32 R4, R9, R12, R8 ;  /* 0x0000000c09040227 */ /* 0x001fca00078e0008 */
[----:B------:R-:W-:Y:S01]  /*12e0*/  @P0 SHF.R.U32.HI R8, RZ, R13, R4 ;  /* 0x0000000dff080219 */ /* 0x000fe20000011604 */
[----:B------:R-:W-:Y:S01]  /*12f0*/  IMAD R4, R11, UR8, R5 ;  /* 0x000000080b047c24 */ /* 0x000fe2000f8e0205 */
[----:B------:R-:W-:-:S03]  /*1300*/  ULDC.64 UR8, c[0x0][0x400] ;  /* 0x0001000000087ab9 */ /* 0x000fc60000000a00 */
[----:B------:R-:W-:Y:S02]  /*1310*/  @P0 IMAD.MOV R8, RZ, RZ, -R8 ;  /* 0x000000ffff080224 */ /* 0x000fe400078e0a08 */
[----:B------:R-:W-:Y:S02]  /*1320*/  IMAD R3, R4, UR8, R3 ;  /* 0x0000000804037c24 */ /* 0x000fe4000f8e0203 */
[----:B-1----:R-:W-:Y:S02]  /*1330*/  @P0 IMAD R8, R8, R15, R9 ;  /* 0x0000000f08080224 */ /* 0x002fe400078e0209 */
[----:B------:R-:W-:Y:S02]  /*1340*/  IMAD R2, R4, UR9, R2 ;  /* 0x0000000904027c24 */ /* 0x000fe4000f8e0202 */
[C---:B--2---:R-:W-:Y:S02]  /*1350*/  @P0 IMAD R3, R8.reuse, R6, R3 ;  /* 0x0000000608030224 */ /* 0x044fe400078e0203 */
[----:B------:R-:W-:-:S07]  /*1360*/  @P0 IMAD R2, R8, R7, R2 ;  /* 0x0000000708020224 */ /* 0x000fce00078e0202 */
.L_x_558:
[----:B------:R-:W-:Y:S02]  /*1370*/  ULDC.64 UR8, c[0x0][0x418] ;  /* 0x0001060000087ab9 */ /* 0x000fe40000000a00 */
[----:B------:R-:W-:-:S04]  /*1380*/  IADD3 R4, P0, R2, UR8, RZ ;  /* 0x0000000802047c10 */ /* 0x000fc8000ff1e0ff */
[----:B------:R-:W-:Y:S01]  /*1390*/  IADD3.X R5, RZ, UR9, RZ, P0, !PT ;  /* 0x00000009ff057c10 */ /* 0x000fe200087fe4ff */
[----:B------:R-:W-:-:S04]  /*13a0*/  ULDC.64 UR8, c[0x0][0x410] ;  /* 0x0001040000087ab9 */ /* 0x000fc80000000a00 */
[----:B------:R-:W2:Y:S01]  /*13b0*/  LDG.E.U16 R4, desc[UR4][R4.64] ;  /* 0x0000000404047981 */ /* 0x000ea2000c1e1500 */
[----:B------:R-:W-:Y:S02]  /*13c0*/  IADD3 R0, R0, 0x80, RZ ;  /* 0x0000008000007810 */ /* 0x000fe40007ffe0ff */
[----:B--2---:R-:W-:-:S05]  /*13d0*/  SHF.L.U32 R2, R4, 0x10, RZ ;  /* 0x0000001004027819 */ /* 0x004fca00000006ff */
[----:B------:R-:W-:-:S04]  /*13e0*/  FMUL.RZ R8, R2, 0.15915493667125701904 ;  /* 0x3e22f98302087820 */ /* 0x000fc8000040c000 */
[----:B------:R-:W0:Y:S08]  /*13f0*/  MUFU.COS R6, R8 ;  /* 0x0000000800067308 */ /* 0x000e300000000000 */
[----:B------:R-:W-:Y:S08]  /*1400*/  MUFU.SIN R2, R8 ;  /* 0x0000000800027308 */ /* 0x000ff00000000400 */
[----:B0-----:R-:W0:Y:S02]  /*1410*/  MUFU.RCP R7, R6 ;  /* 0x0000000600077308 */ /* 0x001e240000001000 */
[----:B0-----:R-:W-:Y:S01]  /*1420*/  FMUL.FTZ R7, R2, R7 ;  /* 0x0000000702077220 */ /* 0x001fe20000410000 */
[----:B------:R-:W-:-:S04]  /*1430*/  IADD3 R2, P0, R3, UR8, RZ ;  /* 0x0000000803027c10 */ /* 0x000fc8000ff1e0ff */
[----:B------:R-:W-:Y:S02]  /*1440*/  F2FP.BF16.F32.PACK_AB R7, RZ, R7 ;  /* 0x00000007ff07723e */ /* 0x000fe400000010ff */
[----:B------:R-:W-:-:S05]  /*1450*/  IADD3.X R3, RZ, UR9, RZ, P0, !PT ;  /* 0x00000009ff037c10 */ /* 0x000fca00087fe4ff */
[----:B------:R0:W-:Y:S02]  /*1460*/  STG.E.U16 desc[UR4][R2.64], R7 ;  /* 0x0000000702007986 */ /* 0x0001e4000c101504 */
.L_x_557:
[----:B------:R-:W-:Y:S05]  /*1470*/  BSYNC B0 ;  /* 0x0000000000007941 */ /* 0x000fea0003800000 */
.L_x_556:
[----:B------:R-:W-:Y:S01]  /*1480*/  ISETP.GE.AND P0, PT, R0, UR6, PT ;  /* 0x0000000600007c0c */ /* 0x000fe2000bf06270 */
[----:B------:R-:W-:-:S12]  /*1490*/  BSSY B0, `(.L_x_559) ;  /* 0x0000280000007945 */ /* 0x000fd80003800000 */
[----:B------:R-:W-:Y:S05]  /*14a0*/  @P0 BRA `(.L_x_560) ;  /* 0x0000002400f80947 */ /* 0x000fea0003800000 */
[----:B------:R-:W1:Y:S01]  /*14b0*/  LDC R8, c[0x0][0x218] ;  /* 0x00008600ff087b82 */ /* 0x000e620000000800 */
[----:B0-----:R-:W-:Y:S02]  /*14c0*/  CS2R R2, SRZ ;  /* 0x0000000000027805 */ /* 0x001fe4000001ff00 */
[----:B-1----:R-:W-:-:S13]  /*14d0*/  ISETP.NE.AND P0, PT, R8, RZ, PT ;  /* 0x000000ff0800720c */ /* 0x002fda0003f05270 */
[----:B------:R-:W-:Y:S05]  /*14e0*/  @!P0 BRA `(.L_x_561) ;  /* 0x0000001000a88947 */ /* 0x000fea0003800000 */
[----:B------:R-:W-:Y:S01]  /*14f0*/  MOV R2, RZ ;  /* 0x000000ff00027202 */ /* 0x000fe20000000f00 */
[----:B------:R-:W-:Y:S01]  /*1500*/  ULDC.64 UR8, c[0x0][0x220] ;  /* 0x0000880000087ab9 */ /* 0x000fe20000000a00 */
[----:B------:R-:W-:Y:S01]  /*1510*/  MOV R3, R0 ;  /* 0x0000000000037202 */ /* 0x000fe20000000f00 */
[----:B------:R-:W-:Y:S01]  /*1520*/  ULDC UR7, c[0x0][0x21c] ;  /* 0x0000870000077ab9 */ /* 0x000fe20000000800 */
[----:B------:R-:W-:Y:S01]  /*1530*/  ISETP.NE.AND P0, PT, R8, 0x1, PT ;  /* 0x000000010800780c */ /* 0x000fe20003f05270 */
        /* <DEDUP_REMOVED lines=273> */
[----:B------:R-:W-:Y:S01]  /*2650*/  IMAD.MOV.U32 R4, RZ, RZ, RZ ;  /* 0x000000ffff047224 */ /* 0x000fe200078e00ff */
[----:B------:R-:W-:Y:S01]  /*2660*/  ULDC.64 UR8, c[0x0][0x330] ;  /* 0x0000cc0000087ab9 */ /* 0x000fe20000000a00 */
[----:B------:R-:W-:Y:S02]  /*2670*/  ULDC UR7, c[0x0][0x338] ;  /* 0x0000ce0000077ab9 */ /* 0x000fe40000000800 */
[----:B------:R-:W-:-:S05]  /*2680*/  IMAD.HI.U32 R8, R5, UR9, R4 ;  /* 0x0000000905087c27 */ /* 0x000fca000f8e0004 */
[----:B------:R-:W-:-:S03]  /*2690*/  SHF.R.U32.HI R9, RZ, UR7, R8 ;  /* 0x00000007ff097c19 */ /* 0x000fc60008011608 */
        /* <DEDUP_REMOVED lines=8> */
[----:B------:R-:W-:Y:S02]  /*2720*/  ULDC.64 UR8, c[0x0][0x400] ;  /* 0x0001000000087ab9 */ /* 0x000fe40000000a00 */
[----:B------:R-:W-:Y:S01]  /*2730*/  @P0 IADD3 R8, -R8, RZ, RZ ;  /* 0x000000ff08080210 */ /* 0x000fe20007ffe1ff */
[C---:B------:R-:W-:Y:S02]  /*2740*/  IMAD R3, R4.reuse, UR8, R3 ;  /* 0x0000000804037c24 */ /* 0x040fe4000f8e0203 */
[----:B------:R-:W-:Y:S02]  /*2750*/  IMAD R2, R4, UR9, R2 ;  /* 0x0000000904027c24 */ /* 0x000fe4000f8e0202 */
[----:B-1----:R-:W-:-:S04]  /*2760*/  @P0 IMAD R8, R15, R8, R9 ;  /* 0x000000080f080224 */ /* 0x002fc800078e0209 */
[C---:B--2---:R-:W-:Y:S02]  /*2770*/  @P0 IMAD R3, R8.reuse, R6, R3 ;  /* 0x0000000608030224 */ /* 0x044fe400078e0203 */
[----:B------:R-:W-:-:S07]  /*2780*/  @P0 IMAD R2, R8, R7, R2 ;  /* 0x0000000708020224 */ /* 0x000fce00078e0202 */
.L_x_561:
        /* <DEDUP_REMOVED lines=14> */
[----:B------:R-:W-:Y:S02]  /*2870*/  IADD3.X R3, RZ, UR9, RZ, P0, !PT ;  /* 0x00000009ff037c10 */ /* 0x000fe400087fe4ff */
[----:B------:R-:W-:-:S03]  /*2880*/  ISETP.GE.AND P0, PT, R0, UR6, PT ;  /* 0x0000000600007c0c */ /* 0x000fc6000bf06270 */
[----:B------:R1:W-:Y:S10]  /*2890*/  STG.E.U16 desc[UR4][R2.64], R7 ;  /* 0x0000000702007986 */ /* 0x0003f4000c101504 */
[----:B------:R-:W-:Y:S05]  /*28a0*/  @P0 BRA `(.L_x_560) ;  /* 0x0000001000f80947 */ /* 0x000fea0003800000 */
[----:B------:R-:W0:Y:S01]  /*28b0*/  LDC R8, c[0x0][0x218] ;  /* 0x00008600ff087b82 */ /* 0x000e220000000800 */
[----:B-1----:R-:W-:Y:S02]  /*28c0*/  CS2R R2, SRZ ;  /* 0x0000000000027805 */ /* 0x002fe4000001ff00 */
        /* <DEDUP_REMOVED lines=300> */
.L_x_562:
        /* <DEDUP_REMOVED lines=16> */
.L_x_560:
[----:B------:R-:W-:Y:S05]  /*3c90*/  BSYNC B0 ;  /* 0x0000000000007941 */ /* 0x000fea0003800000 */
.L_x_559:
[----:B------:R-:W-:-:S13]  /*3ca0*/  ISETP.GE.AND P0, PT, R0, UR6, PT ;  /* 0x0000000600007c0c */ /* 0x000fda000bf06270 */
[----:B------:R-:W-:Y:S05]  /*3cb0*/  @P0 EXIT ;  /* 0x000000000000094d */ /* 0x000fea0003800000 */
[----:B------:R-:W3:Y:S01]  /*3cc0*/  LDC R8, c[0x0][0x218] ;  /* 0x00008600ff087b82 */ /* 0x000ee20000000800 */
[----:B012---:R-:W-:Y:S02]  /*3cd0*/  CS2R R2, SRZ ;  /* 0x0000000000027805 */ /* 0x007fe4000001ff00 */
[----:B---3--:R-:W-:-:S13]  /*3ce0*/  ISETP.NE.AND P0, PT, R8, RZ, PT ;  /* 0x000000ff0800720c */ /* 0x008fda0003f05270 */
[----:B------:R-:W-:Y:S05]  /*3cf0*/  @!P0 BRA `(.L_x_563) ;  /* 0x0000001000a88947 */ /* 0x000fea0003800000 */
[----:B------:R-:W-:Y:S01]  /*3d00*/  MOV R2, RZ ;  /* 0x000000ff00027202 */ /* 0x000fe20000000f00 */
[----:B------:R-:W-:Y:S01]  /*3d10*/  ULDC.64 UR6, c[0x0][0x220] ;  /* 0x0000880000067ab9 */ /* 0x000fe20000000a00 */
[----:B------:R-:W-:Y:S02]  /*3d20*/  MOV R3, R0 ;  /* 0x0000000000037202 */ /* 0x000fe40000000f00 */
        /* <DEDUP_REMOVED lines=24> */
[----:B------:R-:W-:-:S03]  /*3eb0*/  ISETP.NE.AND P0, PT, R8, 0x3, PT ;  /* 0x000000030800780c */ /* 0x000fc60003f05270 */
[----:B------:R-:W-:Y:S01]  /*3ec0*/  IMAD.HI.U32 R4, R7, UR6, R6 ;  /* 0x0000000607047c27 */ /* 0x000fe2000f8e0006 */
[----:B------:R-:W-:-:S04]  /*3ed0*/  ULDC UR6, c[0x0][0x234] ;  /* 0x00008d0000067ab9 */ /* 0x000fc80000000800 */
        /* <DEDUP_REMOVED lines=21> */
[----:B------:R-:W-:-:S08]  /*4030*/  ISETP.NE.AND P0, PT, R8, 0x5, PT ;  /* 0x000000050800780c */ /* 0x000fd00003f05270 */
        /* <DEDUP_REMOVED lines=232> */
[----:B------:R-:W-:Y:S01]  /*4ec0*/  @P0 MOV R6, RZ ;  /* 0x000000ff00060202 */ /* 0x000fe20000000f00 */
[----:B------:R-:W-:Y:S01]  /*4ed0*/  ULDC.64 UR6, c[0x0][0x400] ;  /* 0x0001000000067ab9 */ /* 0x000fe20000000a00 */
[----:B------:R-:W-:-:S05]  /*4ee0*/  IADD3 R4, -R7, RZ, RZ ;  /* 0x000000ff07047210 */ /* 0x000fca0007ffe1ff */
[----:B------:R-:W1:Y:S01]  /*4ef0*/  @P0 LDC R11, c[0x0][0x33c] ;  /* 0x0000cf00ff0b0b82 */ /* 0x000e620000000800 */
[----:B------:R-:W-:-:S04]  /*4f00*/  IMAD R4, R4, UR8, R5 ;  /* 0x0000000804047c24 */ /* 0x000fc8000f8e0205 */
[C---:B------:R-:W-:Y:S02]  /*4f10*/  IMAD R3, R4.reuse, UR6, R3 ;  /* 0x0000000604037c24 */ /* 0x040fe4000f8e0203 */
[----:B------:R-:W-:Y:S01]  /*4f20*/  IMAD R2, R4, UR7, R2 ;  /* 0x0000000704027c24 */ /* 0x000fe2000f8e0202 */
[----:B------:R-:W2:Y:S01]  /*4f30*/  @P0 LDC.64 R12, c[0x0][0x408] ;  /* 0x00010200ff0c0b82 */ /* 0x000ea20000000a00 */
[----:B0-----:R-:W-:-:S05]  /*4f40*/  @P0 IMAD.HI.U32 R0, R7, R8, R6 ;  /* 0x0000000807000227 */ /* 0x001fca00078e0006 */
[----:B------:R-:W-:-:S04]  /*4f50*/  @P0 SHF.R.U32.HI R0, RZ, R9, R0 ;  /* 0x00000009ff000219 */ /* 0x000fc80000011600 */
[----:B------:R-:W-:-:S05]  /*4f60*/  @P0 IADD3 R6, -R0, RZ, RZ ;  /* 0x000000ff00060210 */ /* 0x000fca0007ffe1ff */
[----:B-1----:R-:W-:-:S04]  /*4f70*/  @P0 IMAD R6, R11, R6, R7 ;  /* 0x000000060b060224 */ /* 0x002fc800078e0207 */
[C---:B--2---:R-:W-:Y:S02]  /*4f80*/  @P0 IMAD R3, R6.reuse, R12, R3 ;  /* 0x0000000c06030224 */ /* 0x044fe400078e0203 */
[----:B------:R-:W-:-:S07]  /*4f90*/  @P0 IMAD R2, R6, R13, R2 ;  /* 0x0000000d06020224 */ /* 0x000fce00078e0202 */
.L_x_563:
[----:B------:R-:W-:Y:S02]  /*4fa0*/  ULDC.64 UR6, c[0x0][0x418] ;  /* 0x0001060000067ab9 */ /* 0x000fe40000000a00 */
[----:B------:R-:W-:-:S04]  /*4fb0*/  IADD3 R4, P0, R2, UR6, RZ ;  /* 0x0000000602047c10 */ /* 0x000fc8000ff1e0ff */
[----:B------:R-:W-:Y:S01]  /*4fc0*/  IADD3.X R5, RZ, UR7, RZ, P0, !PT ;  /* 0x00000007ff057c10 */ /* 0x000fe200087fe4ff */
[----:B------:R-:W-:-:S04]  /*4fd0*/  ULDC.64 UR6, c[0x0][0x410] ;  /* 0x0001040000067ab9 */ /* 0x000fc80000000a00 */
[----:B------:R-:W2:Y:S01]  /*4fe0*/  LDG.E.U16 R4, desc[UR4][R4.64] ;  /* 0x0000000404047981 */ /* 0x000ea2000c1e1500 */
[----:B------:R-:W-:-:S04]  /*4ff0*/  IADD3 R2, P0, R3, UR6, RZ ;  /* 0x0000000603027c10 */ /* 0x000fc8000ff1e0ff */
[----:B------:R-:W-:Y:S02]  /*5000*/  IADD3.X R3, RZ, UR7, RZ, P0, !PT ;  /* 0x00000007ff037c10 */ /* 0x000fe400087fe4ff */
[----:B--2---:R-:W-:-:S05]  /*5010*/  SHF.L.U32 R0, R4, 0x10, RZ ;  /* 0x0000001004007819 */ /* 0x004fca00000006ff */
[----:B------:R-:W-:-:S04]  /*5020*/  FMUL.RZ R8, R0, 0.15915493667125701904 ;  /* 0x3e22f98300087820 */ /* 0x000fc8000040c000 */
[----:B------:R-:W0:Y:S08]  /*5030*/  MUFU.COS R6, R8 ;  /* 0x0000000800067308 */ /* 0x000e300000000000 */
[----:B------:R-:W-:Y:S08]  /*5040*/  MUFU.SIN R0, R8 ;  /* 0x0000000800007308 */ /* 0x000ff00000000400 */
[----:B0-----:R-:W0:Y:S02]  /*5050*/  MUFU.RCP R7, R6 ;  /* 0x0000000600077308 */ /* 0x001e240000001000 */
[----:B0-----:R-:W-:-:S05]  /*5060*/  FMUL.FTZ R0, R0, R7 ;  /* 0x0000000700007220 */ /* 0x001fca0000410000 */
[----:B------:R-:W-:-:S05]  /*5070*/  F2FP.BF16.F32.PACK_AB R0, RZ, R0 ;  /* 0x00000000ff00723e */ /* 0x000fca00000010ff */
[----:B------:R-:W-:Y:S01]  /*5080*/  STG.E.U16 desc[UR4][R2.64], R0 ;  /* 0x0000000002007986 */ /* 0x000fe2000c101504 */
[----:B------:R-:W-:Y:S05]  /*5090*/  EXIT ;  /* 0x000000000000794d */ /* 0x000fea0003800000 */
.L_x_564:
        /* <DEDUP_REMOVED lines=14> */
.L_x_7524:


//--------------------- .text._ZN2at6native27unrolled_elementwise_kernelIZZZNS0_15tan_kernel_cudaERNS_18TensorIteratorBaseEENKUlvE0_clEvENKUlvE2_clEvEUlN3c108BFloat16EE_St5arrayIPcLm2EELi4E23TrivialOffsetCalculatorILi1EjESD_NS0_6memory15LoadWithoutCastENSE_16StoreWithoutCastEEEviT_T0_T2_T3_T4_T5_ --------------------------
	.section	.text._ZN2at6native27unrolled_elementwise_kernelIZZZNS0_15tan_kernel_cudaERNS_18TensorIteratorBaseEENKUlvE0_clEvENKUlvE2_clEvEUlN3c108BFloat16EE_St5arrayIPcLm2EELi4E23TrivialOffsetCalculatorILi1EjESD_NS0_6memory15LoadWithoutCastENSE_16StoreWithoutCastEEEviT_T0_T2_T3_T4_T5_,"ax",@progbits
	.align	128
        .global         _ZN2at6native27unrolled_elementwise_kernelIZZZNS0_15tan_kernel_cudaERNS_18TensorIteratorBaseEENKUlvE0_clEvENKUlvE2_clEvEUlN3c108BFloat16EE_St5arrayIPcLm2EELi4E23TrivialOffsetCalculatorILi1EjESD_NS0_6memory15LoadWithoutCastENSE_16StoreWithoutCastEEEviT_T0_T2_T3_T4_T5_
        .type           _ZN2at6native27unrolled_elementwise_kernelIZZZNS0_15tan_kernel_cudaERNS_18TensorIteratorBaseEENKUlvE0_clEvENKUlvE2_clEvEUlN3c108BFloat16EE_St5arrayIPcLm2EELi4E23TrivialOffsetCalculatorILi1EjESD_NS0_6memory15LoadWithoutCastENSE_16StoreWithoutCastEEEviT_T0_T2_T3_T4_T5_,@function
        .size           _ZN2at6native27unrolled_elementwise_kernelIZZZNS0_15tan_kernel_cudaERNS_18TensorIteratorBaseEENKUlvE0_clEvENKUlvE2_clEvEUlN3c108BFloat16EE_St5arrayIPcLm2EELi4E23TrivialOffsetCalculatorILi1EjESD_NS0_6memory15LoadWithoutCastENSE_16StoreWithoutCastEEEviT_T0_T2_T3_T4_T5_,(.L_x_7525 - _ZN2at6native27unrolled_elementwise_kernelIZZZNS0_15tan_kernel_cudaERNS_18TensorIteratorBaseEENKUlvE0_clEvENKUlvE2_clEvEUlN3c108BFloat16EE_St5arrayIPcLm2EELi4E23TrivialOffsetCalculatorILi1EjESD_NS0_6memory15LoadWithoutCastENSE_16StoreWithoutCastEEEviT_T0_T2_T3_T4_T5_)
        .other          _ZN2at6native27unrolled_elementwise_kernelIZZZNS0_15tan_kernel_cudaERNS_18TensorIteratorBaseEENKUlvE0_clEvENKUlvE2_clEvEUlN3c108BFloat16EE_St5arrayIPcLm2EELi4E23TrivialOffsetCalculatorILi1EjESD_NS0_6memory15LoadWithoutCastENSE_16StoreWithoutCastEEEviT_T0_T2_T3_T4_T5_,@"STO_CUDA_ENTRY STV_DEFAULT"
_ZN2at6native27unrolled_elementwise_kernelIZZZNS0_15tan_kernel_cudaERNS_18TensorIteratorBaseEENKUlvE0_clEvENKUlvE2_clEvEUlN3c108BFloat16EE_St5arrayIPcLm2EELi4E23TrivialOffsetCalculatorILi1EjESD_NS0_6memory15LoadWithoutCastENSE_16StoreWithoutCastEEEviT_T0_T2_T3_T4_T5_:
.text._ZN2at6native27unrolled_elementwise_kernelIZZZNS0_15tan_kernel_cudaERNS_18TensorIteratorBaseEENKUlvE0_clEvENKUlvE2_clEvEUlN3c108BFloat16EE_St5arrayIPcLm2EELi4E23TrivialOffsetCalculatorILi1EjESD_NS0_6memory15LoadWithoutCastENSE_16StoreWithoutCastEEEviT_T0_T2_T3_T4_T5_:
[----:B------:R-:W-:Y:S01]  /*0000*/  LDC R1, c[0x0][0x28] ;  /* 0x00000a00ff017b82 */ /* 0x000fe20000000800 */
[----:B------:R-:W0:Y:S07]  /*0010*/  S2R R0, SR_CTAID.X ;  /* 0x0000000000007919 */ /* 0x000e2e0000002500 */
[----:B------:R-:W0:Y:S01]  /*0020*/  LDC R9, c[0x0][0x210] ;  /* 0x00008400ff097b82 */ /* 0x000e220000000800 */
[----:B------:R-:W-:Y:S01]  /*0030*/  PRMT R20, RZ, 0x7610, R20 ;  /* 0x00007610ff147816 */ /* 0x000fe20000000014 */
[----:B------:R-:W-:Y:S01]  /*0040*/  ULDC.64 UR4, c[0x0][0x208] ;  /* 0x0000820000047ab9 */ /* 0x000fe20000000a00 */
[----:B------:R-:W1:Y:S01]  /*0050*/  S2R R7, SR_TID.X ;  /* 0x0000000000077919 */ /* 0x000e620000002100 */
[----:B0-----:R-:W-:-:S02]  /*0060*/  IMAD R2, R0, -0x200, R9 ;  /* 0xfffffe0000027824 */ /* 0x001fc400078e0209 */
[----:B-1----:R-:W-:-:S03]  /*0070*/  IMAD.MOV.U32 R13, RZ, RZ, R7 ;  /* 0x000000ffff0d7224 */ /* 0x002fc600078e0007 */
[----:B------:R-:W-:-:S13]  /*0080*/  ISETP.GE.AND P0, PT, R7, R2, PT ;  /* 0x000000020700720c */ /* 0x000fda0003f06270 */
[----:B------:R-:W-:Y:S01]  /*0090*/  @!P0 VIADD R13, R7, 0x80 ;  /* 0x00000080070d8836 */ /* 0x000fe20000000000 */
[----:B------:R-:W0:Y:S01]  /*00a0*/  @!P0 LDC.64 R14, c[0x0][0x220] ;  /* 0x00008800ff0e8b82 */ /* 0x000e220000000a00 */
[----:B------:R-:W-:-:S03]  /*00b0*/  @!P0 LEA R9, R0, R7, 0x9 ;  /* 0x0000000700098211 */ /* 0x000fc600078e48ff */
[----:B------:R-:W-:-:S13]  /*00c0*/  ISETP.GE.AND P1, PT, R13, R2, PT ;  /* 0x000000020d00720c */ /* 0x000fda0003f26270 */
[----:B------:R-:W-:Y:S01]  /*00d0*/  @!P1 LEA R17, R0, R13, 0x9 ;  /* 0x0000000d00119211 */ /* 0x000fe200078e48ff */
[----:B------:R-:W-:Y:S01]  /*00e0*/  @!P1 VIADD R13, R13, 0x80 ;  /* 0x000000800d0d9836 */ /* 0x000fe20000000000 */
[----:B------:R-:W1:Y:S04]  /*00f0*/  @!P1 LDC.64 R10, c[0x0][0x220] ;  /* 0x00008800ff0a9b82 */ /* 0x000e680000000a00 */
[----:B------:R-:W-:Y:S01]  /*0100*/  ISETP.GE.AND P3, PT, R13, R2, PT ;  /* 0x000000020d00720c */ /* 0x000fe20003f66270 */
[----:B0-----:R-:W-:-:S05]  /*0110*/  @!P0 IMAD.WIDE.U32 R14, R9, 0x2, R14 ;  /* 0x00000002090e8825 */ /* 0x001fca00078e000e */
[----:B------:R0:W2:Y:S01]  /*0120*/  @!P0 LDG.E.U16 R20, desc[UR4][R14.64] ;  /* 0x000000040e148981 */ /* 0x0000a2000c1e1500 */
[----:B------:R-:W-:-:S06]  /*0130*/  PRMT R12, RZ, 0x7610, R12 ;  /* 0x00007610ff0c7816 */ /* 0x000fcc000000000c */
[----:B------:R-:W3:Y:S01]  /*0140*/  @!P3 LDC.64 R8, c[0x0][0x220] ;  /* 0x00008800ff08bb82 */ /* 0x000ee20000000a00 */
[----:B------:R-:W-:Y:S01]  /*0150*/  @!P3 IMAD R19, R0, 0x200, R13 ;  /* 0x000002000013b824 */ /* 0x000fe200078e020d */
[----:B------:R-:W-:-:S04]  /*0160*/  @!P3 IADD3 R13, R13, 0x80, RZ ;  /* 0x000000800d0db810 */ /* 0x000fc80007ffe0ff */
[----:B------:R-:W-:Y:S01]  /*0170*/  ISETP.GE.AND P2, PT, R13, R2, PT ;  /* 0x000000020d00720c */ /* 0x000fe20003f46270 */
[----:B-1----:R-:W-:Y:S01]  /*0180*/  @!P1 IMAD.WIDE.U32 R16, R17, 0x2, R10 ;  /* 0x0000000211109825 */ /* 0x002fe200078e000a */
[----:B------:R-:W-:-:S04]  /*0190*/  PRMT R21, RZ, 0x7610, R21 ;  /* 0x00007610ff157816 */ /* 0x000fc80000000015 */
[----:B------:R-:W4:Y:S07]  /*01a0*/  @!P1 LDG.E.U16 R12, desc[UR4][R16.64] ;  /* 0x00000004100c9981 */ /* 0x000f2e000c1e1500 */
[----:B------:R-:W1:Y:S01]  /*01b0*/  @!P2 LDC.64 R10, c[0x0][0x220] ;  /* 0x00008800ff0aab82 */ /* 0x000e620000000a00 */
[----:B---3--:R-:W-:-:S05]  /*01c0*/  @!P3 IMAD.WIDE.U32 R18, R19, 0x2, R8 ;  /* 0x000000021312b825 */ /* 0x008fca00078e0008 */
[----:B------:R-:W3:Y:S01]  /*01d0*/  @!P3 LDG.E.U16 R21, desc[UR4][R18.64] ;  /* 0x000000041215b981 */ /* 0x000ee2000c1e1500 */
[----:B------:R-:W-:Y:S01]  /*01e0*/  @!P2 IMAD R9, R0, 0x200, R13 ;  /* 0x000002000009a824 */ /* 0x000fe200078e020d */
[----:B------:R-:W-:-:S03]  /*01f0*/  PRMT R6, RZ, 0x7610, R6 ;  /* 0x00007610ff067816 */ /* 0x000fc60000000006 */
[----:B-1----:R-:W-:-:S05]  /*0200*/  @!P2 IMAD.WIDE.U32 R8, R9, 0x2, R10 ;  /* 0x000000020908a825 */ /* 0x002fca00078e000a */
[----:B------:R1:W5:Y:S01]  /*0210*/  @!P2 LDG.E.U16 R6, desc[UR4][R8.64] ;  /* 0x000000040806a981 */ /* 0x000362000c1e1500 */
[C---:B------:R-:W-:Y:S01]  /*0220*/  VIADD R11, R7.reuse, 0x80 ;  /* 0x00000080070b7836 */ /* 0x040fe20000000000 */
[----:B0-----:R-:W-:Y:S01]  /*0230*/  IADD3 R15, R7, 0x100, RZ ;  /* 0x00000100070f7810 */ /* 0x001fe20007ffe0ff */
[----:B------:R-:W-:Y:S03]  /*0240*/  BSSY B0, `(.L_x_565) ;  /* 0x000002f000007945 */ /* 0x000fe60003800000 */
[-C--:B------:R-:W-:Y:S02]  /*0250*/  ISETP.GE.AND P3, PT, R15, R2.reuse, PT ;  /* 0x000000020f00720c */ /* 0x080fe40003f66270 */
[----:B------:R-:W-:Y:S01]  /*0260*/  ISETP.GE.AND P2, PT, R11, R2, PT ;  /* 0x000000020b00720c */ /* 0x000fe20003f46270 */
[----:B-1----:R-:W-:-:S05]  /*0270*/  VIADD R9, R7, 0x180 ;  /* 0x0000018007097836 */ /* 0x002fca0000000000 */
[----:B------:R-:W-:Y:S02]  /*0280*/  ISETP.GE.AND P1, PT, R9, R2, PT ;  /* 0x000000020900720c */ /* 0x000fe40003f26270 */
[----:B------:R-:W0:Y:S01]  /*0290*/  @!P0 LDC.64 R8, c[0x0][0x218] ;  /* 0x00008600ff088b82 */ /* 0x000e220000000a00 */
[----:B--2---:R-:W-:-:S05]  /*02a0*/  @!P0 SHF.L.U32 R20, R20, 0x10, RZ ;  /* 0x0000001014148819 */ /* 0x004fca00000006ff */
[----:B------:R-:W-:-:S04]  /*02b0*/  @!P0 FMUL.RZ R20, R20, 0.15915493667125701904 ;  /* 0x3e22f98314148820 */ /* 0x000fc8000040c000 */
[----:B------:R-:W1:Y:S08]  /*02c0*/  @!P0 MUFU.COS R13, R20 ;  /* 0x00000014000d8308 */ /* 0x000e700000000000 */
[----:B------:R-:W-:Y:S01]  /*02d0*/  @!P0 MUFU.SIN R10, R20 ;  /* 0x00000014000a8308 */ /* 0x000fe20000000400 */
[----:B----4-:R-:W-:-:S04]  /*02e0*/  @!P2 IMAD.U32 R12, R12, 0x10000, RZ ;  /* 0x000100000c0ca824 */ /* 0x010fc800078e00ff */
[----:B------:R-:W-:-:S03]  /*02f0*/  @!P2 FMUL.RZ R18, R12, 0.15915493667125701904 ;  /* 0x3e22f9830c12a820 */ /* 0x000fc6000040c000 */
[----:B-1----:R-:W1:Y:S08]  /*0300*/  @!P0 MUFU.RCP R17, R13 ;  /* 0x0000000d00118308 */ /* 0x002e700000001000 */
[----:B------:R-:W2:Y:S01]  /*0310*/  @!P2 MUFU.COS R14, R18 ;  /* 0x00000012000ea308 */ /* 0x000ea20000000000 */
[----:B---3--:R-:W-:-:S05]  /*0320*/  @!P3 SHF.L.U32 R21, R21, 0x10, RZ ;  /* 0x000000101515b819 */ /* 0x008fca00000006ff */
[----:B------:R-:W-:Y:S02]  /*0330*/  @!P3 FMUL.RZ R21, R21, 0.15915493667125701904 ;  /* 0x3e22f9831515b820 */ /* 0x000fe4000040c000 */
[----:B------:R-:W-:Y:S01]  /*0340*/  @!P2 MUFU.SIN R12, R18 ;  /* 0x00000012000ca308 */ /* 0x000fe20000000400 */
[----:B-1----:R-:W-:Y:S01]  /*0350*/  @!P0 FMUL.FTZ R10, R10, R17 ;  /* 0x000000110a0a8220 */ /* 0x002fe20000410000 */
[----:B------:R-:W-:Y:S01]  /*0360*/  @!P0 IMAD R17, R0, 0x200, R7 ;  /* 0x0000020000118824 */ /* 0x000fe200078e0207 */
[----:B------:R-:W-:-:S03]  /*0370*/  @!P0 MOV R7, R11 ;  /* 0x0000000b00078202 */ /* 0x000fc60000000f00 */
[----:B------:R-:W-:Y:S01]  /*0380*/  @!P0 F2FP.BF16.F32.PACK_AB R5, RZ, R10 ;  /* 0x0000000aff05823e */ /* 0x000fe200000010ff */
[----:B0-----:R-:W-:Y:S01]  /*0390*/  @!P0 IMAD.WIDE.U32 R8, R17, 0x2, R8 ;  /* 0x0000000211088825 */ /* 0x001fe200078e0008 */
[----:B------:R-:W0:Y:S01]  /*03a0*/  @!P3 MUFU.COS R15, R21 ;  /* 0x00000015000fb308 */ /* 0x000e220000000000 */
[----:B------:R-:W-:-:S03]  /*03b0*/  ISETP.GE.AND P4, PT, R7, R2, PT ;  /* 0x000000020700720c */ /* 0x000fc60003f86270 */
[----:B------:R1:W-:Y:S01]  /*03c0*/  @!P0 STG.E.U16 desc[UR4][R8.64], R5 ;  /* 0x0000000508008986 */ /* 0x0003e2000c101504 */
[----:B-----5:R-:W-:-:S03]  /*03d0*/  @!P1 SHF.L.U32 R6, R6, 0x10, RZ ;  /* 0x0000001006069819 */ /* 0x020fc600000006ff */
[----:B--2---:R-:W2:Y:S02]  /*03e0*/  @!P2 MUFU.RCP R19, R14 ;  /* 0x0000000e0013a308 */ /* 0x004ea40000001000 */
[----:B------:R-:W-:-:S06]  /*03f0*/  @!P1 FMUL.RZ R20, R6, 0.15915493667125701904 ;  /* 0x3e22f98306149820 */ /* 0x000fcc000040c000 */
[----:B------:R-:W-:Y:S08]  /*0400*/  @!P3 MUFU.SIN R13, R21 ;  /* 0x00000015000db308 */ /* 0x000ff00000000400 */
[----:B0-----:R-:W0:Y:S01]  /*0410*/  @!P3 MUFU.RCP R16, R15 ;  /* 0x0000000f0010b308 */ /* 0x001e220000001000 */
[----:B--2---:R-:W-:-:S05]  /*0420*/  @!P2 FMUL.FTZ R12, R12, R19 ;  /* 0x000000130c0ca220 */ /* 0x004fca0000410000 */
[----:B------:R-:W-:Y:S02]  /*0430*/  @!P2 F2FP.BF16.F32.PACK_AB R3, RZ, R12 ;  /* 0x0000000cff03a23e */ /* 0x000fe400000010ff */
[----:B------:R1:W2:Y:S08]  /*0440*/  @!P1 MUFU.SIN R6, R20 ;  /* 0x0000001400069308 */ /* 0x0002b00000000400 */
[----:B------:R1:W3:Y:S01]  /*0450*/  @!P1 MUFU.COS R10, R20 ;  /* 0x00000014000a9308 */ /* 0x0002e20000000000 */
[----:B0-----:R-:W-:-:S05]  /*0460*/  @!P3 FMUL.FTZ R13, R13, R16 ;  /* 0x000000100d0db220 */ /* 0x001fca0000410000 */
[----:B------:R-:W-:Y:S01]  /*0470*/  @!P3 F2FP.BF16.F32.PACK_AB R4, RZ, R13 ;  /* 0x0000000dff04b23e */ /* 0x000fe200000010ff */
[----:B------:R-:W-:Y:S06]  /*0480*/  @P4 BRA `(.L_x_566) ;  /* 0x0000000000284947 */ /* 0x000fec0003800000 */
[----:B------:R-:W0:Y:S01]  /*0490*/  LDC.64 R12, c[0x0][0x218] ;  /* 0x00008600ff0c7b82 */ /* 0x000e220000000a00 */
[----:B-1----:R-:W-:Y:S01]  /*04a0*/  IMAD R9, R0, 0x200, R7 ;  /* 0x0000020000097824 */ /* 0x002fe200078e0207 */
[----:B------:R-:W-:-:S04]  /*04b0*/  IADD3 R7, R7, 0x80, RZ ;  /* 0x0000008007077810 */ /* 0x000fc80007ffe0ff */
[----:B------:R-:W-:-:S13]  /*04c0*/  ISETP.GE.AND P0, PT, R7, R2, PT ;  /* 0x000000020700720c */ /* 0x000fda0003f06270 */
[----:B------:R-:W-:Y:S01]  /*04d0*/  @!P0 IMAD R5, R0, 0x200, R7 ;  /* 0x0000020000058824 */ /* 0x000fe200078e0207 */
[----:B------:R-:W-:Y:S01]  /*04e0*/  @!P0 IADD3 R7, R7, 0x80, RZ ;  /* 0x0000008007078810 */ /* 0x000fe20007ffe0ff */
[----:B0-----:R-:W-:-:S04]  /*04f0*/  IMAD.WIDE.U32 R8, R9, 0x2, R12 ;  /* 0x0000000209087825 */ /* 0x001fc800078e000c */
[----:B------:R-:W-:Y:S01]  /*0500*/  @!P0 IMAD.WIDE.U32 R12, R5, 0x2, R12 ;  /* 0x00000002050c8825 */ /* 0x000fe200078e000c */
[----:B------:R0:W-:Y:S04]  /*0510*/  STG.E.U16 desc[UR4][R8.64], R3 ;  /* 0x0000000308007986 */ /* 0x0001e8000c101504 */
[----:B------:R0:W-:Y:S02]  /*0520*/  @!P0 STG.E.U16 desc[UR4][R12.64], R4 ;  /* 0x000000040c008986 */ /* 0x0001e4000c101504 */
.L_x_566:
[----:B------:R-:W-:Y:S05]  /*0530*/  BSYNC B0 ;  /* 0x0000000000007941 */ /* 0x000fea0003800000 */
.L_x_565:
[----:B------:R-:W-:Y:S01]  /*0540*/  ISETP.GE.AND P0, PT, R7, R2, PT ;  /* 0x000000020700720c */ /* 0x000fe20003f06270 */
[----:B-1-3--:R1:W3:-:S12]  /*0550*/  @!P1 MUFU.RCP R5, R10 ;  /* 0x0000000a00059308 */ /* 0x00a2d80000001000 */
[----:B-1----:R-:W-:Y:S05]  /*0560*/  @P0 EXIT ;  /* 0x000000000000094d */ /* 0x002fea0003800000 */
[----:B0-----:R-:W0:Y:S01]  /*0570*/  LDC.64 R2, c[0x0][0x218] ;  /* 0x00008600ff027b82 */ /* 0x001e220000000a00 */
[----:B--23--:R-:W-:Y:S01]  /*0580*/  @!P1 FMUL.FTZ R6, R6, R5 ;  /* 0x0000000506069220 */ /* 0x00cfe20000410000 */
[----:B------:R-:W-:-:S04]  /*0590*/  LEA R7, R0, R7, 0x9 ;  /* 0x0000000700077211 */ /* 0x000fc800078e48ff */
[----:B------:R-:W-:Y:S01]  /*05a0*/  @!P1 F2FP.BF16.F32.PACK_AB R4, RZ, R6 ;  /* 0x00000006ff04923e */ /* 0x000fe200000010ff */
[----:B0-----:R-:W-:-:S05]  /*05b0*/  IMAD.WIDE.U32 R2, R7, 0x2, R2 ;  /* 0x0000000207027825 */ /* 0x001fca00078e0002 */
[----:B------:R-:W-:Y:S01]  /*05c0*/  STG.E.U16 desc[UR4][R2.64], R4 ;  /* 0x0000000402007986 */ /* 0x000fe2000c101504 */
[----:B------:R-:W-:Y:S05]  /*05d0*/  EXIT ;  /* 0x000000000000794d */ /* 0x000fea0003800000 */
.L_x_567:
        /* <DEDUP_REMOVED lines=10> */
.L_x_7525:


//--------------------- .text._ZN2at6native29vectorized_elementwise_kernelILi2EZZZNS0_15tan_kernel_cudaERNS_18TensorIteratorBaseEENKUlvE0_clEvENKUlvE2_clEvEUlN3c108BFloat16EE_St5arrayIPcLm2EEEEviT0_T1_ --------------------------
	.section	.text._ZN2at6native29vectorized_elementwise_kernelILi2EZZZNS0_15tan_kernel_cudaERNS_18TensorIteratorBaseEENKUlvE0_clEvENKUlvE2_clEvEUlN3c108BFloat16EE_St5arrayIPcLm2EEEEviT0_T1_,"ax",@progbits
	.align	128
        .global         _ZN2at6native29vectorized_elementwise_kernelILi2EZZZNS0_15tan_kernel_cudaERNS_18TensorIteratorBaseEENKUlvE0_clEvENKUlvE2_clEvEUlN3c108BFloat16EE_St5arrayIPcLm2EEEEviT0_T1_
        .type           _ZN2at6native29vectorized_elementwise_kernelILi2EZZZNS0_15tan_kernel_cudaERNS_18TensorIteratorBaseEENKUlvE0_clEvENKUlvE2_clEvEUlN3c108BFloat16EE_St5arrayIPcLm2EEEEviT0_T1_,@function
        .size           _ZN2at6native29vectorized_elementwise_kernelILi2EZZZNS0_15tan_kernel_cudaERNS_18TensorIteratorBaseEENKUlvE0_clEvENKUlvE2_clEvEUlN3c108BFloat16EE_St5arrayIPcLm2EEEEviT0_T1_,(.L_x_7526 - _ZN2at6native29vectorized_elementwise_kernelILi2EZZZNS0_15tan_kernel_cudaERNS_18TensorIteratorBaseEENKUlvE0_clEvENKUlvE2_clEvEUlN3c108BFloat16EE_St5arrayIPcLm2EEEEviT0_T1_)
        .other          _ZN2at6native29vectorized_elementwise_kernelILi2EZZZNS0_15tan_kernel_cudaERNS_18TensorIteratorBaseEENKUlvE0_clEvENKUlvE2_clEvEUlN3c108BFloat16EE_St5arrayIPcLm2EEEEviT0_T1_,@"STO_CUDA_ENTRY STV_DEFAULT"
_ZN2at6native29vectorized_elementwise_kernelILi2EZZZNS0_15tan_kernel_cudaERNS_18TensorIteratorBaseEENKUlvE0_clEvENKUlvE2_clEvEUlN3c108BFloat16EE_St5arrayIPcLm2EEEEviT0_T1_:
.text._ZN2at6native29vectorized_elementwise_kernelILi2EZZZNS0_15tan_kernel_cudaERNS_18TensorIteratorBaseEENKUlvE0_clEvENKUlvE2_clEvEUlN3c108BFloat16EE_St5arrayIPcLm2EEEEviT0_T1_:
[----:B------:R-:W-:Y:S01]  /*0000*/  LDC R1, c[0x0][0x28] ;  /* 0x00000a00ff017b82 */ /* 0x000fe20000000800 */
[----:B------:R-:W0:Y:S01]  /*0010*/  S2R R0, SR_CTAID.X ;  /* 0x0000000000007919 */ /* 0x000e220000002500 */
[----:B------:R-:W-:Y:S01]  /*0020*/  ULDC UR4, c[0x0][0x210] ;  /* 0x0000840000047ab9 */ /* 0x000fe20000000800 */
[----:B0-----:R-:W-:-:S04]  /*0030*/  SHF.L.U32 R0, R0, 0xa, RZ ;  /* 0x0000000a00007819 */ /* 0x001fc800000006ff */
[----:B------:R-:W-:Y:S01]  /*0040*/  IADD3 R2, -R0, UR4, RZ ;  /* 0x0000000400027c10 */ /* 0x000fe2000fffe1ff */
[----:B------:R-:W-:-:S03]  /*0050*/  ULDC.64 UR4, c[0x0][0x208] ;  /* 0x0000820000047ab9 */ /* 0x000fc60000000a00 */
[----:B------:R-:W-:-:S13]  /*0060*/  ISETP.GE.U32.AND P0, PT, R2, 0x400, PT ;  /* 0x000004000200780c */ /* 0x000fda0003f06070 */
[----:B------:R-:W-:Y:S05]  /*0070*/  @!P0 BRA `(.L_x_568) ;  /* 0x0000000400208947 */ /* 0x000fea0003800000 */
[----:B------:R-:W0:Y:S01]  /*0080*/  S2R R4, SR_TID.X ;  /* 0x0000000000047919 */ /* 0x000e220000002100 */
[----:B------:R-:W1:Y:S02]  /*0090*/  LDC.64 R2, c[0x0][0x220] ;  /* 0x00008800ff027b82 */ /* 0x000e640000000a00 */
[----:B-1----:R-:W-:-:S04]  /*00a0*/  IMAD.WIDE R2, R0, 0x2, R2 ;  /* 0x0000000200027825 */ /* 0x002fc800078e0202 */
[----:B0-----:R-:W-:-:S05]  /*00b0*/  IMAD.WIDE.U32 R10, R4, 0x4, R2 ;  /* 0x00000004040a7825 */ /* 0x001fca00078e0002 */
[----:B------:R-:W2:Y:S04]  /*00c0*/  LDG.E R9, desc[UR4][R10.64] ;  /* 0x000000040a097981 */ /* 0x000ea8000c1e1900 */
[----:B------:R-:W3:Y:S04]  /*00d0*/  LDG.E R14, desc[UR4][R10.64+0x200] ;  /* 0x000200040a0e7981 */ /* 0x000ee8000c1e1900 */
[----:B------:R-:W4:Y:S04]  /*00e0*/  LDG.E R3, desc[UR4][R10.64+0x400] ;  /* 0x000400040a037981 */ /* 0x000f28000c1e1900 */
[----:B------:R-:W5:Y:S01]  /*00f0*/  LDG.E R2, desc[UR4][R10.64+0x600] ;  /* 0x000600040a027981 */ /* 0x000f62000c1e1900 */
[----:B--2---:R-:W-:-:S04]  /*0100*/  IMAD.U32 R5, R9, 0x10000, RZ ;  /* 0x0001000009057824 */ /* 0x004fc800078e00ff */
[----:B------:R-:W-:Y:S01]  /*0110*/  FMUL.RZ R12, R5, 0.15915493667125701904 ;  /* 0x3e22f983050c7820 */ /* 0x000fe2000040c000 */
[----:B---3--:R-:W-:-:S03]  /*0120*/  SHF.L.U32 R5, R14, 0x10, RZ ;  /* 0x000000100e057819 */ /* 0x008fc600000006ff */
[----:B------:R-:W-:Y:S02]  /*0130*/  MUFU.SIN R8, R12 ;  /* 0x0000000c00087308 */ /* 0x000fe40000000400 */
[----:B------:R-:W-:Y:S01]  /*0140*/  FMUL.RZ R18, R5, 0.15915493667125701904 ;  /* 0x3e22f98305127820 */ /* 0x000fe2000040c000 */
[C---:B----4-:R-:W-:Y:S01]  /*0150*/  IMAD.U32 R5, R3.reuse, 0x10000, RZ ;  /* 0x0001000003057824 */ /* 0x050fe200078e00ff */
[----:B------:R-:W-:-:S03]  /*0160*/  PRMT R3, R3, 0x7632, R3 ;  /* 0x0000763203037816 */ /* 0x000fc60000000003 */
[----:B------:R-:W-:Y:S01]  /*0170*/  FMUL.RZ R20, R5, 0.15915493667125701904 ;  /* 0x3e22f98305147820 */ /* 0x000fe2000040c000 */
[----:B-----5:R-:W-:Y:S01]  /*0180*/  SHF.L.U32 R5, R2, 0x10, RZ ;  /* 0x0000001002057819 */ /* 0x020fe200000006ff */
[----:B------:R-:W-:Y:S01]  /*0190*/  IMAD.U32 R3, R3, 0x10000, RZ ;  /* 0x0001000003037824 */ /* 0x000fe200078e00ff */
[----:B------:R-:W-:Y:S01]  /*01a0*/  PRMT R2, R9, 0x7632, R2 ;  /* 0x0000763209027816 */ /* 0x000fe20000000002 */
[----:B------:R-:W0:Y:S02]  /*01b0*/  MUFU.COS R15, R12 ;  /* 0x0000000c000f7308 */ /* 0x000e240000000000 */
[----:B------:R-:W-:Y:S01]  /*01c0*/  FMUL.RZ R22, R5, 0.15915493667125701904 ;  /* 0x3e22f98305167820 */ /* 0x000fe2000040c000 */
[----:B------:R-:W-:Y:S01]  /*01d0*/  FMUL.RZ R23, R3, 0.15915493667125701904 ;  /* 0x3e22f98303177820 */ /* 0x000fe2000040c000 */
[----:B------:R-:W-:Y:S01]  /*01e0*/  IMAD.U32 R9, R2, 0x10000, RZ ;  /* 0x0001000002097824 */ /* 0x000fe200078e00ff */
[----:B------:R-:W-:-:S03]  /*01f0*/  PRMT R2, R14, 0x7632, R2 ;  /* 0x000076320e027816 */ /* 0x000fc60000000002 */
[----:B------:R-:W-:Y:S01]  /*0200*/  FMUL.RZ R19, R9, 0.15915493667125701904 ;  /* 0x3e22f98309137820 */ /* 0x000fe2000040c000 */
[C---:B------:R-:W-:Y:S01]  /*0210*/  SHF.L.U32 R9, R2.reuse, 0x10, RZ ;  /* 0x0000001002097819 */ /* 0x040fe200000006ff */
[----:B------:R-:W-:Y:S01]  /*0220*/  MUFU.SIN R7, R18 ;  /* 0x0000001200077308 */ /* 0x000fe20000000400 */
[----:B------:R-:W-:-:S03]  /*0230*/  PRMT R2, R2, 0x7632, R2 ;  /* 0x0000763202027816 */ /* 0x000fc60000000002 */
[----:B------:R-:W-:Y:S01]  /*0240*/  FMUL.RZ R21, R9, 0.15915493667125701904 ;  /* 0x3e22f98309157820 */ /* 0x000fe2000040c000 */
[----:B------:R-:W-:-:S03]  /*0250*/  SHF.L.U32 R2, R2, 0x10, RZ ;  /* 0x0000001002027819 */ /* 0x000fc600000006ff */
[----:B------:R-:W1:Y:S02]  /*0260*/  MUFU.COS R17, R18 ;  /* 0x0000001200117308 */ /* 0x000e640000000000 */
[----:B------:R-:W-:Y:S02]  /*0270*/  FMUL.RZ R24, R2, 0.15915493667125701904 ;  /* 0x3e22f98302187820 */ /* 0x000fe4000040c000 */
[----:B------:R-:W2:Y:S04]  /*0280*/  LDC.64 R2, c[0x0][0x218] ;  /* 0x00008600ff027b82 */ /* 0x000ea80000000a00 */
[----:B------:R-:W-:Y:S08]  /*0290*/  MUFU.SIN R6, R20 ;  /* 0x0000001400067308 */ /* 0x000ff00000000400 */
[----:B------:R-:W-:Y:S08]  /*02a0*/  MUFU.COS R13, R20 ;  /* 0x00000014000d7308 */ /* 0x000ff00000000000 */
[----:B------:R-:W-:Y:S01]  /*02b0*/  MUFU.SIN R12, R19 ;  /* 0x00000013000c7308 */ /* 0x000fe20000000400 */
[----:B--2---:R-:W-:-:S07]  /*02c0*/  IMAD.WIDE.U32 R2, R0, 0x2, R2 ;  /* 0x0000000200027825 */ /* 0x004fce00078e0002 */
[----:B------:R-:W-:Y:S01]  /*02d0*/  MUFU.COS R14, R19 ;  /* 0x00000013000e7308 */ /* 0x000fe20000000000 */
[----:B------:R-:W-:-:S07]  /*02e0*/  IMAD.WIDE R2, R4, 0x4, R2 ;  /* 0x0000000404027825 */ /* 0x000fce00078e0202 */
[----:B------:R-:W-:Y:S08]  /*02f0*/  MUFU.COS R16, R22 ;  /* 0x0000001600107308 */ /* 0x000ff00000000000 */
[----:B------:R-:W-:Y:S08]  /*0300*/  MUFU.COS R18, R21 ;  /* 0x0000001500127308 */ /* 0x000ff00000000000 */
[----:B------:R-:W-:Y:S08]  /*0310*/  MUFU.COS R19, R23 ;  /* 0x0000001700137308 */ /* 0x000ff00000000000 */
[----:B------:R-:W-:Y:S08]  /*0320*/  MUFU.COS R20, R24 ;  /* 0x0000001800147308 */ /* 0x000ff00000000000 */
[----:B------:R-:W-:Y:S08]  /*0330*/  MUFU.SIN R5, R22 ;  /* 0x0000001600057308 */ /* 0x000ff00000000400 */
[----:B0-----:R-:W0:Y:S08]  /*0340*/  MUFU.RCP R11, R15 ;  /* 0x0000000f000b7308 */ /* 0x001e300000001000 */
[----:B-1----:R-:W1:Y:S08]  /*0350*/  MUFU.RCP R10, R17 ;  /* 0x00000011000a7308 */ /* 0x002e700000001000 */
[----:B------:R-:W-:Y:S01]  /*0360*/  MUFU.SIN R9, R21 ;  /* 0x0000001500097308 */ /* 0x000fe20000000400 */
[----:B0-----:R-:W-:-:S07]  /*0370*/  FMUL.FTZ R8, R8, R11 ;  /* 0x0000000b08087220 */ /* 0x001fce0000410000 */
[----:B------:R-:W0:Y:S01]  /*0380*/  MUFU.RCP R13, R13 ;  /* 0x0000000d000d7308 */ /* 0x000e220000001000 */
[----:B-1----:R-:W-:-:S07]  /*0390*/  FMUL.FTZ R7, R7, R10 ;  /* 0x0000000a07077220 */ /* 0x002fce0000410000 */
[----:B------:R-:W-:Y:S08]  /*03a0*/  MUFU.SIN R15, R23 ;  /* 0x00000017000f7308 */ /* 0x000ff00000000400 */
[----:B------:R-:W1:Y:S01]  /*03b0*/  MUFU.RCP R16, R16 ;  /* 0x0000001000107308 */ /* 0x000e620000001000 */
[----:B0-----:R-:W-:-:S07]  /*03c0*/  FMUL.FTZ R6, R6, R13 ;  /* 0x0000000d06067220 */ /* 0x001fce0000410000 */
[----:B------:R-:W-:Y:S08]  /*03d0*/  MUFU.SIN R17, R24 ;  /* 0x0000001800117308 */ /* 0x000ff00000000400 */
[----:B------:R-:W0:Y:S01]  /*03e0*/  MUFU.RCP R21, R14 ;  /* 0x0000000e00157308 */ /* 0x000e220000001000 */
[----:B-1----:R-:W-:-:S07]  /*03f0*/  FMUL.FTZ R5, R5, R16 ;  /* 0x0000001005057220 */ /* 0x002fce0000410000 */
[----:B------:R-:W1:Y:S08]  /*0400*/  MUFU.RCP R18, R18 ;  /* 0x0000001200127308 */ /* 0x000e700000001000 */
[----:B------:R-:W2:Y:S01]  /*0410*/  MUFU.RCP R22, R19 ;  /* 0x0000001300167308 */ /* 0x000ea20000001000 */
[----:B0-----:R-:W-:-:S05]  /*0420*/  FMUL.FTZ R11, R12, R21 ;  /* 0x000000150c0b7220 */ /* 0x001fca0000410000 */
[----:B------:R-:W-:Y:S02]  /*0430*/  F2FP.BF16.F32.PACK_AB R11, R11, R8 ;  /* 0x000000080b0b723e */ /* 0x000fe400000010ff */
[----:B------:R-:W0:Y:S01]  /*0440*/  MUFU.RCP R20, R20 ;  /* 0x0000001400147308 */ /* 0x000e220000001000 */
[----:B-1----:R-:W-:Y:S02]  /*0450*/  FMUL.FTZ R0, R9, R18 ;  /* 0x0000001209007220 */ /* 0x002fe40000410000 */
[----:B------:R-:W-:Y:S03]  /*0460*/  STG.E desc[UR4][R2.64], R11 ;  /* 0x0000000b02007986 */ /* 0x000fe6000c101904 */
[----:B------:R-:W-:Y:S01]  /*0470*/  F2FP.BF16.F32.PACK_AB R7, R0, R7 ;  /* 0x000000070007723e */ /* 0x000fe200000010ff */
[----:B--2---:R-:W-:-:S04]  /*0480*/  FMUL.FTZ R15, R15, R22 ;  /* 0x000000160f0f7220 */ /* 0x004fc80000410000 */
[----:B------:R-:W-:Y:S01]  /*0490*/  STG.E desc[UR4][R2.64+0x200], R7 ;  /* 0x0002000702007986 */ /* 0x000fe2000c101904 */
[----:B------:R-:W-:Y:S01]  /*04a0*/  F2FP.BF16.F32.PACK_AB R15, R15, R6 ;  /* 0x000000060f0f723e */ /* 0x000fe200000010ff */
[----:B0-----:R-:W-:-:S04]  /*04b0*/  FMUL.FTZ R10, R17, R20 ;  /* 0x00000014110a7220 */ /* 0x001fc80000410000 */
[----:B------:R-:W-:Y:S01]  /*04c0*/  STG.E desc[UR4][R2.64+0x400], R15 ;  /* 0x0004000f02007986 */ /* 0x000fe2000c101904 */
[----:B------:R-:W-:-:S05]  /*04d0*/  F2FP.BF16.F32.PACK_AB R5, R10, R5 ;  /* 0x000000050a05723e */ /* 0x000fca00000010ff */
[----:B------:R-:W-:Y:S01]  /*04e0*/  STG.E desc[UR4][R2.64+0x600], R5 ;  /* 0x0006000502007986 */ /* 0x000fe2000c101904 */
[----:B------:R-:W-:Y:S05]  /*04f0*/  EXIT ;  /* 0x000000000000794d */ /* 0x000fea0003800000 */
.L_x_568:
[----:B------:R-:W0:Y:S01]  /*0500*/  S2R R3, SR_TID.X ;  /* 0x0000000000037919 */ /* 0x000e220000002100 */
[----:B------:R-:W-:Y:S02]  /*0510*/  PRMT R25, RZ, 0x7610, R25 ;  /* 0x00007610ff197816 */ /* 0x000fe40000000019 */
[----:B0-----:R-:W-:Y:S01]  /*0520*/  ISETP.GE.AND P0, PT, R3, R2, PT ;  /* 0x000000020300720c */ /* 0x001fe20003f06270 */
[----:B------:R-:W-:-:S12]  /*0530*/  IMAD.MOV.U32 R19, RZ, RZ, R3 ;  /* 0x000000ffff137224 */ /* 0x000fd800078e0003 */
[----:B------:R-:W-:Y:S01]  /*0540*/  @!P0 IADD3 R19, R3, 0x80, RZ ;  /* 0x0000008003138810 */ /* 0x000fe20007ffe0ff */
[----:B------:R-:W0:Y:S01]  /*0550*/  @!P0 LDC.64 R20, c[0x0][0x220] ;  /* 0x00008800ff148b82 */ /* 0x000e220000000a00 */
[----:B------:R-:W-:Y:S02]  /*0560*/  @!P0 IMAD.IADD R11, R0, 0x1, R3 ;  /* 0x00000001000b8824 */ /* 0x000fe400078e0203 */
[----:B------:R-:W-:-:S13]  /*0570*/  ISETP.GE.AND P1, PT, R19, R2, PT ;  /* 0x000000021300720c */ /* 0x000fda0003f26270 */
[----:B------:R-:W-:Y:S01]  /*0580*/  @!P1 IMAD.IADD R13, R0, 0x1, R19 ;  /* 0x00000001000d9824 */ /* 0x000fe200078e0213 */
[----:B------:R-:W-:Y:S01]  /*0590*/  @!P1 IADD3 R19, R19, 0x80, RZ ;  /* 0x0000008013139810 */ /* 0x000fe20007ffe0ff */
[----:B------:R-:W1:Y:S03]  /*05a0*/  @!P1 LDC.64 R16, c[0x0][0x220] ;  /* 0x00008800ff109b82 */ /* 0x000e660000000a00 */
[----:B------:R-:W-:Y:S01]  /*05b0*/  ISETP.GE.AND P2, PT, R19, R2, PT ;  /* 0x000000021300720c */ /* 0x000fe20003f46270 */
[----:B0-----:R-:W-:-:S05]  /*05c0*/  @!P0 IMAD.WIDE.U32 R20, R11, 0x2, R20 ;  /* 0x000000020b148825 */ /* 0x001fca00078e0014 */
[----:B------:R0:W2:Y:S07]  /*05d0*/  @!P0 LDG.E.U16 R25, desc[UR4][R20.64] ;  /* 0x0000000414198981 */ /* 0x0000ae000c1e1500 */
[----:B------:R-:W-:Y:S01]  /*05e0*/  @!P2 IADD3 R27, R0, R19, RZ ;  /* 0x00000013001ba210 */ /* 0x000fe20007ffe0ff */
[----:B------:R-:W-:Y:S01]  /*05f0*/  @!P2 VIADD R19, R19, 0x80 ;  /* 0x000000801313a836 */ /* 0x000fe20000000000 */
[----:B------:R-:W3:Y:S04]  /*0600*/  @!P2 LDC.64 R14, c[0x0][0x220] ;  /* 0x00008800ff0eab82 */ /* 0x000ee80000000a00 */
[----:B------:R-:W-:-:S13]  /*0610*/  ISETP.GE.AND P3, PT, R19, R2, PT ;  /* 0x000000021300720c */ /* 0x000fda0003f66270 */
[----:B------:R-:W-:Y:S01]  /*0620*/  @!P3 IADD3 R18, R0, R19, RZ ;  /* 0x000000130012b210 */ /* 0x000fe20007ffe0ff */
[----:B------:R-:W-:-:S05]  /*0630*/  @!P3 VIADD R19, R19, 0x80 ;  /* 0x000000801313b836 */ /* 0x000fca0000000000 */
[-C--:B------:R-:W-:Y:S01]  /*0640*/  ISETP.GE.AND P4, PT, R19, R2.reuse, PT ;  /* 0x000000021300720c */ /* 0x080fe20003f86270 */
[----:B-1----:R-:W-:Y:S02]  /*0650*/  @!P1 IMAD.WIDE.U32 R16, R13, 0x2, R16 ;  /* 0x000000020d109825 */ /* 0x002fe400078e0010 */
[----:B------:R-:W1:Y:S10]  /*0660*/  @!P3 LDC.64 R12, c[0x0][0x220] ;  /* 0x00008800ff0cbb82 */ /* 0x000e740000000a00 */
[----:B------:R-:W-:Y:S01]  /*0670*/  @!P4 IADD3 R11, R0, R19, RZ ;  /* 0x00000013000bc210 */ /* 0x000fe20007ffe0ff */
[----:B------:R-:W-:Y:S01]  /*0680*/  @!P4 VIADD R19, R19, 0x80 ;  /* 0x000000801313c836 */ /* 0x000fe20000000000 */
[----:B0-----:R-:W-:Y:S01]  /*0690*/  PRMT R20, RZ, 0x7610, R20 ;  /* 0x00007610ff147816 */ /* 0x001fe20000000014 */
[----:B---3--:R-:W-:Y:S01]  /*06a0*/  @!P2 IMAD.WIDE.U32 R14, R27, 0x2, R14 ;  /* 0x000000021b0ea825 */ /* 0x008fe200078e000e */
[----:B------:R-:W-:Y:S01]  /*06b0*/  PRMT R23, RZ, 0x7610, R23 ;  /* 0x00007610ff177816 */ /* 0x000fe20000000017 */
[----:B------:R-:W0:Y:S01]  /*06c0*/  @!P4 LDC.64 R28, c[0x0][0x220] ;  /* 0x00008800ff1ccb82 */ /* 0x000e220000000a00 */
[----:B------:R-:W-:-:S02]  /*06d0*/  ISETP.GE.AND P5, PT, R19, R2, PT ;  /* 0x000000021300720c */ /* 0x000fc40003fa6270 */
[----:B------:R-:W3:Y:S01]  /*06e0*/  @!P2 LDG.E.U16 R20, desc[UR4][R14.64] ;  /* 0x000000040e14a981 */ /* 0x000ee2000c1e1500 */
[----:B------:R-:W-:-:S03]  /*06f0*/  PRMT R22, RZ, 0x7610, R22 ;  /* 0x00007610ff167816 */ /* 0x000fc60000000016 */
[----:B------:R4:W5:Y:S01]  /*0700*/  @!P1 LDG.E.U16 R23, desc[UR4][R16.64] ;  /* 0x0000000410179981 */ /* 0x000962000c1e1500 */
[----:B-1----:R-:W-:-:S06]  /*0710*/  @!P3 IMAD.WIDE.U32 R12, R18, 0x2, R12 ;  /* 0x00000002120cb825 */ /* 0x002fcc00078e000c */
[----:B------:R-:W-:Y:S01]  /*0720*/  @!P5 IADD3 R18, R0, R19, RZ ;  /* 0x000000130012d210 */ /* 0x000fe20007ffe0ff */
[----:B------:R-:W-:Y:S01]  /*0730*/  @!P5 VIADD R19, R19, 0x80 ;  /* 0x000000801313d836 */ /* 0x000fe20000000000 */
[----:B------:R-:W1:Y:S01]  /*0740*/  @!P5 LDC.64 R26, c[0x0][0x220] ;  /* 0x00008800ff1adb82 */ /* 0x000e620000000a00 */
[----:B------:R1:W5:Y:S03]  /*0750*/  @!P3 LDG.E.U16 R22, desc[UR4][R12.64] ;  /* 0x000000040c16b981 */ /* 0x000366000c1e1500 */
[----:B------:R-:W-:-:S13]  /*0760*/  ISETP.GE.AND P2, PT, R19, R2, PT ;  /* 0x000000021300720c */ /* 0x000fda0003f46270 */
[----:B------:R-:W-:Y:S01]  /*0770*/  @!P2 IADD3 R21, R0, R19, RZ ;  /* 0x000000130015a210 */ /* 0x000fe20007ffe0ff */
[----:B------:R-:W-:Y:S01]  /*0780*/  @!P2 VIADD R19, R19, 0x80 ;  /* 0x000000801313a836 */ /* 0x000fe20000000000 */
[----:B----4-:R-:W4:Y:S04]  /*0790*/  @!P2 LDC.64 R16, c[0x0][0x220] ;  /* 0x00008800ff10ab82 */ /* 0x010f280000000a00 */
[----:B------:R-:W-:Y:S01]  /*07a0*/  ISETP.GE.AND P1, PT, R19, R2, PT ;  /* 0x000000021300720c */ /* 0x000fe20003f26270 */
[----:B-1----:R-:W-:Y:S01]  /*07b0*/  @!P5 IMAD.WIDE.U32 R26, R18, 0x2, R26 ;  /* 0x00000002121ad825 */ /* 0x002fe200078e001a */
[----:B------:R-:W-:-:S03]  /*07c0*/  PRMT R13, RZ, 0x7610, R13 ;  /* 0x00007610ff0d7816 */ /* 0x000fc6000000000d */
[----:B0-----:R-:W-:Y:S01]  /*07d0*/  @!P4 IMAD.WIDE.U32 R28, R11, 0x2, R28 ;  /* 0x000000020b1cc825 */ /* 0x001fe200078e001c */
[----:B------:R-:W-:Y:S02]  /*07e0*/  PRMT R11, RZ, 0x7610, R11 ;  /* 0x00007610ff0b7816 */ /* 0x000fe4000000000b */
[----:B------:R-:W5:Y:S04]  /*07f0*/  @!P5 LDG.E.U16 R13, desc[UR4][R26.64] ;  /* 0x000000041a0dd981 */ /* 0x000f68000c1e1500 */
[----:B------:R-:W5:Y:S01]  /*0800*/  @!P4 LDG.E.U16 R11, desc[UR4][R28.64] ;  /* 0x000000041c0bc981 */ /* 0x000f62000c1e1500 */
[----:B------:R-:W0:Y:S01]  /*0810*/  @!P1 LDC.64 R14, c[0x0][0x220] ;  /* 0x00008800ff0e9b82 */ /* 0x000e220000000a00 */
[----:B------:R-:W-:Y:S02]  /*0820*/  @!P1 IADD3 R19, R0, R19, RZ ;  /* 0x0000001300139210 */ /* 0x000fe40007ffe0ff */
[----:B------:R-:W-:Y:S01]  /*0830*/  PRMT R12, RZ, 0x7610, R12 ;  /* 0x00007610ff0c7816 */ /* 0x000fe2000000000c */
[----:B----4-:R-:W-:-:S05]  /*0840*/  @!P2 IMAD.WIDE.U32 R16, R21, 0x2, R16 ;  /* 0x000000021510a825 */ /* 0x010fca00078e0010 */
[----:B------:R1:W4:Y:S01]  /*0850*/  @!P2 LDG.E.U16 R12, desc[UR4][R16.64] ;  /* 0x00000004100ca981 */ /* 0x000322000c1e1500 */
[----:B0-----:R-:W-:Y:S01]  /*0860*/  @!P1 IMAD.WIDE.U32 R18, R19, 0x2, R14 ;  /* 0x0000000213129825 */ /* 0x001fe200078e000e */
[----:B------:R-:W-:-:S06]  /*0870*/  PRMT R14, RZ, 0x7610, R14 ;  /* 0x00007610ff0e7816 */ /* 0x000fcc000000000e */
[----:B------:R0:W4:Y:S01]  /*0880*/  @!P1 LDG.E.U16 R14, desc[UR4][R18.64] ;  /* 0x00000004120e9981 */ /* 0x000122000c1e1500 */
[----:B------:R-:W-:-:S04]  /*0890*/  IADD3 R15, R3, 0x100, RZ ;  /* 0x00000100030f7810 */ /* 0x000fc80007ffe0ff */
[----:B------:R-:W-:Y:S01]  /*08a0*/  ISETP.GE.AND P6, PT, R15, R2, PT ;  /* 0x000000020f00720c */ /* 0x000fe20003fc6270 */
[C---:B------:R-:W-:Y:S02]  /*08b0*/  VIADD R15, R3.reuse, 0x180 ;  /* 0x00000180030f7836 */ /* 0x040fe40000000000 */
[----:B------:R-:W-:-:S03]  /*08c0*/  VIADD R21, R3, 0x80 ;  /* 0x0000008003157836 */ /* 0x000fc60000000000 */
[-C--:B------:R-:W-:Y:S02]  /*08d0*/  ISETP.GE.AND P2, PT, R15, R2.reuse, PT ;  /* 0x000000020f00720c */ /* 0x080fe40003f46270 */
[----:B------:R-:W-:Y:S02]  /*08e0*/  ISETP.GE.AND P1, PT, R21, R2, PT ;  /* 0x000000021500720c */ /* 0x000fe40003f26270 */
[----:B-1----:R-:W-:-:S04]  /*08f0*/  IADD3 R17, R3, 0x200, RZ ;  /* 0x0000020003117810 */ /* 0x002fc80007ffe0ff */
[----:B------:R-:W-:Y:S01]  /*0900*/  ISETP.GE.AND P3, PT, R17, R2, PT ;  /* 0x000000021100720c */ /* 0x000fe20003f66270 */
[----:B------:R-:W-:-:S05]  /*0910*/  VIADD R17, R3, 0x280 ;  /* 0x0000028003117836 */ /* 0x000fca0000000000 */
[----:B------:R-:W-:Y:S01]  /*0920*/  ISETP.GE.AND P4, PT, R17, R2, PT ;  /* 0x000000021100720c */ /* 0x000fe20003f86270 */
[----:B------:R-:W-:Y:S04]  /*0930*/  BSSY B0, `(.L_x_569) ;  /* 0x000006e000007945 */ /* 0x000fe80003800000 */
[----:B------:R-:W-:Y:S01]  /*0940*/  BSSY B1, `(.L_x_570) ;  /* 0x0000066000017945 */ /* 0x000fe20003800000 */
[----:B--2---:R-:W-:-:S05]  /*0950*/  @!P0 SHF.L.U32 R25, R25, 0x10, RZ ;  /* 0x0000001019198819 */ /* 0x004fca00000006ff */
[----:B------:R-:W-:-:S04]  /*0960*/  @!P0 FMUL.RZ R27, R25, 0.15915493667125701904 ;  /* 0x3e22f983191b8820 */ /* 0x000fc8000040c000 */
[----:B------:R-:W-:Y:S08]  /*0970*/  @!P0 MUFU.COS R25, R27 ;  /* 0x0000001b00198308 */ /* 0x000ff00000000000 */
[----:B------:R-:W-:Y:S01]  /*0980*/  @!P0 MUFU.SIN R26, R27 ;  /* 0x0000001b001a8308 */ /* 0x000fe20000000400 */
[----:B---3--:R-:W-:-:S05]  /*0990*/  @!P6 SHF.L.U32 R15, R20, 0x10, RZ ;  /* 0x00000010140fe819 */ /* 0x008fca00000006ff */
[----:B------:R-:W-:-:S04]  /*09a0*/  @!P6 FMUL.RZ R29, R15, 0.15915493667125701904 ;  /* 0x3e22f9830f1de820 */ /* 0x000fc8000040c000 */
[----:B------:R-:W1:Y:S01]  /*09b0*/  @!P6 MUFU.COS R27, R29 ;  /* 0x0000001d001be308 */ /* 0x000e620000000000 */
[----:B-----5:R-:W-:Y:S02]  /*09c0*/  @!P1 IMAD.U32 R23, R23, 0x10000, RZ ;  /* 0x0001000017179824 */ /* 0x020fe400078e00ff */
[----:B------:R-:W-:Y:S02]  /*09d0*/  @!P2 IMAD.U32 R22, R22, 0x10000, RZ ;  /* 0x000100001616a824 */ /* 0x000fe400078e00ff */
[----:B------:R-:W-:-:S03]  /*09e0*/  @!P1 FMUL.RZ R28, R23, 0.15915493667125701904 ;  /* 0x3e22f983171c9820 */ /* 0x000fc6000040c000 */
[----:B------:R2:W-:Y:S01]  /*09f0*/  @!P6 MUFU.SIN R15, R29 ;  /* 0x0000001d000fe308 */ /* 0x0005e20000000400 */
[----:B0-----:R-:W-:-:S07]  /*0a00*/  @!P2 FMUL.RZ R18, R22, 0.15915493667125701904 ;  /* 0x3e22f9831612a820 */ /* 0x001fce000040c000 */
[----:B------:R-:W0:Y:S08]  /*0a10*/  @!P1 MUFU.COS R16, R28 ;  /* 0x0000001c00109308 */ /* 0x000e300000000000 */
[----:B-1----:R-:W1:Y:S01]  /*0a20*/  @!P6 MUFU.RCP R22, R27 ;  /* 0x0000001b0016e308 */ /* 0x002e620000001000 */
[----:B--2---:R-:W-:Y:S02]  /*0a30*/  VIADD R29, R3, 0x380 ;  /* 0x00000380031d7836 */ /* 0x004fe40000000000 */
[----:B------:R-:W-:-:S05]  /*0a40*/  @!P4 IMAD.U32 R13, R13, 0x10000, RZ ;  /* 0x000100000d0dc824 */ /* 0x000fca00078e00ff */
[----:B0-----:R0:W-:Y:S01]  /*0a50*/  @!P1 MUFU.RCP R20, R16 ;  /* 0x0000001000149308 */ /* 0x0011e20000001000 */
[----:B------:R-:W-:Y:S01]  /*0a60*/  @!P4 FMUL.RZ R17, R13, 0.15915493667125701904 ;  /* 0x3e22f9830d11c820 */ /* 0x000fe2000040c000 */
[----:B------:R-:W-:Y:S01]  /*0a70*/  IADD3 R13, R3, 0x300, RZ ;  /* 0x00000300030d7810 */ /* 0x000fe20007ffe0ff */
[----:B-1----:R-:W-:Y:S01]  /*0a80*/  @!P6 FMUL.FTZ R15, R15, R22 ;  /* 0x000000160f0fe220 */ /* 0x002fe20000410000 */
[----:B0-----:R-:W-:-:S04]  /*0a90*/  @!P3 SHF.L.U32 R16, R11, 0x10, RZ ;  /* 0x000000100b10b819 */ /* 0x001fc800000006ff */
[----:B------:R-:W0:Y:S01]  /*0aa0*/  @!P4 MUFU.COS R27, R17 ;  /* 0x00000011001bc308 */ /* 0x000e220000000000 */
[-C--:B------:R-:W-:Y:S02]  /*0ab0*/  ISETP.GE.AND P5, PT, R13, R2.reuse, PT ;  /* 0x000000020d00720c */ /* 0x080fe40003fa6270 */
[----:B------:R-:W-:Y:S01]  /*0ac0*/  @!P6 F2FP.BF16.F32.PACK_AB R4, RZ, R15 ;  /* 0x0000000fff04e23e */ /* 0x000fe200000010ff */
[----:B------:R-:W-:Y:S01]  /*0ad0*/  @!P3 FMUL.RZ R16, R16, 0.15915493667125701904 ;  /* 0x3e22f9831010b820 */ /* 0x000fe2000040c000 */
[----:B------:R-:W-:-:S03]  /*0ae0*/  ISETP.GE.AND P6, PT, R29, R2, PT ;  /* 0x000000021d00720c */ /* 0x000fc60003fc6270 */
[----:B------:R-:W-:Y:S08]  /*0af0*/  @!P1 MUFU.SIN R19, R28 ;  /* 0x0000001c00139308 */ /* 0x000ff00000000400 */
[----:B------:R-:W1:Y:S08]  /*0b00*/  @!P2 MUFU.COS R23, R18 ;  /* 0x000000120017a308 */ /* 0x000e700000000000 */
[----:B------:R-:W2:Y:S01]  /*0b10*/  @!P3 MUFU.COS R28, R16 ;  /* 0x00000010001cb308 */ /* 0x000ea20000000000 */
[----:B----4-:R-:W-:Y:S01]  /*0b20*/  @!P5 SHF.L.U32 R29, R12, 0x10, RZ ;  /* 0x000000100c1dd819 */ /* 0x010fe200000006ff */
[----:B------:R-:W-:-:S02]  /*0b30*/  @!P6 IMAD.U32 R22, R14, 0x10000, RZ ;  /* 0x000100000e16e824 */ /* 0x000fc400078e00ff */
[----:B------:R-:W3:Y:S02]  /*0b40*/  @!P0 LDC.64 R14, c[0x0][0x218] ;  /* 0x00008600ff0e8b82 */ /* 0x000ee40000000a00 */
[----:B------:R-:W-:Y:S02]  /*0b50*/  @!P5 FMUL.RZ R29, R29, 0.15915493667125701904 ;  /* 0x3e22f9831d1dd820 */ /* 0x000fe4000040c000 */
[----:B------:R-:W4:Y:S08]  /*0b60*/  @!P0 MUFU.RCP R25, R25 ;  /* 0x0000001900198308 */ /* 0x000f300000001000 */
[----:B0-----:R0:W-:Y:S02]  /*0b70*/  @!P4 MUFU.RCP R12, R27 ;  /* 0x0000001b000cc308 */ /* 0x0011e40000001000 */
[----:B0-----:R-:W-:-:S06]  /*0b80*/  @!P6 FMUL.RZ R27, R22, 0.15915493667125701904 ;  /* 0x3e22f983161be820 */ /* 0x001fcc000040c000 */
[----:B-1----:R-:W-:Y:S08]  /*0b90*/  @!P2 MUFU.RCP R11, R23 ;  /* 0x00000017000ba308 */ /* 0x002ff00000001000 */
[----:B--2---:R-:W-:Y:S08]  /*0ba0*/  @!P3 MUFU.RCP R13, R28 ;  /* 0x0000001c000db308 */ /* 0x004ff00000001000 */
[----:B------:R-:W0:Y:S08]  /*0bb0*/  @!P5 MUFU.COS R23, R29 ;  /* 0x0000001d0017d308 */ /* 0x000e300000000000 */
[----:B------:R-:W1:Y:S01]  /*0bc0*/  @!P6 MUFU.COS R28, R27 ;  /* 0x0000001b001ce308 */ /* 0x000e620000000000 */
[----:B----4-:R-:W-:-:S07]  /*0bd0*/  @!P0 FMUL.FTZ R26, R26, R25 ;  /* 0x000000191a1a8220 */ /* 0x010fce0000410000 */
[----:B------:R2:W-:Y:S01]  /*0be0*/  @!P6 MUFU.SIN R25, R27 ;  /* 0x0000001b0019e308 */ /* 0x0005e20000000400 */
[----:B------:R-:W-:Y:S02]  /*0bf0*/  @!P0 F2FP.BF16.F32.PACK_AB R24, RZ, R26 ;  /* 0x0000001aff18823e */ /* 0x000fe400000010ff */
[----:B--2---:R-:W-:-:S05]  /*0c00*/  @!P0 IADD3 R27, R0, R3, RZ ;  /* 0x00000003001b8210 */ /* 0x004fca0007ffe0ff */
[----:B------:R-:W2:Y:S01]  /*0c10*/  @!P2 MUFU.SIN R18, R18 ;  /* 0x000000120012a308 */ /* 0x000ea20000000400 */
[----:B------:R-:W-:Y:S02]  /*0c20*/  @!P0 IMAD.MOV.U32 R3, RZ, RZ, R21 ;  /* 0x000000ffff038224 */ /* 0x000fe400078e0015 */
[----:B---3--:R-:W-:-:S05]  /*0c30*/  @!P0 IMAD.WIDE.U32 R14, R27, 0x2, R14 ;  /* 0x000000021b0e8825 */ /* 0x008fca00078e000e */
[----:B------:R-:W3:Y:S01]  /*0c40*/  @!P3 MUFU.SIN R16, R16 ;  /* 0x000000100010b308 */ /* 0x000ee20000000400 */
[----:B------:R4:W-:Y:S07]  /*0c50*/  @!P0 STG.E.U16 desc[UR4][R14.64], R24 ;  /* 0x000000180e008986 */ /* 0x0009ee000c101504 */
[----:B------:R-:W5:Y:S01]  /*0c60*/  @!P4 MUFU.SIN R17, R17 ;  /* 0x000000110011c308 */ /* 0x000f620000000400 */
[----:B------:R-:W-:-:S07]  /*0c70*/  ISETP.GE.AND P0, PT, R3, R2, PT ;  /* 0x000000020300720c */ /* 0x000fce0003f06270 */
[----:B------:R-:W-:Y:S08]  /*0c80*/  @!P5 MUFU.SIN R22, R29 ;  /* 0x0000001d0016d308 */ /* 0x000ff00000000400 */
[----:B0-----:R-:W0:Y:S08]  /*0c90*/  @!P5 MUFU.RCP R23, R23 ;  /* 0x000000170017d308 */ /* 0x001e300000001000 */
[----:B-1----:R-:W1:Y:S01]  /*0ca0*/  @!P6 MUFU.RCP R28, R28 ;  /* 0x0000001c001ce308 */ /* 0x002e620000001000 */
[----:B------:R-:W-:Y:S01]  /*0cb0*/  @!P1 FMUL.FTZ R19, R19, R20 ;  /* 0x0000001413139220 */ /* 0x000fe20000410000 */
[----:B--2---:R-:W-:Y:S01]  /*0cc0*/  @!P2 FMUL.FTZ R11, R18, R11 ;  /* 0x0000000b120ba220 */ /* 0x004fe20000410000 */
[----:B---3--:R-:W-:Y:S01]  /*0cd0*/  @!P3 FMUL.FTZ R13, R16, R13 ;  /* 0x0000000d100db220 */ /* 0x008fe20000410000 */
[----:B-----5:R-:W-:Y:S01]  /*0ce0*/  @!P4 FMUL.FTZ R12, R17, R12 ;  /* 0x0000000c110cc220 */ /* 0x020fe20000410000 */
[----:B0-----:R-:W-:Y:S01]  /*0cf0*/  @!P5 FMUL.FTZ R22, R22, R23 ;  /* 0x000000171616d220 */ /* 0x001fe20000410000 */
[----:B------:R-:W-:-:S02]  /*0d00*/  @!P1 F2FP.BF16.F32.PACK_AB R5, RZ, R19 ;  /* 0x00000013ff05923e */ /* 0x000fc400000010ff */
[----:B------:R-:W-:Y:S01]  /*0d10*/  @!P2 F2FP.BF16.F32.PACK_AB R6, RZ, R11 ;  /* 0x0000000bff06a23e */ /* 0x000fe200000010ff */
[----:B-1----:R-:W-:Y:S01]  /*0d20*/  @!P6 FMUL.FTZ R25, R25, R28 ;  /* 0x0000001c1919e220 */ /* 0x002fe20000410000 */
[----:B------:R-:W-:Y:S02]  /*0d30*/  @!P3 F2FP.BF16.F32.PACK_AB R7, RZ, R13 ;  /* 0x0000000dff07b23e */ /* 0x000fe400000010ff */
[----:B------:R-:W-:Y:S02]  /*0d40*/  @!P4 F2FP.BF16.F32.PACK_AB R8, RZ, R12 ;  /* 0x0000000cff08c23e */ /* 0x000fe400000010ff */
[----:B------:R-:W-:Y:S02]  /*0d50*/  @!P5 F2FP.BF16.F32.PACK_AB R9, RZ, R22 ;  /* 0x00000016ff09d23e */ /* 0x000fe400000010ff */
[----:B------:R-:W-:Y:S01]  /*0d60*/  @!P6 F2FP.BF16.F32.PACK_AB R10, RZ, R25 ;  /* 0x00000019ff0ae23e */ /* 0x000fe200000010ff */
[----:B----4-:R-:W-:Y:S06]  /*0d70*/  @P0 BRA `(.L_x_571) ;  /* 0x0000000000300947 */ /* 0x010fec0003800000 */
[----:B------:R-:W0:Y:S01]  /*0d80*/  LDC.64 R12, c[0x0][0x218] ;  /* 0x00008600ff0c7b82 */ /* 0x000e220000000a00 */
[----:B------:R-:W-:Y:S01]  /*0d90*/  IADD3 R11, R0, R3, RZ ;  /* 0x00000003000b7210 */ /* 0x000fe20007ffe0ff */
[----:B------:R-:W-:-:S05]  /*0da0*/  VIADD R3, R3, 0x80 ;  /* 0x0000008003037836 */ /* 0x000fca0000000000 */
[----:B------:R-:W-:Y:S01]  /*0db0*/  ISETP.GE.AND P0, PT, R3, R2, PT ;  /* 0x000000020300720c */ /* 0x000fe20003f06270 */
[----:B0-----:R-:W-:-:S05]  /*0dc0*/  IMAD.WIDE.U32 R12, R11, 0x2, R12 ;  /* 0x000000020b0c7825 */ /* 0x001fca00078e000c */
[----:B------:R0:W-:Y:S07]  /*0dd0*/  STG.E.U16 desc[UR4][R12.64], R5 ;  /* 0x000000050c007986 */ /* 0x0001ee000c101504 */
[----:B------:R-:W-:Y:S05]  /*0de0*/  @P0 BRA `(.L_x_572) ;  /* 0x0000000000300947 */ /* 0x000fea0003800000 */
[----:B0-----:R-:W0:Y:S01]  /*0df0*/  LDC.64 R12, c[0x0][0x218] ;  /* 0x00008600ff0c7b82 */ /* 0x001e220000000a00 */
[----:B------:R-:W-:Y:S02]  /*0e00*/  IADD3 R5, R0, R3, RZ ;  /* 0x0000000300057210 */ /* 0x000fe40007ffe0ff */
[----:B------:R-:W-:-:S03]  /*0e10*/  IADD3 R3, R3, 0x80, RZ ;  /* 0x0000008003037810 */ /* 0x000fc60007ffe0ff */
[----:B0-----:R-:W-:-:S05]  /*0e20*/  IMAD.WIDE.U32 R12, R5, 0x2, R12 ;  /* 0x00000002050c7825 */ /* 0x001fca00078e000c */
[----:B------:R0:W-:Y:S02]  /*0e30*/  STG.E.U16 desc[UR4][R12.64], R4 ;  /* 0x000000040c007986 */ /* 0x0001e4000c101504 */
.L_x_571:
[----:B------:R-:W-:-:S13]  /*0e40*/  ISETP.GE.AND P0, PT, R3, R2, PT ;  /* 0x000000020300720c */ /* 0x000fda0003f06270 */
[----:B------:R-:W-:Y:S05]  /*0e50*/  @P0 BRA `(.L_x_573) ;  /* 0x0000000000300947 */ /* 0x000fea0003800000 */
[----:B0-----:R-:W0:Y:S01]  /*0e60*/  LDC.64 R4, c[0x0][0x218] ;  /* 0x00008600ff047b82 */ /* 0x001e220000000a00 */
[----:B------:R-:W-:Y:S01]  /*0e70*/  IMAD.IADD R11, R0, 0x1, R3 ;  /* 0x00000001000b7824 */ /* 0x000fe200078e0203 */
[----:B------:R-:W-:-:S03]  /*0e80*/  IADD3 R3, R3, 0x80, RZ ;  /* 0x0000008003037810 */ /* 0x000fc60007ffe0ff */
[----:B0-----:R-:W-:-:S05]  /*0e90*/  IMAD.WIDE.U32 R4, R11, 0x2, R4 ;  /* 0x000000020b047825 */ /* 0x001fca00078e0004 */
[----:B------:R1:W-:Y:S02]  /*0ea0*/  STG.E.U16 desc[UR4][R4.64], R6 ;  /* 0x0000000604007986 */ /* 0x0003e4000c101504 */
.L_x_572:
[----:B------:R-:W-:-:S13]  /*0eb0*/  ISETP.GE.AND P0, PT, R3, R2, PT ;  /* 0x000000020300720c */ /* 0x000fda0003f06270 */
[----:B------:R-:W-:Y:S05]  /*0ec0*/  @P0 BRA `(.L_x_574) ;  /* 0x0000000000340947 */ /* 0x000fea0003800000 */
[----:B01----:R-:W0:Y:S01]  /*0ed0*/  LDC.64 R4, c[0x0][0x218] ;  /* 0x00008600ff047b82 */ /* 0x003e220000000a00 */
[----:B------:R-:W-:Y:S01]  /*0ee0*/  IADD3 R11, R0, R3, RZ ;  /* 0x00000003000b7210 */ /* 0x000fe20007ffe0ff */
[----:B------:R-:W-:-:S04]  /*0ef0*/  VIADD R3, R3, 0x80 ;  /* 0x0000008003037836 */ /* 0x000fc80000000000 */
[----:B0-----:R-:W-:-:S05]  /*0f00*/  IMAD.WIDE.U32 R4, R11, 0x2, R4 ;  /* 0x000000020b047825 */ /* 0x001fca00078e0004 */
[----:B------:R1:W-:Y:S02]  /*0f10*/  STG.E.U16 desc[UR4][R4.64], R7 ;  /* 0x0000000704007986 */ /* 0x0003e4000c101504 */
.L_x_573:
[----:B------:R-:W-:-:S13]  /*0f20*/  ISETP.GE.AND P0, PT, R3, R2, PT ;  /* 0x000000020300720c */ /* 0x000fda0003f06270 */
[----:B------:R-:W-:Y:S05]  /*0f30*/  @P0 BREAK B1 ;  /* 0x0000000000010942 */ /* 0x000fea0003800000 */
[----:B------:R-:W-:Y:S05]  /*0f40*/  @P0 BRA `(.L_x_575) ;  /* 0x0000000000300947 */ /* 0x000fea0003800000 */
[----:B01----:R-:W0:Y:S01]  /*0f50*/  LDC.64 R4, c[0x0][0x218] ;  /* 0x00008600ff047b82 */ /* 0x003e220000000a00 */
[----:B------:R-:W-:Y:S02]  /*0f60*/  IADD3 R7, R0, R3, RZ ;  /* 0x0000000300077210 */ /* 0x000fe40007ffe0ff */
[----:B------:R-:W-:-:S03]  /*0f70*/  IADD3 R3, R3, 0x80, RZ ;  /* 0x0000008003037810 */ /* 0x000fc60007ffe0ff */
[----:B0-----:R-:W-:-:S05]  /*0f80*/  IMAD.WIDE.U32 R4, R7, 0x2, R4 ;  /* 0x0000000207047825 */ /* 0x001fca00078e0004 */
[----:B------:R2:W-:Y:S02]  /*0f90*/  STG.E.U16 desc[UR4][R4.64], R8 ;  /* 0x0000000804007986 */ /* 0x0005e4000c101504 */
.L_x_574:
[----:B------:R-:W-:Y:S05]  /*0fa0*/  BSYNC B1 ;  /* 0x0000000000017941 */ /* 0x000fea0003800000 */
.L_x_570:
[----:B------:R-:W-:-:S13]  /*0fb0*/  ISETP.GE.AND P0, PT, R3, R2, PT ;  /* 0x000000020300720c */ /* 0x000fda0003f06270 */
[----:B012---:R-:W0:Y:S01]  /*0fc0*/  @!P0 LDC.64 R4, c[0x0][0x218] ;  /* 0x00008600ff048b82 */ /* 0x007e220000000a00 */
[----:B------:R-:W-:Y:S01]  /*0fd0*/  @!P0 IMAD.IADD R7, R0, 0x1, R3 ;  /* 0x0000000100078824 */ /* 0x000fe200078e0203 */
[----:B------:R-:W-:-:S03]  /*0fe0*/  @!P0 IADD3 R3, R3, 0x80, RZ ;  /* 0x0000008003038810 */ /* 0x000fc60007ffe0ff */
[----:B0-----:R-:W-:-:S05]  /*0ff0*/  @!P0 IMAD.WIDE.U32 R4, R7, 0x2, R4 ;  /* 0x0000000207048825 */ /* 0x001fca00078e0004 */
[----:B------:R2:W-:Y:S02]  /*1000*/  @!P0 STG.E.U16 desc[UR4][R4.64], R9 ;  /* 0x0000000904008986 */ /* 0x0005e4000c101504 */
.L_x_575:
[----:B------:R-:W-:Y:S05]  /*1010*/  BSYNC B0 ;  /* 0x0000000000007941 */ /* 0x000fea0003800000 */
.L_x_569:
[----:B------:R-:W-:Y:S05]  /*1020*/  WARPSYNC.ALL ;  /* 0x0000000000007948 */ /* 0x000fea0003800000 */
[----:B------:R-:W-:-:S13]  /*1030*/  ISETP.GE.AND P0, PT, R3, R2, PT ;  /* 0x000000020300720c */ /* 0x000fda0003f06270 */
[----:B------:R-:W-:Y:S05]  /*1040*/  @P0 EXIT ;  /* 0x000000000000094d */ /* 0x000fea0003800000 */
[----:B012---:R-:W0:Y:S01]  /*1050*/  LDC.64 R4, c[0x0][0x218] ;  /* 0x00008600ff047b82 */ /* 0x007e220000000a00 */
[----:B------:R-:W-:-:S05]  /*1060*/  IADD3 R3, R0, R3, RZ ;  /* 0x0000000300037210 */ /* 0x000fca0007ffe0ff */
[----:B0-----:R-:W-:-:S05]  /*1070*/  IMAD.WIDE.U32 R2, R3, 0x2, R4 ;  /* 0x0000000203027825 */ /* 0x001fca00078e0004 */
[----:B------:R-:W-:Y:S01]  /*1080*/  STG.E.U16 desc[UR4][R2.64], R10 ;  /* 0x0000000a02007986 */ /* 0x000fe2000c101504 */
[----:B------:R-:W-:Y:S05]  /*1090*/  EXIT ;  /* 0x000000000000794d */ /* 0x000fea0003800000 */
.L_x_576:
        /* <DEDUP_REMOVED lines=14> */
.L_x_7526:


//--------------------- .text._ZN2at6native29vectorized_elementwise_kernelILi4EZZZNS0_15tan_kernel_cudaERNS_18TensorIteratorBaseEENKUlvE0_clEvENKUlvE2_clEvEUlN3c108BFloat16EE_St5arrayIPcLm2EEEEviT0_T1_ --------------------------
	.section	.text._ZN2at6native29vectorized_elementwise_kernelILi4EZZZNS0_15tan_kernel_cudaERNS_18TensorIteratorBaseEENKUlvE0_clEvENKUlvE2_clEvEUlN3c108BFloat16EE_St5arrayIPcLm2EEEEviT0_T1_,"ax",@progbits
	.align	128
        .global         _ZN2at6native29vectorized_elementwise_kernelILi4EZZZNS0_15tan_kernel_cudaERNS_18TensorIteratorBaseEENKUlvE0_clEvENKUlvE2_clEvEUlN3c108BFloat16EE_St5arrayIPcLm2EEEEviT0_T1_
        .type           _ZN2at6native29vectorized_elementwise_kernelILi4EZZZNS0_15tan_kernel_cudaERNS_18TensorIteratorBaseEENKUlvE0_clEvENKUlvE2_clEvEUlN3c108BFloat16EE_St5arrayIPcLm2EEEEviT0_T1_,@function
        .size           _ZN2at6native29vectorized_elementwise_kernelILi4EZZZNS0_15tan_kernel_cudaERNS_18TensorIteratorBaseEENKUlvE0_clEvENKUlvE2_clEvEUlN3c108BFloat16EE_St5arrayIPcLm2EEEEviT0_T1_,(.L_x_7527 - _ZN2at6native29vectorized_elementwise_kernelILi4EZZZNS0_15tan_kernel_cudaERNS_18TensorIteratorBaseEENKUlvE0_clEvENKUlvE2_clEvEUlN3c108BFloat16EE_St5arrayIPcLm2EEEEviT0_T1_)
        .other          _ZN2at6native29vectorized_elementwise_kernelILi4EZZZNS0_15tan_kernel_cudaERNS_18TensorIteratorBaseEENKUlvE0_clEvENKUlvE2_clEvEUlN3c108BFloat16EE_St5arrayIPcLm2EEEEviT0_T1_,@"STO_CUDA_ENTRY STV_DEFAULT"
_ZN2at6native29vectorized_elementwise_kernelILi4EZZZNS0_15tan_kernel_cudaERNS_18TensorIteratorBaseEENKUlvE0_clEvENKUlvE2_clEvEUlN3c108BFloat16EE_St5arrayIPcLm2EEEEviT0_T1_:
.text._ZN2at6native29vectorized_elementwise_kernelILi4EZZZNS0_15tan_kernel_cudaERNS_18TensorIteratorBaseEENKUlvE0_clEvENKUlvE2_clEvEUlN3c108BFloat16EE_St5arrayIPcLm2EEEEviT0_T1_:
        /* <DEDUP_REMOVED lines=12> */
[----:B------:R-:W2:Y:S04]  /*00c0*/  LDG.E.64 R8, desc[UR4][R12.64] ;  /* 0x000000040c087981 */ /* 0x000ea8000c1e1b00 */
[----:B------:R-:W3:Y:S01]  /*00d0*/  LDG.E.64 R2, desc[UR4][R12.64+0x400] ;  /* 0x000400040c027981 */ /* 0x000ee2000c1e1b00 */
[C---:B--2---:R-:W-:Y:S01]  /*00e0*/  IMAD.U32 R5, R8.reuse, 0x10000, RZ ;  /* 0x0001000008057824 */ /* 0x044fe200078e00ff */
[----:B------:R-:W-:-:S03]  /*00f0*/  PRMT R8, R8, 0x7632, R8 ;  /* 0x0000763208087816 */ /* 0x000fc60000000008 */
[----:B------:R-:W-:Y:S01]  /*0100*/  FMUL.RZ R14, R5, 0.15915493667125701904 ;  /* 0x3e22f983050e7820 */ /* 0x000fe2000040c000 */
[C---:B------:R-:W-:Y:S01]  /*0110*/  SHF.L.U32 R5, R9.reuse, 0x10, RZ ;  /* 0x0000001009057819 */ /* 0x040fe200000006ff */
[----:B------:R-:W-:Y:S01]  /*0120*/  IMAD.U32 R8, R8, 0x10000, RZ ;  /* 0x0001000008087824 */ /* 0x000fe200078e00ff */
[----:B------:R-:W-:Y:S01]  /*0130*/  PRMT R9, R9, 0x7632, R9 ;  /* 0x0000763209097816 */ /* 0x000fe20000000009 */
[----:B------:R-:W-:Y:S02]  /*0140*/  MUFU.SIN R10, R14 ;  /* 0x0000000e000a7308 */ /* 0x000fe40000000400 */
[----:B------:R-:W-:Y:S01]  /*0150*/  FMUL.RZ R17, R5, 0.15915493667125701904 ;  /* 0x3e22f98305117820 */ /* 0x000fe2000040c000 */
[C---:B---3--:R-:W-:Y:S01]  /*0160*/  IMAD.U32 R5, R2.reuse, 0x10000, RZ ;  /* 0x0001000002057824 */ /* 0x048fe200078e00ff */
[----:B------:R-:W-:Y:S02]  /*0170*/  PRMT R2, R2, 0x7632, R2 ;  /* 0x0000763202027816 */ /* 0x000fe40000000002 */
[----:B------:R-:W-:Y:S01]  /*0180*/  SHF.L.U32 R9, R9, 0x10, RZ ;  /* 0x0000001009097819 */ /* 0x000fe200000006ff */
[----:B------:R-:W-:Y:S01]  /*0190*/  FMUL.RZ R18, R5, 0.15915493667125701904 ;  /* 0x3e22f98305127820 */ /* 0x000fe2000040c000 */
[C---:B------:R-:W-:Y:S01]  /*01a0*/  SHF.L.U32 R5, R3.reuse, 0x10, RZ ;  /* 0x0000001003057819 */ /* 0x040fe200000006ff */
[----:B------:R-:W-:Y:S01]  /*01b0*/  IMAD.U32 R2, R2, 0x10000, RZ ;  /* 0x0001000002027824 */ /* 0x000fe200078e00ff */
[----:B------:R-:W-:Y:S01]  /*01c0*/  PRMT R3, R3, 0x7632, R3 ;  /* 0x0000763203037816 */ /* 0x000fe20000000003 */
[----:B------:R-:W-:Y:S01]  /*01d0*/  MUFU.SIN R7, R17 ;  /* 0x0000001100077308 */ /* 0x000fe20000000400 */
[----:B------:R-:W-:Y:S01]  /*01e0*/  FMUL.RZ R21, R9, 0.15915493667125701904 ;  /* 0x3e22f98309157820 */ /* 0x000fe2000040c000 */
[----:B------:R-:W-:Y:S01]  /*01f0*/  FMUL.RZ R12, R5, 0.15915493667125701904 ;  /* 0x3e22f983050c7820 */ /* 0x000fe2000040c000 */
[----:B------:R-:W-:Y:S01]  /*0200*/  SHF.L.U32 R3, R3, 0x10, RZ ;  /* 0x0000001003037819 */ /* 0x000fe200000006ff */
[----:B------:R-:W-:-:S04]  /*0210*/  FMUL.RZ R22, R2, 0.15915493667125701904 ;  /* 0x3e22f98302167820 */ /* 0x000fc8000040c000 */
[----:B------:R0:W1:Y:S01]  /*0220*/  MUFU.COS R16, R17 ;  /* 0x0000001100107308 */ /* 0x0000620000000000 */
[----:B------:R-:W-:Y:S02]  /*0230*/  FMUL.RZ R23, R3, 0.15915493667125701904 ;  /* 0x3e22f98303177820 */ /* 0x000fe4000040c000 */
[----:B------:R-:W2:Y:S05]  /*0240*/  LDC.64 R2, c[0x0][0x218] ;  /* 0x00008600ff027b82 */ /* 0x000eaa0000000a00 */
[----:B------:R-:W3:Y:S01]  /*0250*/  MUFU.COS R11, R14 ;  /* 0x0000000e000b7308 */ /* 0x000ee20000000000 */
[----:B0-----:R-:W-:-:S07]  /*0260*/  FMUL.RZ R17, R8, 0.15915493667125701904 ;  /* 0x3e22f98308117820 */ /* 0x001fce000040c000 */
[----:B------:R-:W-:Y:S08]  /*0270*/  MUFU.SIN R6, R18 ;  /* 0x0000001200067308 */ /* 0x000ff00000000400 */
[----:B------:R-:W-:Y:S01]  /*0280*/  MUFU.COS R15, R18 ;  /* 0x00000012000f7308 */ /* 0x000fe20000000000 */
[----:B--2---:R-:W-:-:S07]  /*0290*/  IMAD.WIDE.U32 R2, R0, 0x2, R2 ;  /* 0x0000000200027825 */ /* 0x004fce00078e0002 */
[----:B------:R-:W-:Y:S01]  /*02a0*/  MUFU.COS R14, R12 ;  /* 0x0000000c000e7308 */ /* 0x000fe20000000000 */
[----:B------:R-:W-:-:S07]  /*02b0*/  IMAD.WIDE R2, R4, 0x8, R2 ;  /* 0x0000000804027825 */ /* 0x000fce00078e0202 */
[----:B------:R-:W-:Y:S08]  /*02c0*/  MUFU.COS R13, R17 ;  /* 0x00000011000d7308 */ /* 0x000ff00000000000 */
[----:B------:R-:W-:Y:S08]  /*02d0*/  MUFU.COS R18, R21 ;  /* 0x0000001500127308 */ /* 0x000ff00000000000 */
[----:B------:R-:W-:Y:S08]  /*02e0*/  MUFU.COS R19, R22 ;  /* 0x0000001600137308 */ /* 0x000ff00000000000 */
[----:B------:R-:W-:Y:S08]  /*02f0*/  MUFU.COS R20, R23 ;  /* 0x0000001700147308 */ /* 0x000ff00000000000 */
[----:B-1----:R-:W0:Y:S08]  /*0300*/  MUFU.RCP R16, R16 ;  /* 0x0000001000107308 */ /* 0x002e300000001000 */
[----:B------:R-:W-:Y:S08]  /*0310*/  MUFU.SIN R5, R12 ;  /* 0x0000000c00057308 */ /* 0x000ff00000000400 */
[----:B---3--:R-:W1:Y:S01]  /*0320*/  MUFU.RCP R11, R11 ;  /* 0x0000000b000b7308 */ /* 0x008e620000001000 */
[----:B0-----:R-:W-:-:S07]  /*0330*/  FMUL.FTZ R16, R7, R16 ;  /* 0x0000001007107220 */ /* 0x001fce0000410000 */
[----:B------:R-:W-:Y:S08]  /*0340*/  MUFU.SIN R8, R17 ;  /* 0x0000001100087308 */ /* 0x000ff00000000400 */
[----:B------:R-:W0:Y:S01]  /*0350*/  MUFU.RCP R14, R14 ;  /* 0x0000000e000e7308 */ /* 0x000e220000001000 */
[----:B-1----:R-:W-:-:S07]  /*0360*/  FMUL.FTZ R10, R10, R11 ;  /* 0x0000000b0a0a7220 */ /* 0x002fce0000410000 */
[----:B------:R-:W1:Y:S08]  /*0370*/  MUFU.RCP R13, R13 ;  /* 0x0000000d000d7308 */ /* 0x000e700000001000 */
[----:B------:R-:W-:Y:S01]  /*0380*/  MUFU.SIN R9, R21 ;  /* 0x0000001500097308 */ /* 0x000fe20000000400 */
[----:B0-----:R-:W-:-:S07]  /*0390*/  FMUL.FTZ R14, R5, R14 ;  /* 0x0000000e050e7220 */ /* 0x001fce0000410000 */
[----:B------:R-:W0:Y:S01]  /*03a0*/  MUFU.RCP R15, R15 ;  /* 0x0000000f000f7308 */ /* 0x000e220000001000 */
[----:B-1----:R-:W-:-:S05]  /*03b0*/  FMUL.FTZ R7, R8, R13 ;  /* 0x0000000d08077220 */ /* 0x002fca0000410000 */
[----:B------:R-:W-:Y:S02]  /*03c0*/  F2FP.BF16.F32.PACK_AB R8, R7, R10 ;  /* 0x0000000a0708723e */ /* 0x000fe400000010ff */
[----:B------:R-:W-:Y:S08]  /*03d0*/  MUFU.SIN R12, R22 ;  /* 0x00000016000c7308 */ /* 0x000ff00000000400 */
[----:B------:R-:W-:Y:S01]  /*03e0*/  MUFU.SIN R17, R23 ;  /* 0x0000001700117308 */ /* 0x000fe20000000400 */
[----:B0-----:R-:W-:-:S07]  /*03f0*/  FMUL.FTZ R6, R6, R15 ;  /* 0x0000000f06067220 */ /* 0x001fce0000410000 */
[----:B------:R-:W0:Y:S08]  /*0400*/  MUFU.RCP R18, R18 ;  /* 0x0000001200127308 */ /* 0x000e300000001000 */
[----:B------:R-:W1:Y:S08]  /*0410*/  MUFU.RCP R19, R19 ;  /* 0x0000001300137308 */ /* 0x000e700000001000 */
[----:B------:R-:W2:Y:S01]  /*0420*/  MUFU.RCP R20, R20 ;  /* 0x0000001400147308 */ /* 0x000ea20000001000 */
[----:B0-----:R-:W-:-:S05]  /*0430*/  FMUL.FTZ R9, R9, R18 ;  /* 0x0000001209097220 */ /* 0x001fca0000410000 */
[----:B------:R-:W-:Y:S01]  /*0440*/  F2FP.BF16.F32.PACK_AB R9, R9, R16 ;  /* 0x000000100909723e */ /* 0x000fe200000010ff */
[----:B-1----:R-:W-:-:S04]  /*0450*/  FMUL.FTZ R5, R12, R19 ;  /* 0x000000130c057220 */ /* 0x002fc80000410000 */
[----:B------:R-:W-:Y:S01]  /*0460*/  STG.E.64 desc[UR4][R2.64], R8 ;  /* 0x0000000802007986 */ /* 0x000fe2000c101b04 */
[----:B------:R-:W-:Y:S01]  /*0470*/  F2FP.BF16.F32.PACK_AB R6, R5, R6 ;  /* 0x000000060506723e */ /* 0x000fe200000010ff */
[----:B--2---:R-:W-:-:S05]  /*0480*/  FMUL.FTZ R17, R17, R20 ;  /* 0x0000001411117220 */ /* 0x004fca0000410000 */
[----:B------:R-:W-:-:S05]  /*0490*/  F2FP.BF16.F32.PACK_AB R7, R17, R14 ;  /* 0x0000000e1107723e */ /* 0x000fca00000010ff */
[----:B------:R-:W-:Y:S01]  /*04a0*/  STG.E.64 desc[UR4][R2.64+0x400], R6 ;  /* 0x0004000602007986 */ /* 0x000fe2000c101b04 */
[----:B------:R-:W-:Y:S05]  /*04b0*/  EXIT ;  /* 0x000000000000794d */ /* 0x000fea0003800000 */
.L_x_577:
        /* <DEDUP_REMOVED lines=148> */
.L_x_580:
[----:B------:R-:W-:-:S13]  /*0e00*/  ISETP.GE.AND P0, PT, R3, R2, PT ;  /* 0x000000020300720c */ /* 0x000fda0003f06270 */
[----:B------:R-:W-:Y:S05]  /*0e10*/  @P0 BRA `(.L_x_582) ;  /* 0x0000000000300947 */ /* 0x000fea0003800000 */
[----:B0-----:R-:W0:Y:S01]  /*0e20*/  LDC.64 R4, c[0x0][0x218] ;  /* 0x00008600ff047b82 */ /* 0x001e220000000a00 */
[----:B------:R-:W-:Y:S01]  /*0e30*/  IMAD.IADD R11, R0, 0x1, R3 ;  /* 0x00000001000b7824 */ /* 0x000fe200078e0203 */
[----:B------:R-:W-:-:S03]  /*0e40*/  IADD3 R3, R3, 0x80, RZ ;  /* 0x0000008003037810 */ /* 0x000fc60007ffe0ff */
[----:B0-----:R-:W-:-:S05]  /*0e50*/  IMAD.WIDE.U32 R4, R11, 0x2, R4 ;  /* 0x000000020b047825 */ /* 0x001fca00078e0004 */
[----:B------:R1:W-:Y:S02]  /*0e60*/  STG.E.U16 desc[UR4][R4.64], R6 ;  /* 0x0000000604007986 */ /* 0x0003e4000c101504 */
.L_x_581:
[----:B------:R-:W-:-:S13]  /*0e70*/  ISETP.GE.AND P0, PT, R3, R2, PT ;  /* 0x000000020300720c */ /* 0x000fda0003f06270 */
[----:B------:R-:W-:Y:S05]  /*0e80*/  @P0 BRA `(.L_x_583) ;  /* 0x0000000000340947 */ /* 0x000fea0003800000 */
[----:B01----:R-:W0:Y:S01]  /*0e90*/  LDC.64 R4, c[0x0][0x218] ;  /* 0x00008600ff047b82 */ /* 0x003e220000000a00 */
[----:B------:R-:W-:Y:S01]  /*0ea0*/  IADD3 R11, R0, R3, RZ ;  /* 0x00000003000b7210 */ /* 0x000fe20007ffe0ff */
[----:B------:R-:W-:-:S04]  /*0eb0*/  VIADD R3, R3, 0x80 ;  /* 0x0000008003037836 */ /* 0x000fc80000000000 */
[----:B0-----:R-:W-:-:S05]  /*0ec0*/  IMAD.WIDE.U32 R4, R11, 0x2, R4 ;  /* 0x000000020b047825 */ /* 0x001fca00078e0004 */
[----:B------:R1:W-:Y:S02]  /*0ed0*/  STG.E.U16 desc[UR4][R4.64], R7 ;  /* 0x0000000704007986 */ /* 0x0003e4000c101504 */
.L_x_582:
        /* <DEDUP_REMOVED lines=8> */
.L_x_583:
[----:B------:R-:W-:Y:S05]  /*0f60*/  BSYNC B1 ;  /* 0x0000000000017941 */ /* 0x000fea0003800000 */
.L_x_579:
[----:B------:R-:W-:-:S13]  /*0f70*/  ISETP.GE.AND P0, PT, R3, R2, PT ;  /* 0x000000020300720c */ /* 0x000fda0003f06270 */
[----:B012---:R-:W0:Y:S01]  /*0f80*/  @!P0 LDC.64 R4, c[0x0][0x218] ;  /* 0x00008600ff048b82 */ /* 0x007e220000000a00 */
[----:B------:R-:W-:Y:S01]  /*0f90*/  @!P0 IMAD.IADD R7, R0, 0x1, R3 ;  /* 0x0000000100078824 */ /* 0x000fe200078e0203 */
[----:B------:R-:W-:-:S03]  /*0fa0*/  @!P0 IADD3 R3, R3, 0x80, RZ ;  /* 0x0000008003038810 */ /* 0x000fc60007ffe0ff */
[----:B0-----:R-:W-:-:S05]  /*0fb0*/  @!P0 IMAD.WIDE.U32 R4, R7, 0x2, R4 ;  /* 0x0000000207048825 */ /* 0x001fca00078e0004 */
[----:B------:R2:W-:Y:S02]  /*0fc0*/  @!P0 STG.E.U16 desc[UR4][R4.64], R9 ;  /* 0x0000000904008986 */ /* 0x0005e4000c101504 */
.L_x_584:
[----:B------:R-:W-:Y:S05]  /*0fd0*/  BSYNC B0 ;  /* 0x0000000000007941 */ /* 0x000fea0003800000 */
.L_x_578:
        /* <DEDUP_REMOVED lines=8> */
.L_x_585:
        /* <DEDUP_REMOVED lines=10> */
.L_x_7527:


//--------------------- .text._ZN2at6native29vectorized_elementwise_kernelILi8EZZZNS0_15tan_kernel_cudaERNS_18TensorIteratorBaseEENKUlvE0_clEvENKUlvE2_clEvEUlN3c108BFloat16EE_St5arrayIPcLm2EEEEviT0_T1_ --------------------------
	.section	.text._ZN2at6native29vectorized_elementwise_kernelILi8EZZZNS0_15tan_kernel_cudaERNS_18TensorIteratorBaseEENKUlvE0_clEvENKUlvE2_clEvEUlN3c108BFloat16EE_St5arrayIPcLm2EEEEviT0_T1_,"ax",@progbits
	.align	128
        .global         _ZN2at6native29vectorized_elementwise_kernelILi8EZZZNS0_15tan_kernel_cudaERNS_18TensorIteratorBaseEENKUlvE0_clEvENKUlvE2_clEvEUlN3c108BFloat16EE_St5arrayIPcLm2EEEEviT0_T1_
        .type           _ZN2at6native29vectorized_elementwise_kernelILi8EZZZNS0_15tan_kernel_cudaERNS_18TensorIteratorBaseEENKUlvE0_clEvENKUlvE2_clEvEUlN3c108BFloat16EE_St5arrayIPcLm2EEEEviT0_T1_,@function
        .size           _ZN2at6native29vectorized_elementwise_kernelILi8EZZZNS0_15tan_kernel_cudaERNS_18TensorIteratorBaseEENKUlvE0_clEvENKUlvE2_clEvEUlN3c108BFloat16EE_St5arrayIPcLm2EEEEviT0_T1_,(.L_x_7528 - _ZN2at6native29vectorized_elementwise_kernelILi8EZZZNS0_15tan_kernel_cudaERNS_18TensorIteratorBaseEENKUlvE0_clEvENKUlvE2_clEvEUlN3c108BFloat16EE_St5arrayIPcLm2EEEEviT0_T1_)
        .other          _ZN2at6native29vectorized_elementwise_kernelILi8EZZZNS0_15tan_kernel_cudaERNS_18TensorIteratorBaseEENKUlvE0_clEvENKUlvE2_clEvEUlN3c108BFloat16EE_St5arrayIPcLm2EEEEviT0_T1_,@"STO_CUDA_ENTRY STV_DEFAULT"
_ZN2at6native29vectorized_elementwise_kernelILi8EZZZNS0_15tan_kernel_cudaERNS_18TensorIteratorBaseEENKUlvE0_clEvENKUlvE2_clEvEUlN3c108BFloat16EE_St5arrayIPcLm2EEEEviT0_T1_:
.text._ZN2at6native29vectorized_elementwise_kernelILi8EZZZNS0_15tan_kernel_cudaERNS_18TensorIteratorBaseEENKUlvE0_clEvENKUlvE2_clEvEUlN3c108BFloat16EE_St5arrayIPcLm2EEEEviT0_T1_:
        /* <DEDUP_REMOVED lines=12> */
[----:B------:R-:W2:Y:S02]  /*00c0*/  LDG.E.128 R4, desc[UR4][R2.64] ;  /* 0x0000000402047981 */ /* 0x000ea4000c1e1d00 */
[C---:B--2---:R-:W-:Y:S01]  /*00d0*/  IMAD.U32 R9, R4.reuse, 0x10000, RZ ;  /* 0x0001000004097824 */ /* 0x044fe200078e00ff */
[----:B------:R-:W-:Y:S02]  /*00e0*/  SHF.L.U32 R2, R7, 0x10, RZ ;  /* 0x0000001007027819 */ /* 0x000fe400000006ff */
[----:B------:R-:W-:Y:S01]  /*00f0*/  PRMT R4, R4, 0x7632, R4 ;  /* 0x0000763204047816 */ /* 0x000fe20000000004 */
[----:B------:R-:W-:Y:S01]  /*0100*/  FMUL.RZ R14, R9, 0.15915493667125701904 ;  /* 0x3e22f983090e7820 */ /* 0x000fe2000040c000 */
[C---:B------:R-:W-:Y:S01]  /*0110*/  SHF.L.U32 R9, R5.reuse, 0x10, RZ ;  /* 0x0000001005097819 */ /* 0x040fe200000006ff */
[----:B------:R-:W-:Y:S01]  /*0120*/  FMUL.RZ R19, R2, 0.15915493667125701904 ;  /* 0x3e22f98302137820 */ /* 0x000fe2000040c000 */
[----:B------:R-:W-:Y:S01]  /*0130*/  PRMT R5, R5, 0x7632, R5 ;  /* 0x0000763205057816 */ /* 0x000fe20000000005 */
[----:B------:R-:W-:Y:S01]  /*0140*/  IMAD.U32 R4, R4, 0x10000, RZ ;  /* 0x0001000004047824 */ /* 0x000fe200078e00ff */
[----:B------:R-:W-:Y:S01]  /*0150*/  PRMT R7, R7, 0x7632, R7 ;  /* 0x0000763207077816 */ /* 0x000fe20000000007 */
[----:B------:R-:W-:Y:S01]  /*0160*/  FMUL.RZ R15, R9, 0.15915493667125701904 ;  /* 0x3e22f983090f7820 */ /* 0x000fe2000040c000 */
[C---:B------:R-:W-:Y:S01]  /*0170*/  IMAD.U32 R9, R6.reuse, 0x10000, RZ ;  /* 0x0001000006097824 */ /* 0x040fe200078e00ff */
[----:B------:R-:W-:Y:S01]  /*0180*/  PRMT R6, R6, 0x7632, R6 ;  /* 0x0000763206067816 */ /* 0x000fe20000000006 */
[----:B------:R-:W-:Y:S01]  /*0190*/  FMUL.RZ R2, R4, 0.15915493667125701904 ;  /* 0x3e22f98304027820 */ /* 0x000fe2000040c000 */
[----:B------:R-:W-:Y:S01]  /*01a0*/  SHF.L.U32 R5, R5, 0x10, RZ ;  /* 0x0000001005057819 */ /* 0x000fe200000006ff */
[----:B------:R-:W-:Y:S01]  /*01b0*/  FMUL.RZ R18, R9, 0.15915493667125701904 ;  /* 0x3e22f98309127820 */ /* 0x000fe2000040c000 */
[----:B------:R-:W-:Y:S01]  /*01c0*/  SHF.L.U32 R7, R7, 0x10, RZ ;  /* 0x0000001007077819 */ /* 0x000fe200000006ff */
[----:B------:R-:W-:Y:S01]  /*01d0*/  IMAD.U32 R6, R6, 0x10000, RZ ;  /* 0x0001000006067824 */ /* 0x000fe200078e00ff */
[----:B------:R-:W-:Y:S01]  /*01e0*/  MUFU.SIN R12, R14 ;  /* 0x0000000e000c7308 */ /* 0x000fe20000000400 */
[----:B------:R-:W-:-:S02]  /*01f0*/  FMUL.RZ R3, R5, 0.15915493667125701904 ;  /* 0x3e22f98305037820 */ /* 0x000fc4000040c000 */
[----:B------:R-:W-:Y:S01]  /*0200*/  FMUL.RZ R23, R6, 0.15915493667125701904 ;  /* 0x3e22f98306177820 */ /* 0x000fe2000040c000 */
[----:B------:R-:W-:-:S04]  /*0210*/  FMUL.RZ R24, R7, 0.15915493667125701904 ;  /* 0x3e22f98307187820 */ /* 0x000fc8000040c000 */
[----:B------:R-:W0:Y:S08]  /*0220*/  MUFU.COS R13, R14 ;  /* 0x0000000e000d7308 */ /* 0x000e300000000000 */
[----:B------:R-:W-:Y:S08]  /*0230*/  MUFU.SIN R10, R15 ;  /* 0x0000000f000a7308 */ /* 0x000ff00000000400 */
[----:B------:R-:W-:Y:S08]  /*0240*/  MUFU.COS R17, R15 ;  /* 0x0000000f00117308 */ /* 0x000ff00000000000 */
[----:B------:R-:W-:Y:S08]  /*0250*/  MUFU.SIN R11, R18 ;  /* 0x00000012000b7308 */ /* 0x000ff00000000400 */
[----:B------:R-:W-:Y:S08]  /*0260*/  MUFU.COS R16, R18 ;  /* 0x0000001200107308 */ /* 0x000ff00000000000 */
[----:B------:R-:W-:Y:S08]  /*0270*/  MUFU.SIN R9, R19 ;  /* 0x0000001300097308 */ /* 0x000ff00000000400 */
[----:B------:R-:W1:Y:S08]  /*0280*/  MUFU.COS R14, R19 ;  /* 0x00000013000e7308 */ /* 0x000e700000000000 */
[----:B------:R-:W-:Y:S08]  /*0290*/  MUFU.COS R15, R2 ;  /* 0x00000002000f7308 */ /* 0x000ff00000000000 */
[----:B------:R-:W-:Y:S08]  /*02a0*/  MUFU.COS R18, R3 ;  /* 0x0000000300127308 */ /* 0x000ff00000000000 */
[----:B------:R-:W-:Y:S08]  /*02b0*/  MUFU.COS R19, R23 ;  /* 0x0000001700137308 */ /* 0x000ff00000000000 */
[----:B------:R-:W-:Y:S08]  /*02c0*/  MUFU.COS R20, R24 ;  /* 0x0000001800147308 */ /* 0x000ff00000000000 */
[----:B------:R-:W-:Y:S08]  /*02d0*/  MUFU.SIN R4, R2 ;  /* 0x0000000200047308 */ /* 0x000ff00000000400 */
[----:B------:R2:W-:Y:S08]  /*02e0*/  MUFU.SIN R5, R3 ;  /* 0x0000000300057308 */ /* 0x0005f00000000400 */
[----:B0-----:R-:W0:Y:S01]  /*02f0*/  MUFU.RCP R13, R13 ;  /* 0x0000000d000d7308 */ /* 0x001e220000001000 */
[----:B--2---:R-:W2:Y:S07]  /*0300*/  LDC.64 R2, c[0x0][0x218] ;  /* 0x00008600ff027b82 */ /* 0x004eae0000000a00 */
[----:B-1----:R-:W1:Y:S08]  /*0310*/  MUFU.RCP R14, R14 ;  /* 0x0000000e000e7308 */ /* 0x002e700000001000 */
[----:B------:R-:W3:Y:S01]  /*0320*/  MUFU.RCP R17, R17 ;  /* 0x0000001100117308 */ /* 0x000ee20000001000 */
[----:B0-----:R-:W-:-:S07]  /*0330*/  FMUL.FTZ R12, R12, R13 ;  /* 0x0000000d0c0c7220 */ /* 0x001fce0000410000 */
[----:B------:R-:W0:Y:S01]  /*0340*/  MUFU.RCP R16, R16 ;  /* 0x0000001000107308 */ /* 0x000e220000001000 */
[----:B--2---:R-:W-:-:S04]  /*0350*/  IMAD.WIDE.U32 R2, R0, 0x2, R2 ;  /* 0x0000000200027825 */ /* 0x004fc800078e0002 */
[----:B-1----:R-:W-:Y:S01]  /*0360*/  FMUL.FTZ R13, R9, R14 ;  /* 0x0000000e090d7220 */ /* 0x002fe20000410000 */
[----:B------:R-:W-:Y:S02]  /*0370*/  IMAD.WIDE R2, R8, 0x10, R2 ;  /* 0x0000001008027825 */ /* 0x000fe400078e0202 */
[----:B------:R-:W-:Y:S02]  /*0380*/  MUFU.SIN R7, R23 ;  /* 0x0000001700077308 */ /* 0x000fe40000000400 */
[----:B---3--:R-:W-:-:S06]  /*0390*/  FMUL.FTZ R10, R10, R17 ;  /* 0x000000110a0a7220 */ /* 0x008fcc0000410000 */
[----:B------:R-:W-:Y:S01]  /*03a0*/  MUFU.SIN R6, R24 ;  /* 0x0000001800067308 */ /* 0x000fe20000000400 */
[----:B0-----:R-:W-:-:S07]  /*03b0*/  FMUL.FTZ R11, R11, R16 ;  /* 0x000000100b0b7220 */ /* 0x001fce0000410000 */
[----:B------:R-:W0:Y:S08]  /*03c0*/  MUFU.RCP R15, R15 ;  /* 0x0000000f000f7308 */ /* 0x000e300000001000 */
[----:B------:R-:W1:Y:S08]  /*03d0*/  MUFU.RCP R18, R18 ;  /* 0x0000001200127308 */ /* 0x000e700000001000 */
[----:B------:R-:W2:Y:S01]  /*03e0*/  MUFU.RCP R22, R19 ;  /* 0x0000001300167308 */ /* 0x000ea20000001000 */
[----:B0-----:R-:W-:-:S05]  /*03f0*/  FMUL.FTZ R9, R4, R15 ;  /* 0x0000000f04097220 */ /* 0x001fca0000410000 */
[----:B------:R-:W-:Y:S02]  /*0400*/  F2FP.BF16.F32.PACK_AB R4, R9, R12 ;  /* 0x0000000c0904723e */ /* 0x000fe400000010ff */
[----:B------:R-:W0:Y:S01]  /*0410*/  MUFU.RCP R21, R20 ;  /* 0x0000001400157308 */ /* 0x000e220000001000 */
[----:B-1----:R-:W-:-:S05]  /*0420*/  FMUL.FTZ R5, R5, R18 ;  /* 0x0000001205057220 */ /* 0x002fca0000410000 */
[----:B------:R-:W-:Y:S01]  /*0430*/  F2FP.BF16.F32.PACK_AB R5, R5, R10 ;  /* 0x0000000a0505723e */ /* 0x000fe200000010ff */
[----:B--2---:R-:W-:Y:S01]  /*0440*/  FMUL.FTZ R0, R7, R22 ;  /* 0x0000001607007220 */ /* 0x004fe20000410000 */
[----:B0-----:R-:W-:-:S04]  /*0450*/  FMUL.FTZ R14, R6, R21 ;  /* 0x00000015060e7220 */ /* 0x001fc80000410000 */
[----:B------:R-:W-:Y:S02]  /*0460*/  F2FP.BF16.F32.PACK_AB R6, R0, R11 ;  /* 0x0000000b0006723e */ /* 0x000fe400000010ff */
[----:B------:R-:W-:-:S05]  /*0470*/  F2FP.BF16.F32.PACK_AB R7, R14, R13 ;  /* 0x0000000d0e07723e */ /* 0x000fca00000010ff */
[----:B------:R-:W-:Y:S01]  /*0480*/  STG.E.128 desc[UR4][R2.64], R4 ;  /* 0x0000000402007986 */ /* 0x000fe2000c101d04 */
[----:B------:R-:W-:Y:S05]  /*0490*/  EXIT ;  /* 0x000000000000794d */ /* 0x000fea0003800000 */
.L_x_586:
        /* <DEDUP_REMOVED lines=148> */
.L_x_589:
[----:B------:R-:W-:-:S13]  /*0de0*/  ISETP.GE.AND P0, PT, R3, R2, PT ;  /* 0x000000020300720c */ /* 0x000fda0003f06270 */
[----:B------:R-:W-:Y:S05]  /*0df0*/  @P0 BRA `(.L_x_591) ;  /* 0x0000000000300947 */ /* 0x000fea0003800000 */
[----:B0-----:R-:W0:Y:S01]  /*0e00*/  LDC.64 R4, c[0x0][0x218] ;  /* 0x00008600ff047b82 */ /* 0x001e220000000a00 */
[----:B------:R-:W-:Y:S01]  /*0e10*/  IMAD.IADD R11, R0, 0x1, R3 ;  /* 0x00000001000b7824 */ /* 0x000fe200078e0203 */
[----:B------:R-:W-:-:S03]  /*0e20*/  IADD3 R3, R3, 0x80, RZ ;  /* 0x0000008003037810 */ /* 0x000fc60007ffe0ff */
[----:B0-----:R-:W-:-:S05]  /*0e30*/  IMAD.WIDE.U32 R4, R11, 0x2, R4 ;  /* 0x000000020b047825 */ /* 0x001fca00078e0004 */
[----:B------:R1:W-:Y:S02]  /*0e40*/  STG.E.U16 desc[UR4][R4.64], R6 ;  /* 0x0000000604007986 */ /* 0x0003e4000c101504 */
.L_x_590:
[----:B------:R-:W-:-:S13]  /*0e50*/  ISETP.GE.AND P0, PT, R3, R2, PT ;  /* 0x000000020300720c */ /* 0x000fda0003f06270 */
[----:B------:R-:W-:Y:S05]  /*0e60*/  @P0 BRA `(.L_x_592) ;  /* 0x0000000000340947 */ /* 0x000fea0003800000 */
[----:B01----:R-:W0:Y:S01]  /*0e70*/  LDC.64 R4, c[0x0][0x218] ;  /* 0x00008600ff047b82 */ /* 0x003e220000000a00 */
[----:B------:R-:W-:Y:S01]  /*0e80*/  IADD3 R11, R0, R3, RZ ;  /* 0x00000003000b7210 */ /* 0x000fe20007ffe0ff */
[----:B------:R-:W-:-:S04]  /*0e90*/  VIADD R3, R3, 0x80 ;  /* 0x0000008003037836 */ /* 0x000fc80000000000 */
[----:B0-----:R-:W-:-:S05]  /*0ea0*/  IMAD.WIDE.U32 R4, R11, 0x2, R4 ;  /* 0x000000020b047825 */ /* 0x001fca00078e0004 */
[----:B------:R1:W-:Y:S02]  /*0eb0*/  STG.E.U16 desc[UR4][R4.64], R7 ;  /* 0x0000000704007986 */ /* 0x0003e4000c101504 */
.L_x_591:
        /* <DEDUP_REMOVED lines=8> */
.L_x_592:
[----:B------:R-:W-:Y:S05]  /*0f40*/  BSYNC B1 ;  /* 0x0000000000017941 */ /* 0x000fea0003800000 */
.L_x_588:
[----:B------:R-:W-:-:S13]  /*0f50*/  ISETP.GE.AND P0, PT, R3, R2, PT ;  /* 0x000000020300720c */ /* 0x000fda0003f06270 */
[----:B012---:R-:W0:Y:S01]  /*0f60*/  @!P0 LDC.64 R4, c[0x0][0x218] ;  /* 0x00008600ff048b82 */ /* 0x007e220000000a00 */
[----:B------:R-:W-:Y:S01]  /*0f70*/  @!P0 IMAD.IADD R7, R0, 0x1, R3 ;  /* 0x0000000100078824 */ /* 0x000fe200078e0203 */
[----:B------:R-:W-:-:S03]  /*0f80*/  @!P0 IADD3 R3, R3, 0x80, RZ ;  /* 0x0000008003038810 */ /* 0x000fc60007ffe0ff */
[----:B0-----:R-:W-:-:S05]  /*0f90*/  @!P0 IMAD.WIDE.U32 R4, R7, 0x2, R4 ;  /* 0x0000000207048825 */ /* 0x001fca00078e0004 */
[----:B------:R2:W-:Y:S02]  /*0fa0*/  @!P0 STG.E.U16 desc[UR4][R4.64], R9 ;  /* 0x0000000904008986 */ /* 0x0005e4000c101504 */
.L_x_593:
[----:B------:R-:W-:Y:S05]  /*0fb0*/  BSYNC B0 ;  /* 0x0000000000007941 */ /* 0x000fea0003800000 */
.L_x_587:
        /* <DEDUP_REMOVED lines=8> */
.L_x_594:
        /* <DEDUP_REMOVED lines=12> */
.L_x_7528:


//--------------------- .text._ZN2at6native18elementwise_kernelILi128ELi4EZNS0_15gpu_kernel_implIZZZNS0_15tan_kernel_cudaERNS_18TensorIteratorBaseEENKUlvE0_clEvENKUlvE1_clEvEUlN3c104HalfEE_EEvS4_RKT_EUliE_EEviT1_ --------------------------
	.section	.text._ZN2at6native18elementwise_kernelILi128ELi4EZNS0_15gpu_kernel_implIZZZNS0_15tan_kernel_cudaERNS_18TensorIteratorBaseEENKUlvE0_clEvENKUlvE1_clEvEUlN3c104HalfEE_EEvS4_RKT_EUliE_EEviT1_,"ax",@progbits
	.align	128
        .global         _ZN2at6native18elementwise_kernelILi128ELi4EZNS0_15gpu_kernel_implIZZZNS0_15tan_kernel_cudaERNS_18TensorIteratorBaseEENKUlvE0_clEvENKUlvE1_clEvEUlN3c104HalfEE_EEvS4_RKT_EUliE_EEviT1_
        .type           _ZN2at6native18elementwise_kernelILi128ELi4EZNS0_15gpu_kernel_implIZZZNS0_15tan_kernel_cudaERNS_18TensorIteratorBaseEENKUlvE0_clEvENKUlvE1_clEvEUlN3c104HalfEE_EEvS4_RKT_EUliE_EEviT1_,@function
        .size           _ZN2at6native18elementwise_kernelILi128ELi4EZNS0_15gpu_kernel_implIZZZNS0_15tan_kernel_cudaERNS_18TensorIteratorBaseEENKUlvE0_clEvENKUlvE1_clEvEUlN3c104HalfEE_EEvS4_RKT_EUliE_EEviT1_,(.L_x_7529 - _ZN2at6native18elementwise_kernelILi128ELi4EZNS0_15gpu_kernel_implIZZZNS0_15tan_kernel_cudaERNS_18TensorIteratorBaseEENKUlvE0_clEvENKUlvE1_clEvEUlN3c104HalfEE_EEvS4_RKT_EUliE_EEviT1_)
        .other          _ZN2at6native18elementwise_kernelILi128ELi4EZNS0_15gpu_kernel_implIZZZNS0_15tan_kernel_cudaERNS_18TensorIteratorBaseEENKUlvE0_clEvENKUlvE1_clEvEUlN3c104HalfEE_EEvS4_RKT_EUliE_EEviT1_,@"STO_CUDA_ENTRY STV_DEFAULT"
_ZN2at6native18elementwise_kernelILi128ELi4EZNS0_15gpu_kernel_implIZZZNS0_15tan_kernel_cudaERNS_18TensorIteratorBaseEENKUlvE0_clEvENKUlvE1_clEvEUlN3c104HalfEE_EEvS4_RKT_EUliE_EEviT1_:
.text._ZN2at6native18elementwise_kernelILi128ELi4EZNS0_15gpu_kernel_implIZZZNS0_15tan_kernel_cudaERNS_18TensorIteratorBaseEENKUlvE0_clEvENKUlvE1_clEvEUlN3c104HalfEE_EEvS4_RKT_EUliE_EEviT1_:
        /* <DEDUP_REMOVED lines=313> */
.L_x_597:
        /* <DEDUP_REMOVED lines=20> */
[----:B0-----:R-:W-:Y:S01]  /*14d0*/  F2FP.F16.F32.PACK_AB R0, RZ, R0 ;  /* 0x00000000ff00723e */ /* 0x001fe200000000ff */
[----:B------:R-:W-:Y:S06]  /*14e0*/  BRA `(.L_x_603) ;  /* 0x0000000c00987947 */ /* 0x000fec0003800000 */
.L_x_601:
[----:B------:R-:W2:Y:S02]  /*14f0*/  LDG.E.U8 R2, desc[UR36][R2.64] ;  /* 0x0000002402027981 */ /* 0x000ea4000c1e1100 */
[----:B--2---:R-:W-:-:S04]  /*1500*/  I2FP.F32.U32 R0, R2 ;  /* 0x0000000200007245 */ /* 0x004fc80000201000 */
[----:B------:R-:W-:Y:S01]  /*1510*/  F2FP.F16.F32.PACK_AB R0, RZ, R0 ;  /* 0x00000000ff00723e */ /* 0x000fe200000000ff */
[----:B------:R-:W-:Y:S06]  /*1520*/  BRA `(.L_x_603) ;  /* 0x0000000c00887947 */ /* 0x000fec0003800000 */
.L_x_600:
        /* <DEDUP_REMOVED lines=8> */
[----:B0-----:R-:W-:Y:S01]  /*15b0*/  F2FP.F16.F32.PACK_AB R0, RZ, R0 ;  /* 0x00000000ff00723e */ /* 0x001fe200000000ff */
[----:B------:R-:W-:Y:S06]  /*15c0*/  BRA `(.L_x_603) ;  /* 0x0000000c00607947 */ /* 0x000fec0003800000 */
.L_x_605:
[----:B------:R-:W2:Y:S02]  /*15d0*/  LDG.E R2, desc[UR36][R2.64] ;  /* 0x0000002402027981 */ /* 0x000ea4000c1e1900 */
[----:B--2---:R-:W-:-:S04]  /*15e0*/  I2FP.F32.S32 R0, R2 ;  /* 0x0000000200007245 */ /* 0x004fc80000201400 */
[----:B------:R-:W-:Y:S01]  /*15f0*/  F2FP.F16.F32.PACK_AB R0, RZ, R0 ;  /* 0x00000000ff00723e */ /* 0x000fe200000000ff */
[----:B------:R-:W-:Y:S06]  /*1600*/  BRA `(.L_x_603) ;  /* 0x0000000c00507947 */ /* 0x000fec0003800000 */
.L_x_604:
[----:B------:R-:W2:Y:S02]  /*1610*/  LDG.E.U16 R2, desc[UR36][R2.64] ;  /* 0x0000002402027981 */ /* 0x000ea4000c1e1500 */
[----:B--2---:R-:W0:Y:S02]  /*1620*/  I2F.S16 R0, R2 ;  /* 0x0000000200007306 */ /* 0x004e240000101400 */
[----:B0-----:R-:W-:Y:S01]  /*1630*/  F2FP.F16.F32.PACK_AB R0, RZ, R0 ;  /* 0x00000000ff00723e */ /* 0x001fe200000000ff */
[----:B------:R-:W-:Y:S06]  /*1640*/  BRA `(.L_x_603) ;  /* 0x0000000c00407947 */ /* 0x000fec0003800000 */
.L_x_599:
[----:B------:R-:W-:-:S13]  /*1650*/  ISETP.GT.AND P0, PT, R4, 0x6, PT ;  /* 0x000000060400780c */ /* 0x000fda0003f04270 */
[----:B------:R-:W-:Y:S05]  /*1660*/  @P0 BRA `(.L_x_606) ;  /* 0x0000000000240947 */ /* 0x000fea0003800000 */
[----:B------:R-:W-:-:S13]  /*1670*/  ISETP.NE.AND P0, PT, R4, 0x5, PT ;  /* 0x000000050400780c */ /* 0x000fda0003f05270 */
[----:B------:R-:W-:Y:S05]  /*1680*/  @!P0 BRA `(.L_x_607) ;  /* 0x0000000000148947 */ /* 0x000fea0003800000 */
[----:B------:R-:W-:-:S13]  /*1690*/  ISETP.NE.AND P0, PT, R4, 0x6, PT ;  /* 0x000000060400780c */ /* 0x000fda0003f05270 */
[----:B------:R-:W-:Y:S05]  /*16a0*/  @P0 BRA `(.L_x_602) ;  /* 0x0000000800c40947 */ /* 0x000fea0003800000 */
[----:B------:R-:W2:Y:S02]  /*16b0*/  LDG.E R2, desc[UR36][R2.64] ;  /* 0x0000002402027981 */ /* 0x000ea4000c1e1900 */
[----:B--2---:R-:W-:Y:S01]  /*16c0*/  F2FP.F16.F32.PACK_AB R0, RZ, R2 ;  /* 0x00000002ff00723e */ /* 0x004fe200000000ff */
[----:B------:R-:W-:Y:S06]  /*16d0*/  BRA `(.L_x_603) ;  /* 0x0000000c001c7947 */ /* 0x000fec0003800000 */
.L_x_607:
[----:B------:R0:W5:Y:S01]  /*16e0*/  LDG.E.U16 R0, desc[UR36][R2.64] ;  /* 0x0000002402007981 */ /* 0x000162000c1e1500 */
[----:B------:R-:W-:Y:S05]  /*16f0*/  BRA `(.L_x_603) ;  /* 0x0000000c00147947 */ /* 0x000fea0003800000 */
.L_x_606:
[----:B------:R-:W-:-:S13]  /*1700*/  ISETP.NE.AND P0, PT, R4, 0x7, PT ;  /* 0x000000070400780c */ /* 0x000fda0003f05270 */
[----:B------:R-:W-:Y:S05]  /*1710*/  @!P0 BRA `(.L_x_608) ;  /* 0x0000000000248947 */ /* 0x000fea0003800000 */
[----:B------:R-:W-:-:S13]  /*1720*/  ISETP.NE.AND P0, PT, R4, 0x8, PT ;  /* 0x000000080400780c */ /* 0x000fda0003f05270 */
[----:B------:R-:W-:Y:S05]  /*1730*/  @!P0 BRA `(.L_x_609) ;  /* 0x0000000000148947 */ /* 0x000fea0003800000 */
[----:B------:R-:W-:-:S13]  /*1740*/  ISETP.NE.AND P0, PT, R4, 0x9, PT ;  /* 0x000000090400780c */ /* 0x000fda0003f05270 */
[----:B------:R-:W-:Y:S05]  /*1750*/  @P0 BRA `(.L_x_602) ;  /* 0x0000000800980947 */ /* 0x000fea0003800000 */
[----:B------:R-:W2:Y:S02]  /*1760*/  LDG.E R2, desc[UR36][R2.64] ;  /* 0x0000002402027981 */ /* 0x000ea4000c1e1900 */
[----:B--2---:R-:W-:Y:S01]  /*1770*/  F2FP.F16.F32.PACK_AB R0, RZ, R2 ;  /* 0x00000002ff00723e */ /* 0x004fe200000000ff */
[----:B------:R-:W-:Y:S06]  /*1780*/  BRA `(.L_x_603) ;  /* 0x0000000800f07947 */ /* 0x000fec0003800000 */
.L_x_609:
[----:B------:R1:W5:Y:S01]  /*1790*/  LDG.E.U16 R0, desc[UR36][R2.64] ;  /* 0x0000002402007981 */ /* 0x000362000c1e1500 */
[----:B------:R-:W-:Y:S05]  /*17a0*/  BRA `(.L_x_603) ;  /* 0x0000000800e87947 */ /* 0x000fea0003800000 */
.L_x_608:
[----:B------:R-:W2:Y:S01]  /*17b0*/  LDG.E.64 R2, desc[UR36][R2.64] ;  /* 0x0000002402027981 */ /* 0x000ea2000c1e1b00 */
[----:B------:R-:W-:Y:S01]  /*17c0*/  UMOV UR4, 0xf0000000 ;  /* 0xf000000000047882 */ /* 0x000fe20000000000 */
[----:B------:R-:W-:Y:S01]  /*17d0*/  UMOV UR5, 0x380fffff ;  /* 0x380fffff00057882 */ /* 0x000fe20000000000 */
[----:B--2---:R-:W0:Y:S01]  /*17e0*/  F2F.F32.F64 R0, R2 ;  /* 0x0000000200007310 */ /* 0x004e220000301000 */
[----:B------:R-:W-:-:S14]  /*17f0*/  DSETP.GEU.AND P0, PT, |R2|, UR4, PT ;  /* 0x0000000402007e2a */ /* 0x000fdc000bf0e200 */
[----:B0-----:R-:W-:-:S05]  /*1800*/  @!P0 FMUL R0, R0, 1.175494350822287508e-38 ;  /* 0x0080000000008820 */ /* 0x001fca0000400000 */
[----:B------:R-:W-:Y:S01]  /*1810*/  F2FP.F16.F32.PACK_AB R0, RZ, R0 ;  /* 0x00000000ff00723e */ /* 0x000fe200000000ff */
[----:B------:R-:W-:Y:S06]  /*1820*/  BRA `(.L_x_603) ;  /* 0x0000000800c87947 */ /* 0x000fec0003800000 */
.L_x_598:
        /* <DEDUP_REMOVED lines=11> */
[----:B------:R-:W-:Y:S01]  /*18e0*/  F2FP.F16.F32.PACK_AB R0, RZ, R0 ;  /* 0x00000000ff00723e */ /* 0x000fe200000000ff */
[----:B------:R-:W-:Y:S06]  /*18f0*/  BRA `(.L_x_603) ;  /* 0x0000000800947947 */ /* 0x000fec0003800000 */
.L_x_612:
        /* <DEDUP_REMOVED lines=8> */
.L_x_611:
        /* <DEDUP_REMOVED lines=25> */
[----:B------:R-:W-:-:S04]  /*1b10*/  F2FP.F16.F32.PACK_AB R5, RZ, R5 ;  /* 0x00000005ff05723e */ /* 0x000fc800000000ff */
[----:B------:R-:W-:Y:S01]  /*1b20*/  PRMT R0, R5, 0x7610, R0 ;  /* 0x0000761005007816 */ /* 0x000fe20000000000 */
[----:B------:R-:W-:Y:S06]  /*1b30*/  BRA `(.L_x_603) ;  /* 0x0000000800047947 */ /* 0x000fec0003800000 */
.L_x_614:
        /* <DEDUP_REMOVED lines=12> */
[----:B------:R-:W-:-:S04]  /*1c00*/  F2FP.F16.F32.PACK_AB R4, RZ, R4 ;  /* 0x00000004ff04723e */ /* 0x000fc800000000ff */
[----:B------:R-:W-:Y:S01]  /*1c10*/  PRMT R0, R4, 0x7610, R0 ;  /* 0x0000761004007816 */ /* 0x000fe20000000000 */
[----:B------:R-:W-:Y:S06]  /*1c20*/  BRA `(.L_x_603) ;  /* 0x0000000400c87947 */ /* 0x000fec0003800000 */
.L_x_613:
[----:B------:R-:W2:Y:S02]  /*1c30*/  LDG.E.U16 R0, desc[UR36][R2.64] ;  /* 0x0000002402007981 */ /* 0x000ea4000c1e1500 */
[----:B--2---:R-:W-:-:S05]  /*1c40*/  IMAD.U32 R0, R0, 0x10000, RZ ;  /* 0x0001000000007824 */ /* 0x004fca00078e00ff */
[----:B------:R-:W-:Y:S01]  /*1c50*/  F2FP.F16.F32.PACK_AB R0, RZ, R0 ;  /* 0x00000000ff00723e */ /* 0x000fe200000000ff */
[----:B------:R-:W-:Y:S06]  /*1c60*/  BRA `(.L_x_603) ;  /* 0x0000000400b87947 */ /* 0x000fec0003800000 */
.L_x_610:
        /* <DEDUP_REMOVED lines=10> */
[----:B------:R-:W-:Y:S01]  /*1d10*/  F2FP.F16.F32.PACK_AB R0, RZ, R0 ;  /* 0x00000000ff00723e */ /* 0x000fe200000000ff */
[----:B------:R-:W-:Y:S06]  /*1d20*/  BRA `(.L_x_603) ;  /* 0x0000000400887947 */ /* 0x000fec0003800000 */
.L_x_617:
        /* <DEDUP_REMOVED lines=21> */
.L_x_621:
[----:B------:R-:W-:Y:S05]  /*1e80*/  BSYNC B1 ;  /* 0x0000000000017941 */ /* 0x000fea0003800000 */
.L_x_620:
[----:B------:R-:W-:Y:S01]  /*1e90*/  LEA R3, R0, 0x3b800000, 0x17 ;  /* 0x3b80000000037811 */ /* 0x000fe200078eb8ff */
[----:B------:R-:W-:-:S05]  /*1ea0*/  IMAD.SHL.U32 R0, R2, 0x100000, RZ ;  /* 0x0010000002007824 */ /* 0x000fca00078e00ff */
[----:B------:R-:W-:-:S07]  /*1eb0*/  LOP3.LUT R0, R3, R0, R4, 0xfe, !PT ;  /* 0x0000000003007212 */ /* 0x000fce00078efe04 */
.L_x_619:
[----:B------:R-:W-:Y:S05]  /*1ec0*/  BSYNC B0 ;  /* 0x0000000000007941 */ /* 0x000fea0003800000 */
.L_x_618:
[----:B------:R-:W-:Y:S01]  /*1ed0*/  F2FP.F16.F32.PACK_AB R0, RZ, R0 ;  /* 0x00000000ff00723e */ /* 0x000fe200000000ff */
[----:B------:R-:W-:Y:S06]  /*1ee0*/  BRA `(.L_x_603) ;  /* 0x0000000400187947 */ /* 0x000fec0003800000 */
.L_x_616:
        /* <DEDUP_REMOVED lines=21> */
.L_x_625:
[----:B------:R-:W-:Y:S05]  /*2040*/  BSYNC B1 ;  /* 0x0000000000017941 */ /* 0x000fea0003800000 */
.L_x_624:
[----:B------:R-:W-:Y:S01]  /*2050*/  LEA R3, R0, 0x37800000, 0x17 ;  /* 0x3780000000037811 */ /* 0x000fe200078eb8ff */
[----:B------:R-:W-:-:S05]  /*2060*/  IMAD.SHL.U32 R0, R2, 0x200000, RZ ;  /* 0x0020000002007824 */ /* 0x000fca00078e00ff */
[----:B------:R-:W-:-:S07]  /*2070*/  LOP3.LUT R0, R3, R0, R4, 0xfe, !PT ;  /* 0x0000000003007212 */ /* 0x000fce00078efe04 */
.L_x_623:
[----:B------:R-:W-:Y:S05]  /*2080*/  BSYNC B0 ;  /* 0x0000000000007941 */ /* 0x000fea0003800000 */
.L_x_622:
[----:B------:R-:W-:Y:S01]  /*2090*/  F2FP.F16.F32.PACK_AB R0, RZ, R0 ;  /* 0x00000000ff00723e */ /* 0x000fe200000000ff */
[----:B------:R-:W-:Y:S06]  /*20a0*/  BRA `(.L_x_603) ;  /* 0x0000000000a87947 */ /* 0x000fec0003800000 */
.L_x_615:
        /* <DEDUP_REMOVED lines=14> */
.L_x_629:
[----:B------:R-:W-:Y:S05]  /*2190*/  BSYNC B0 ;  /* 0x0000000000007941 */ /* 0x000fea0003800000 */
.L_x_628:
[----:B------:R-:W-:Y:S01]  /*21a0*/  F2FP.F16.F32.PACK_AB R0, RZ, R0 ;  /* 0x00000000ff00723e */ /* 0x000fe200000000ff */
[----:B------:R-:W-:Y:S06]  /*21b0*/  BRA `(.L_x_603) ;  /* 0x0000000000647947 */ /* 0x000fec0003800000 */
.L_x_602:
        /* <DEDUP_REMOVED lines=16> */
.L_x_630:
[----:B------:R-:W-:Y:S01]  /*22c0*/  PRMT R0, RZ, 0x7610, R0 ;  /* 0x00007610ff007816 */ /* 0x000fe20000000000 */
[----:B------:R-:W-:Y:S06]  /*22d0*/  BRA `(.L_x_603) ;  /* 0x00000000001c7947 */ /* 0x000fec0003800000 */
.L_x_627:
[----:B------:R-:W2:Y:S02]  /*22e0*/  LDG.E.64 R2, desc[UR36][R2.64] ;  /* 0x0000002402027981 */ /* 0x000ea4000c1e1b00 */
[----:B--2---:R-:W0:Y:S02]  /*22f0*/  I2F.U64 R0, R2 ;  /* 0x0000000200007312 */ /* 0x004e240000301000 */
[----:B0-----:R-:W-:Y:S01]  /*2300*/  F2FP.F16.F32.PACK_AB R0, RZ, R0 ;  /* 0x00000000ff00723e */ /* 0x001fe200000000ff */
[----:B------:R-:W-:Y:S06]  /*2310*/  BRA `(.L_x_603) ;  /* 0x00000000000c7947 */ /* 0x000fec0003800000 */
.L_x_626:
[----:B------:R-:W2:Y:S02]  /*2320*/  LDG.E R2, desc[UR36][R2.64] ;  /* 0x0000002402027981 */ /* 0x000ea4000c1e1900 */
[----:B--2---:R-:W-:-:S04]  /*2330*/  I2FP.F32.U32 R0, R2 ;  /* 0x0000000200007245 */ /* 0x004fc80000201000 */
[----:B------:R-:W-:-:S07]  /*2340*/  F2FP.F16.F32.PACK_AB R0, RZ, R0 ;  /* 0x00000000ff00723e */ /* 0x000fce00000000ff */
.L_x_603:
[----:B-----5:R-:W-:Y:S01]  /*2350*/  HADD2.F32 R0, -RZ, R0.H0_H0 ;  /* 0x20000000ff007230 */ /* 0x020fe20000004100 */
[----:B------:R-:W2:Y:S04]  /*2360*/  LDC.U8 R6, c[0x0][0x421] ;  /* 0x00010840ff067b82 */ /* 0x000ea80000000000 */
[----:B------:R-:W-:-:S04]  /*2370*/  FMUL.RZ R5, R0, 0.15915493667125701904 ;  /* 0x3e22f98300057820 */ /* 0x000fc8000040c000 */
[----:B01----:R-:W0:Y:S08]  /*2380*/  MUFU.COS R2, R5 ;  /* 0x0000000500027308 */ /* 0x003e300000000000 */
[----:B------:R-:W-:Y:S01]  /*2390*/  MUFU.SIN R0, R5 ;  /* 0x0000000500007308 */ /* 0x000fe20000000400 */
[----:B--2---:R-:W-:-:S07]  /*23a0*/  PRMT R4, R6, 0x9910, RZ ;  /* 0x0000991006047816 */ /* 0x004fce00000000ff */
[----:B0-----:R-:W0:Y:S01]  /*23b0*/  MUFU.RCP R3, R2 ;  /* 0x0000000200037308 */ /* 0x001e220000001000 */
[----:B------:R-:W-:Y:S01]  /*23c0*/  ISETP.GT.AND P0, PT, R4, 0x9, PT ;  /* 0x000000090400780c */ /* 0x000fe20003f04270 */
[----:B0-----:R-:W-:-:S05]  /*23d0*/  FMUL.FTZ R0, R0, R3 ;  /* 0x0000000300007220 */ /* 0x001fca0000410000 */
[----:B------:R-:W-:-:S07]  /*23e0*/  F2FP.F16.F32.PACK_AB R0, RZ, R0 ;  /* 0x00000000ff00723e */ /* 0x000fce00000000ff */
        /* <DEDUP_REMOVED lines=9> */
[----:B------:R-:W-:-:S04]  /*2480*/  HADD2.F32 R0, -RZ, R0.H0_H0 ;  /* 0x20000000ff007230 */ /* 0x000fc80000004100 */
[----:B------:R-:W0:Y:S02]  /*2490*/  F2I.FTZ.TRUNC.NTZ R3, R0 ;  /* 0x0000000000037305 */ /* 0x000e24000021f100 */
[----:B0-----:R4:W-:Y:S01]  /*24a0*/  STG.E.U8 desc[UR36][R16.64], R3 ;  /* 0x0000000310007986 */ /* 0x0019e2000c101124 */
[----:B------:R-:W-:Y:S05]  /*24b0*/  BRA `(.L_x_636) ;  /* 0x0000000c00947947 */ /* 0x000fea0003800000 */
.L_x_634:
[----:B------:R-:W-:-:S06]  /*24c0*/  HADD2.F32 R3, -RZ, R0.H0_H0 ;  /* 0x20000000ff037230 */ /* 0x000fcc0000004100 */
[----:B------:R-:W0:Y:S02]  /*24d0*/  F2I.S64.TRUNC R2, R3 ;  /* 0x0000000300027311 */ /* 0x000e24000020d900 */
[----:B0-----:R3:W-:Y:S01]  /*24e0*/  STG.E.U8 desc[UR36][R16.64], R2 ;  /* 0x0000000210007986 */ /* 0x0017e2000c101124 */
[----:B------:R-:W-:Y:S05]  /*24f0*/  BRA `(.L_x_636) ;  /* 0x0000000c00847947 */ /* 0x000fea0003800000 */
.L_x_633:
[----:B------:R-:W-:-:S13]  /*2500*/  ISETP.NE.AND P0, PT, R4, 0x2, PT ;  /* 0x000000020400780c */ /* 0x000fda0003f05270 */
[----:B------:R-:W-:Y:S05]  /*2510*/  @!P0 BRA `(.L_x_637) ;  /* 0x0000000000308947 */ /* 0x000fea0003800000 */
[----:B------:R-:W-:-:S13]  /*2520*/  ISETP.NE.AND P0, PT, R4, 0x3, PT ;  /* 0x000000030400780c */ /* 0x000fda0003f05270 */
[----:B------:R-:W-:Y:S05]  /*2530*/  @!P0 BRA `(.L_x_638) ;  /* 0x0000000000188947 */ /* 0x000fea0003800000 */
[----:B------:R-:W-:-:S13]  /*2540*/  ISETP.NE.AND P0, PT, R4, 0x4, PT ;  /* 0x000000040400780c */ /* 0x000fda0003f05270 */
[----:B------:R-:W-:Y:S05]  /*2550*/  @P0 BRA `(.L_x_635) ;  /* 0x0000000c000c0947 */ /* 0x000fea0003800000 */
[----:B------:R-:W-:-:S06]  /*2560*/  HADD2.F32 R2, -RZ, R0.H0_H0 ;  /* 0x20000000ff027230 */ /* 0x000fcc0000004100 */
[----:B------:R-:W0:Y:S02]  /*2570*/  F2I.S64.TRUNC R2, R2 ;  /* 0x0000000200027311 */ /* 0x000e24000020d900 */
[----:B0-----:R0:W-:Y:S01]  /*2580*/  STG.E.64 desc[UR36][R16.64], R2 ;  /* 0x0000000210007986 */ /* 0x0011e2000c101b24 */
[----:B------:R-:W-:Y:S05]  /*2590*/  BRA `(.L_x_636) ;  /* 0x0000000c005c7947 */ /* 0x000fea0003800000 */
.L_x_638:
[----:B------:R-:W-:-:S04]  /*25a0*/  HADD2.F32 R0, -RZ, R0.H0_H0 ;  /* 0x20000000ff007230 */ /* 0x000fc80000004100 */
[----:B------:R-:W0:Y:S02]  /*25b0*/  F2I.FTZ.TRUNC.NTZ R3, R0 ;  /* 0x0000000000037305 */ /* 0x000e24000021f100 */
[----:B0-----:R1:W-:Y:S01]  /*25c0*/  STG.E desc[UR36][R16.64], R3 ;  /* 0x0000000310007986 */ /* 0x0013e2000c101924 */
[----:B------:R-:W-:Y:S05]  /*25d0*/  BRA `(.L_x_636) ;  /* 0x0000000c004c7947 */ /* 0x000fea0003800000 */
.L_x_637:
[----:B------:R-:W-:-:S04]  /*25e0*/  HADD2.F32 R0, -RZ, R0.H0_H0 ;  /* 0x20000000ff007230 */ /* 0x000fc80000004100 */
[----:B------:R-:W0:Y:S02]  /*25f0*/  F2I.FTZ.TRUNC.NTZ R3, R0 ;  /* 0x0000000000037305 */ /* 0x000e24000021f100 */
[----:B0-----:R2:W-:Y:S01]  /*2600*/  STG.E.U16 desc[UR36][R16.64], R3 ;  /* 0x0000000310007986 */ /* 0x0015e2000c101524 */
[----:B------:R-:W-:Y:S05]  /*2610*/  BRA `(.L_x_636) ;  /* 0x0000000c003c7947 */ /* 0x000fea0003800000 */
.L_x_632:
[----:B------:R-:W-:-:S13]  /*2620*/  ISETP.GT.AND P0, PT, R4, 0x6, PT ;  /* 0x000000060400780c */ /* 0x000fda0003f04270 */
[----:B------:R-:W-:Y:S05]  /*2630*/  @P0 BRA `(.L_x_639) ;  /* 0x0000000000240947 */ /* 0x000fea0003800000 */
[----:B------:R-:W-:-:S13]  /*2640*/  ISETP.NE.AND P0, PT, R4, 0x5, PT ;  /* 0x000000050400780c */ /* 0x000fda0003f05270 */
[----:B------:R-:W-:Y:S05]  /*2650*/  @!P0 BRA `(.L_x_640) ;  /* 0x0000000000148947 */ /* 0x000fea0003800000 */
[----:B------:R-:W-:-:S13]  /*2660*/  ISETP.NE.AND P0, PT, R4, 0x6, PT ;  /* 0x000000060400780c */ /* 0x000fda0003f05270 */
[----:B------:R-:W-:Y:S05]  /*2670*/  @P0 BRA `(.L_x_635) ;  /* 0x0000000800c40947 */ /* 0x000fea0003800000 */
[----:B------:R-:W-:-:S05]  /*2680*/  HADD2.F32 R3, -RZ, R0.H0_H0 ;  /* 0x20000000ff037230 */ /* 0x000fca0000004100 */
[----:B------:R0:W-:Y:S01]  /*2690*/  STG.E desc[UR36][R16.64], R3 ;  /* 0x0000000310007986 */ /* 0x0001e2000c101924 */
[----:B------:R-:W-:Y:S05]  /*26a0*/  BRA `(.L_x_636) ;  /* 0x0000000c00187947 */ /* 0x000fea0003800000 */
.L_x_640:
[----:B------:R0:W-:Y:S01]  /*26b0*/  STG.E.U16 desc[UR36][R16.64], R0 ;  /* 0x0000000010007986 */ /* 0x0001e2000c101524 */
[----:B------:R-:W-:Y:S05]  /*26c0*/  BRA `(.L_x_636) ;  /* 0x0000000c00107947 */ /* 0x000fea0003800000 */
.L_x_639:
[----:B------:R-:W-:-:S13]  /*26d0*/  ISETP.NE.AND P0, PT, R4, 0x7, PT ;  /* 0x000000070400780c */ /* 0x000fda0003f05270 */
[----:B------:R-:W-:Y:S05]  /*26e0*/  @!P0 BRA `(.L_x_641) ;  /* 0x0000000000348947 */ /* 0x000fea0003800000 */
[----:B------:R-:W-:-:S13]  /*26f0*/  ISETP.NE.AND P0, PT, R4, 0x8, PT ;  /* 0x000000080400780c */ /* 0x000fda0003f05270 */
[----:B------:R-:W-:Y:S05]  /*2700*/  @!P0 BRA `(.L_x_642) ;  /* 0x0000000000188947 */ /* 0x000fea0003800000 */
[----:B------:R-:W-:-:S13]  /*2710*/  ISETP.NE.AND P0, PT, R4, 0x9, PT ;  /* 0x000000090400780c */ /* 0x000fda0003f05270 */
[----:B------:R-:W-:Y:S05]  /*2720*/  @P0 BRA `(.L_x_635) ;  /* 0x0000000800980947 */ /* 0x000fea0003800000 */
[----:B------:R-:W-:Y:S02]  /*2730*/  HADD2.F32 R2, -RZ, R0.H0_H0 ;  /* 0x20000000ff027230 */ /* 0x000fe40000004100 */
[----:B------:R-:W-:-:S05]  /*2740*/  IMAD.MOV.U32 R3, RZ, RZ, RZ ;  /* 0x000000ffff037224 */ /* 0x000fca00078e00ff */
[----:B------:R0:W-:Y:S01]  /*2750*/  STG.E.64 desc[UR36][R16.64], R2 ;  /* 0x0000000210007986 */ /* 0x0001e2000c101b24 */
[----:B------:R-:W-:Y:S05]  /*2760*/  BRA `(.L_x_636) ;  /* 0x0000000800e87947 */ /* 0x000fea0003800000 */
.L_x_642:
[----:B------:R-:W-:-:S05]  /*2770*/  HADD2.F32 R0, -RZ, R0.H0_H0 ;  /* 0x20000000ff007230 */ /* 0x000fca0000004100 */
[----:B------:R-:W-:-:S04]  /*2780*/  F2FP.F16.F32.PACK_AB R0, RZ, R0 ;  /* 0x00000000ff00723e */ /* 0x000fc800000000ff */
[----:B------:R-:W-:-:S05]  /*2790*/  PRMT R0, R0, 0x5410, RZ ;  /* 0x0000541000007816 */ /* 0x000fca00000000ff */
[----:B------:R0:W-:Y:S01]  /*27a0*/  STG.E desc[UR36][R16.64], R0 ;  /* 0x0000000010007986 */ /* 0x0001e2000c101924 */
[----:B------:R-:W-:Y:S05]  /*27b0*/  BRA `(.L_x_636) ;  /* 0x0000000800d47947 */ /* 0x000fea0003800000 */
.L_x_641:
[----:B------:R-:W-:-:S05]  /*27c0*/  HADD2.F32 R2, -RZ, R0.H0_H0 ;  /* 0x20000000ff027230 */ /* 0x000fca0000004100 */
[----:B------:R-:W-:-:S06]  /*27d0*/  FMUL.FTZ R2, R2, 1 ;  /* 0x3f80000002027820 */ /* 0x000fcc0000410000 */
[----:B------:R-:W0:Y:S02]  /*27e0*/  F2F.F64.F32 R2, R2 ;  /* 0x0000000200027310 */ /* 0x000e240000201800 */
[----:B0-----:R0:W-:Y:S01]  /*27f0*/  STG.E.64 desc[UR36][R16.64], R2 ;  /* 0x0000000210007986 */ /* 0x0011e2000c101b24 */
[----:B------:R-:W-:Y:S05]  /*2800*/  BRA `(.L_x_636) ;  /* 0x0000000800c07947 */ /* 0x000fea0003800000 */
.L_x_631:
        /* <DEDUP_REMOVED lines=8> */
[----:B------:R-:W-:-:S05]  /*2890*/  HADD2.F32 R0, -RZ, R0.H0_H0 ;  /* 0x20000000ff007230 */ /* 0x000fca0000004100 */
[----:B------:R-:W-:-:S04]  /*28a0*/  FSETP.NEU.FTZ.AND P0, PT, R0, RZ, PT ;  /* 0x000000ff0000720b */ /* 0x000fc80003f1d000 */
[----:B------:R-:W-:-:S05]  /*28b0*/  SEL R3, RZ, 0x1, !P0 ;  /* 0x00000001ff037807 */ /* 0x000fca0004000000 */
[----:B------:R0:W-:Y:S01]  /*28c0*/  STG.E.U8 desc[UR36][R16.64], R3 ;  /* 0x0000000310007986 */ /* 0x0001e2000c101124 */
[----:B------:R-:W-:Y:S05]  /*28d0*/  BRA `(.L_x_636) ;  /* 0x00000008008c7947 */ /* 0x000fea0003800000 */
.L_x_645:
[----:B------:R-:W-:Y:S01]  /*28e0*/  HADD2.F32 R0, -RZ, R0.H0_H0 ;  /* 0x20000000ff007230 */ /* 0x000fe20000004100 */
[----:B------:R-:W-:-:S04]  /*28f0*/  CS2R R6, SRZ ;  /* 0x0000000000067805 */ /* 0x000fc8000001ff00 */
[----:B------:R-:W-:-:S04]  /*2900*/  FMUL.FTZ R0, R0, 1 ;  /* 0x3f80000000007820 */ /* 0x000fc80000410000 */
[----:B------:R-:W0:Y:S02]  /*2910*/  F2F.F64.F32 R4, R0 ;  /* 0x0000000000047310 */ /* 0x000e240000201800 */
[----:B0-----:R0:W-:Y:S01]  /*2920*/  STG.E.128 desc[UR36][R16.64], R4 ;  /* 0x0000000410007986 */ /* 0x0011e2000c101d24 */
[----:B------:R-:W-:Y:S05]  /*2930*/  BRA `(.L_x_636) ;  /* 0x0000000800747947 */ /* 0x000fea0003800000 */
.L_x_644:
[----:B------:R-:W-:-:S13]  /*2940*/  ISETP.NE.AND P0, PT, R4, 0xf, PT ;  /* 0x0000000f0400780c */ /* 0x000fda0003f05270 */
[----:B------:R-:W-:Y:S05]  /*2950*/  @!P0 BRA `(.L_x_646) ;  /* 0x0000000000b48947 */ /* 0x000fea0003800000 */
[----:B------:R-:W-:-:S13]  /*2960*/  ISETP.NE.AND P0, PT, R4, 0x17, PT ;  /* 0x000000170400780c */ /* 0x000fda0003f05270 */
[----:B------:R-:W-:Y:S05]  /*2970*/  @!P0 BRA `(.L_x_647) ;  /* 0x0000000000548947 */ /* 0x000fea0003800000 */
[----:B------:R-:W-:-:S13]  /*2980*/  ISETP.NE.AND P0, PT, R4, 0x18, PT ;  /* 0x000000180400780c */ /* 0x000fda0003f05270 */
[----:B------:R-:W-:Y:S05]  /*2990*/  @P0 BRA `(.L_x_635) ;  /* 0x0000000400fc0947 */ /* 0x000fea0003800000 */
[----:B------:R-:W-:Y:S01]  /*29a0*/  HADD2.F32 R5, -RZ, R0.H0_H0 ;  /* 0x20000000ff057230 */ /* 0x000fe20000004100 */
        /* <DEDUP_REMOVED lines=14> */
.L_x_649:
[----:B------:R-:W-:Y:S05]  /*2a90*/  BSYNC B0 ;  /* 0x0000000000007941 */ /* 0x000fea0003800000 */
.L_x_648:
[----:B------:R-:W-:-:S05]  /*2aa0*/  LOP3.LUT R3, R0, R3, RZ, 0xfc, !PT ;  /* 0x0000000300037212 */ /* 0x000fca00078efcff */
[----:B------:R0:W-:Y:S01]  /*2ab0*/  STG.E.U8 desc[UR36][R16.64], R3 ;  /* 0x0000000310007986 */ /* 0x0001e2000c101124 */
[----:B------:R-:W-:Y:S05]  /*2ac0*/  BRA `(.L_x_636) ;  /* 0x0000000800107947 */ /* 0x000fea0003800000 */
.L_x_647:
[----:B------:R-:W-:Y:S01]  /*2ad0*/  HADD2.F32 R3, -RZ, R0.H0_H0 ;  /* 0x20000000ff037230 */ /* 0x000fe20000004100 */
        /* <DEDUP_REMOVED lines=12> */
.L_x_651:
[----:B------:R-:W-:Y:S01]  /*2ba0*/  IMAD.MOV.U32 R0, RZ, RZ, 0x7f ;  /* 0x0000007fff007424 */ /* 0x000fe200078e00ff */
[----:B------:R-:W-:-:S04]  /*2bb0*/  ISETP.GT.U32.AND P0, PT, R2, 0x7f800000, PT ;  /* 0x7f8000000200780c */ /* 0x000fc80003f04070 */
[----:B------:R-:W-:-:S09]  /*2bc0*/  SEL R0, R0, 0x7c, P0 ;  /* 0x0000007c00007807 */ /* 0x000fd20000000000 */
.L_x_652:
[----:B------:R-:W-:Y:S05]  /*2bd0*/  BSYNC B0 ;  /* 0x0000000000007941 */ /* 0x000fea0003800000 */
.L_x_650:
[----:B------:R-:W-:-:S04]  /*2be0*/  LOP3.LUT R2, R3, 0x80000000, RZ, 0xc0, !PT ;  /* 0x8000000003027812 */ /* 0x000fc800078ec0ff */
[----:B------:R-:W-:-:S04]  /*2bf0*/  SHF.R.U32.HI R3, RZ, 0x18, R2 ;  /* 0x00000018ff037819 */ /* 0x000fc80000011602 */
[----:B------:R-:W-:-:S05]  /*2c00*/  LOP3.LUT R3, R0, R3, RZ, 0xfc, !PT ;  /* 0x0000000300037212 */ /* 0x000fca00078efcff */
[----:B------:R0:W-:Y:S01]  /*2c10*/  STG.E.U8 desc[UR36][R16.64], R3 ;  /* 0x0000000310007986 */ /* 0x0001e2000c101124 */
[----:B------:R-:W-:Y:S05]  /*2c20*/  BRA `(.L_x_636) ;  /* 0x0000000400b87947 */ /* 0x000fea0003800000 */
.L_x_646:
[----:B------:R-:W-:-:S05]  /*2c30*/  HADD2.F32 R0, -RZ, R0.H0_H0 ;  /* 0x20000000ff007230 */ /* 0x000fca0000004100 */
[----:B------:R-:W-:-:S05]  /*2c40*/  F2FP.BF16.F32.PACK_AB R0, RZ, R0 ;  /* 0x00000000ff00723e */ /* 0x000fca00000010ff */
[----:B------:R0:W-:Y:S01]  /*2c50*/  STG.E.U16 desc[UR36][R16.64], R0 ;  /* 0x0000000010007986 */ /* 0x0001e2000c101524 */
[----:B------:R-:W-:Y:S05]  /*2c60*/  BRA `(.L_x_636) ;  /* 0x0000000400a87947 */ /* 0x000fea0003800000 */
.L_x_643:
        /* <DEDUP_REMOVED lines=8> */
[----:B------:R-:W-:-:S06]  /*2cf0*/  HADD2.F32 R3, -RZ, R0.H0_H0 ;  /* 0x20000000ff037230 */ /* 0x000fcc0000004100 */
[----:B------:R-:W0:Y:S02]  /*2d00*/  F2I.FTZ.U32.TRUNC.NTZ R3, R3 ;  /* 0x0000000300037305 */ /* 0x000e24000021f000 */
[----:B0-----:R0:W-:Y:S01]  /*2d10*/  STG.E.U16 desc[UR36][R16.64], R3 ;  /* 0x0000000310007986 */ /* 0x0011e2000c101524 */
[----:B------:R-:W-:Y:S05]  /*2d20*/  BRA `(.L_x_636) ;  /* 0x0000000400787947 */ /* 0x000fea0003800000 */
.L_x_655:
[----:B------:R-:W-:Y:S01]  /*2d30*/  HADD2.F32 R3, -RZ, R0.H0_H0 ;  /* 0x20000000ff037230 */ /* 0x000fe20000004100 */
        /* <DEDUP_REMOVED lines=16> */
.L_x_658:
[----:B------:R-:W-:-:S04]  /*2e40*/  LOP3.LUT R2, R3, 0x80000000, RZ, 0xc0, !PT ;  /* 0x8000000003027812 */ /* 0x000fc800078ec0ff */
[----:B------:R-:W-:-:S04]  /*2e50*/  SHF.R.U32.HI R3, RZ, 0x18, R2 ;  /* 0x00000018ff037819 */ /* 0x000fc80000011602 */
[----:B------:R-:W-:-:S04]  /*2e60*/  LOP3.LUT R0, R0, R3, RZ, 0xfc, !PT ;  /* 0x0000000300007212 */ /* 0x000fc800078efcff */
[----:B------:R-:W-:-:S07]  /*2e70*/  PRMT R8, R0, 0x7610, R8 ;  /* 0x0000761000087816 */ /* 0x000fce0000000008 */
.L_x_657:
[----:B------:R-:W-:Y:S05]  /*2e80*/  BSYNC B0 ;  /* 0x0000000000007941 */ /* 0x000fea0003800000 */
.L_x_656:
[----:B------:R0:W-:Y:S01]  /*2e90*/  STG.E.U8 desc[UR36][R16.64], R8 ;  /* 0x0000000810007986 */ /* 0x0001e2000c101124 */
[----:B------:R-:W-:Y:S05]  /*2ea0*/  BRA `(.L_x_636) ;  /* 0x0000000400187947 */ /* 0x000fea0003800000 */
.L_x_654:
        /* <DEDUP_REMOVED lines=17> */
.L_x_661:
[----:B------:R-:W-:-:S04]  /*2fc0*/  LOP3.LUT R2, R3, 0x80000000, RZ, 0xc0, !PT ;  /* 0x8000000003027812 */ /* 0x000fc800078ec0ff */
[----:B------:R-:W-:-:S04]  /*2fd0*/  SHF.R.U32.HI R3, RZ, 0x18, R2 ;  /* 0x00000018ff037819 */ /* 0x000fc80000011602 */
[----:B------:R-:W-:-:S04]  /*2fe0*/  LOP3.LUT R0, R0, R3, RZ, 0xfc, !PT ;  /* 0x0000000300007212 */ /* 0x000fc800078efcff */
[----:B------:R-:W-:-:S07]  /*2ff0*/  PRMT R8, R0, 0x7610, R8 ;  /* 0x0000761000087816 */ /* 0x000fce0000000008 */
.L_x_660:
[----:B------:R-:W-:Y:S05]  /*3000*/  BSYNC B0 ;  /* 0x0000000000007941 */ /* 0x000fea0003800000 */
.L_x_659:
[----:B------:R0:W-:Y:S01]  /*3010*/  STG.E.U8 desc[UR36][R16.64], R8 ;  /* 0x0000000810007986 */ /* 0x0001e2000c101124 */
[----:B------:R-:W-:Y:S05]  /*3020*/  BRA `(.L_x_636) ;  /* 0x0000000000b87947 */ /* 0x000fea0003800000 */
.L_x_653:
[----:B------:R-:W-:-:S13]  /*3030*/  ISETP.NE.AND P0, PT, R4, 0x1c, PT ;  /* 0x0000001c0400780c */ /* 0x000fda0003f05270 */
[----:B------:R-:W-:Y:S05]  /*3040*/  @!P0 BRA `(.L_x_662) ;  /* 0x0000000000a48947 */ /* 0x000fea0003800000 */
[----:B------:R-:W-:-:S13]  /*3050*/  ISETP.NE.AND P0, PT, R4, 0x1d, PT ;  /* 0x0000001d0400780c */ /* 0x000fda0003f05270 */
[----:B------:R-:W-:Y:S05]  /*3060*/  @!P0 BRA `(.L_x_663) ;  /* 0x00000000008c8947 */ /* 0x000fea0003800000 */
[----:B------:R-:W-:-:S13]  /*3070*/  ISETP.NE.AND P0, PT, R4, 0x2c, PT ;  /* 0x0000002c0400780c */ /* 0x000fda0003f05270 */
[----:B------:R-:W-:Y:S05]  /*3080*/  @P0 BRA `(.L_x_635) ;  /* 0x0000000000400947 */ /* 0x000fea0003800000 */
[----:B------:R-:W-:-:S05]  /*3090*/  HADD2.F32 R3, -RZ, R0.H0_H0 ;  /* 0x20000000ff037230 */ /* 0x000fca0000004100 */
        /* <DEDUP_REMOVED lines=15> */
.L_x_635:
        /* <DEDUP_REMOVED lines=16> */
.L_x_664:
[----:B------:R-:W-:Y:S05]  /*3290*/  BRA `(.L_x_636) ;  /* 0x00000000001c7947 */ /* 0x000fea0003800000 */
.L_x_663:
[----:B------:R-:W-:-:S06]  /*32a0*/  HADD2.F32 R2, -RZ, R0.H0_H0 ;  /* 0x20000000ff027230 */ /* 0x000fcc0000004100 */
[----:B------:R-:W0:Y:S02]  /*32b0*/  F2I.U64.TRUNC R2, R2 ;  /* 0x0000000200027311 */ /* 0x000e24000020d800 */
[----:B0-----:R0:W-:Y:S01]  /*32c0*/  STG.E.64 desc[UR36][R16.64], R2 ;  /* 0x0000000210007986 */ /* 0x0011e2000c101b24 */
[----:B------:R-:W-:Y:S05]  /*32d0*/  BRA `(.L_x_636) ;  /* 0x00000000000c7947 */ /* 0x000fea0003800000 */
.L_x_662:
[----:B------:R-:W-:-:S04]  /*32e0*/  HADD2.F32 R0, -RZ, R0.H0_H0 ;  /* 0x20000000ff007230 */ /* 0x000fc80000004100 */
[----:B------:R-:W0:Y:S02]  /*32f0*/  F2I.FTZ.U32.TRUNC.NTZ R3, R0 ;  /* 0x0000000000037305 */ /* 0x000e24000021f000 */
[----:B0-----:R0:W-:Y:S02]  /*3300*/  STG.E desc[UR36][R16.64], R3 ;  /* 0x0000000310007986 */ /* 0x0011e4000c101924 */
.L_x_636:
[----:B------:R-:W-:-:S04]  /*3310*/  IMAD R18, R23, 0x200, R18 ;  /* 0x0000020017127824 */ /* 0x000fc800078e0212 */
[----:B------:R-:W-:-:S07]  /*3320*/  VIADD R19, R18, 0x80 ;  /* 0x0000008012137836 */ /* 0x000fce0000000000 */
.L_x_596:
[----:B------:R-:W-:Y:S05]  /*3330*/  BSYNC B6 ;  /* 0x0000000000067941 */ /* 0x000fea0003800000 */
.L_x_595:
        /* <DEDUP_REMOVED lines=307> */
.L_x_667:
        /* <DEDUP_REMOVED lines=22> */
.L_x_671:
[----:B------:R-:W2:Y:S02]  /*47d0*/  LDG.E.U8 R2, desc[UR36][R2.64] ;  /* 0x0000002402027981 */ /* 0x000ea4000c1e1100 */
[----:B--2---:R-:W-:-:S04]  /*47e0*/  I2FP.F32.U32 R0, R2 ;  /* 0x0000000200007245 */ /* 0x004fc80000201000 */
[----:B------:R-:W-:Y:S01]  /*47f0*/  F2FP.F16.F32.PACK_AB R0, RZ, R0 ;  /* 0x00000000ff00723e */ /* 0x000fe200000000ff */
[----:B------:R-:W-:Y:S06]  /*4800*/  BRA `(.L_x_673) ;  /* 0x0000000c00887947 */ /* 0x000fec0003800000 */
.L_x_670:
        /* <DEDUP_REMOVED lines=10> */
.L_x_675:
[----:B------:R-:W2:Y:S02]  /*48b0*/  LDG.E R2, desc[UR36][R2.64] ;  /* 0x0000002402027981 */ /* 0x000ea4000c1e1900 */
[----:B--2---:R-:W-:-:S04]  /*48c0*/  I2FP.F32.S32 R0, R2 ;  /* 0x0000000200007245 */ /* 0x004fc80000201400 */
[----:B------:R-:W-:Y:S01]  /*48d0*/  F2FP.F16.F32.PACK_AB R0, RZ, R0 ;  /* 0x00000000ff00723e */ /* 0x000fe200000000ff */
[----:B------:R-:W-:Y:S06]  /*48e0*/  BRA `(.L_x_673) ;  /* 0x0000000c00507947 */ /* 0x000fec0003800000 */
.L_x_674:
[----:B------:R-:W2:Y:S02]  /*48f0*/  LDG.E.U16 R2, desc[UR36][R2.64] ;  /* 0x0000002402027981 */ /* 0x000ea4000c1e1500 */
[----:B--2---:R-:W0:Y:S02]  /*4900*/  I2F.S16 R0, R2 ;  /* 0x0000000200007306 */ /* 0x004e240000101400 */
[----:B0-----:R-:W-:Y:S01]  /*4910*/  F2FP.F16.F32.PACK_AB R0, RZ, R0 ;  /* 0x00000000ff00723e */ /* 0x001fe200000000ff */
[----:B------:R-:W-:Y:S06]  /*4920*/  BRA `(.L_x_673) ;  /* 0x0000000c00407947 */ /* 0x000fec0003800000 */
.L_x_669:
        /* <DEDUP_REMOVED lines=9> */
.L_x_677:
[----:B------:R0:W5:Y:S01]  /*49c0*/  LDG.E.U16 R0, desc[UR36][R2.64] ;  /* 0x0000002402007981 */ /* 0x000162000c1e1500 */
[----:B------:R-:W-:Y:S05]  /*49d0*/  BRA `(.L_x_673) ;  /* 0x0000000c00147947 */ /* 0x000fea0003800000 */
.L_x_676:
        /* <DEDUP_REMOVED lines=9> */
.L_x_679:
[----:B------:R1:W5:Y:S01]  /*4a70*/  LDG.E.U16 R0, desc[UR36][R2.64] ;  /* 0x0000002402007981 */ /* 0x000362000c1e1500 */
[----:B------:R-:W-:Y:S05]  /*4a80*/  BRA `(.L_x_673) ;  /* 0x0000000800e87947 */ /* 0x000fea0003800000 */
.L_x_678:
        /* <DEDUP_REMOVED lines=8> */
.L_x_668:
        /* <DEDUP_REMOVED lines=13> */
.L_x_682:
        /* <DEDUP_REMOVED lines=8> */
.L_x_681:
        /* <DEDUP_REMOVED lines=28> */
.L_x_684:
        /* <DEDUP_REMOVED lines=15> */
.L_x_683:
[----:B------:R-:W2:Y:S02]  /*4f10*/  LDG.E.U16 R0, desc[UR36][R2.64] ;  /* 0x0000002402007981 */ /* 0x000ea4000c1e1500 */
[----:B--2---:R-:W-:-:S05]  /*4f20*/  IMAD.U32 R0, R0, 0x10000, RZ ;  /* 0x0001000000007824 */ /* 0x004fca00078e00ff */
[----:B------:R-:W-:Y:S01]  /*4f30*/  F2FP.F16.F32.PACK_AB R0, RZ, R0 ;  /* 0x00000000ff00723e */ /* 0x000fe200000000ff */
[----:B------:R-:W-:Y:S06]  /*4f40*/  BRA `(.L_x_673) ;  /* 0x0000000400b87947 */ /* 0x000fec0003800000 */
.L_x_680:
        /* <DEDUP_REMOVED lines=12> */
.L_x_687:
        /* <DEDUP_REMOVED lines=21> */
.L_x_691:
[----:B------:R-:W-:Y:S05]  /*5160*/  BSYNC B1 ;  /* 0x0000000000017941 */ /* 0x000fea0003800000 */
.L_x_690:
[----:B------:R-:W-:Y:S01]  /*5170*/  LEA R3, R0, 0x3b800000, 0x17 ;  /* 0x3b80000000037811 */ /* 0x000fe200078eb8ff */
[----:B------:R-:W-:-:S05]  /*5180*/  IMAD.SHL.U32 R0, R2, 0x100000, RZ ;  /* 0x0010000002007824 */ /* 0x000fca00078e00ff */
[----:B------:R-:W-:-:S07]  /*5190*/  LOP3.LUT R0, R3, R0, R4, 0xfe, !PT ;  /* 0x0000000003007212 */ /* 0x000fce00078efe04 */
.L_x_689:
[----:B------:R-:W-:Y:S05]  /*51a0*/  BSYNC B0 ;  /* 0x0000000000007941 */ /* 0x000fea0003800000 */
.L_x_688:
[----:B------:R-:W-:Y:S01]  /*51b0*/  F2FP.F16.F32.PACK_AB R0, RZ, R0 ;  /* 0x00000000ff00723e */ /* 0x000fe200000000ff */
[----:B------:R-:W-:Y:S06]  /*51c0*/  BRA `(.L_x_673) ;  /* 0x0000000400187947 */ /* 0x000fec0003800000 */
.L_x_686:
        /* <DEDUP_REMOVED lines=21> */
.L_x_695:
[----:B------:R-:W-:Y:S05]  /*5320*/  BSYNC B1 ;  /* 0x0000000000017941 */ /* 0x000fea0003800000 */
.L_x_694:
[----:B------:R-:W-:Y:S01]  /*5330*/  LEA R3, R0, 0x37800000, 0x17 ;  /* 0x3780000000037811 */ /* 0x000fe200078eb8ff */
[----:B------:R-:W-:-:S05]  /*5340*/  IMAD.SHL.U32 R0, R2, 0x200000, RZ ;  /* 0x0020000002007824 */ /* 0x000fca00078e00ff */
[----:B------:R-:W-:-:S07]  /*5350*/  LOP3.LUT R0, R3, R0, R4, 0xfe, !PT ;  /* 0x0000000003007212 */ /* 0x000fce00078efe04 */
.L_x_693:
[----:B------:R-:W-:Y:S05]  /*5360*/  BSYNC B0 ;  /* 0x0000000000007941 */ /* 0x000fea0003800000 */
.L_x_692:
[----:B------:R-:W-:Y:S01]  /*5370*/  F2FP.F16.F32.PACK_AB R0, RZ, R0 ;  /* 0x00000000ff00723e */ /* 0x000fe200000000ff */
[----:B------:R-:W-:Y:S06]  /*5380*/  BRA `(.L_x_673) ;  /* 0x0000000000a87947 */ /* 0x000fec0003800000 */
.L_x_685:
        /* <DEDUP_REMOVED lines=14> */
.L_x_699:
[----:B------:R-:W-:Y:S05]  /*5470*/  BSYNC B0 ;  /* 0x0000000000007941 */ /* 0x000fea0003800000 */
.L_x_698:
[----:B------:R-:W-:Y:S01]  /*5480*/  F2FP.F16.F32.PACK_AB R0, RZ, R0 ;  /* 0x00000000ff00723e */ /* 0x000fe200000000ff */
[----:B------:R-:W-:Y:S06]  /*5490*/  BRA `(.L_x_673) ;  /* 0x0000000000647947 */ /* 0x000fec0003800000 */
.L_x_672:
        /* <DEDUP_REMOVED lines=16> */
.L_x_700:
[----:B------:R-:W-:Y:S01]  /*55a0*/  PRMT R0, RZ, 0x7610, R0 ;  /* 0x00007610ff007816 */ /* 0x000fe20000000000 */
[----:B------:R-:W-:Y:S06]  /*55b0*/  BRA `(.L_x_673) ;  /* 0x00000000001c7947 */ /* 0x000fec0003800000 */
.L_x_697:
[----:B------:R-:W2:Y:S02]  /*55c0*/  LDG.E.64 R2, desc[UR36][R2.64] ;  /* 0x0000002402027981 */ /* 0x000ea4000c1e1b00 */
[----:B--2---:R-:W0:Y:S02]  /*55d0*/  I2F.U64 R0, R2 ;  /* 0x0000000200007312 */ /* 0x004e240000301000 */
[----:B0-----:R-:W-:Y:S01]  /*55e0*/  F2FP.F16.F32.PACK_AB R0, RZ, R0 ;  /* 0x00000000ff00723e */ /* 0x001fe200000000ff */
[----:B------:R-:W-:Y:S06]  /*55f0*/  BRA `(.L_x_673) ;  /* 0x00000000000c7947 */ /* 0x000fec0003800000 */
.L_x_696:
[----:B------:R-:W2:Y:S02]  /*5600*/  LDG.E R2, desc[UR36][R2.64] ;  /* 0x0000002402027981 */ /* 0x000ea4000c1e1900 */
[----:B--2---:R-:W-:-:S04]  /*5610*/  I2FP.F32.U32 R0, R2 ;  /* 0x0000000200007245 */ /* 0x004fc80000201000 */
[----:B------:R-:W-:-:S07]  /*5620*/  F2FP.F16.F32.PACK_AB R0, RZ, R0 ;  /* 0x00000000ff00723e */ /* 0x000fce00000000ff */
.L_x_673:
        /* <DEDUP_REMOVED lines=23> */
.L_x_704:
[----:B------:R-:W-:-:S06]  /*57a0*/  HADD2.F32 R3, -RZ, R0.H0_H0 ;  /* 0x20000000ff037230 */ /* 0x000fcc0000004100 */
[----:B------:R-:W0:Y:S02]  /*57b0*/  F2I.S64.TRUNC R2, R3 ;  /* 0x0000000300027311 */ /* 0x000e24000020d900 */
[----:B0-----:R0:W-:Y:S01]  /*57c0*/  STG.E.U8 desc[UR36][R16.64], R2 ;  /* 0x0000000210007986 */ /* 0x0011e2000c101124 */
[----:B------:R-:W-:Y:S05]  /*57d0*/  BRA `(.L_x_706) ;  /* 0x0000000c00847947 */ /* 0x000fea0003800000 */
.L_x_703:
        /* <DEDUP_REMOVED lines=10> */
.L_x_708:
[----:B------:R-:W-:-:S04]  /*5880*/  HADD2.F32 R0, -RZ, R0.H0_H0 ;  /* 0x20000000ff007230 */ /* 0x000fc80000004100 */
[----:B------:R-:W0:Y:S02]  /*5890*/  F2I.FTZ.TRUNC.NTZ R3, R0 ;  /* 0x0000000000037305 */ /* 0x000e24000021f100 */
[----:B0-----:R0:W-:Y:S01]  /*58a0*/  STG.E desc[UR36][R16.64], R3 ;  /* 0x0000000310007986 */ /* 0x0011e2000c101924 */
[----:B------:R-:W-:Y:S05]  /*58b0*/  BRA `(.L_x_706) ;  /* 0x0000000c004c7947 */ /* 0x000fea0003800000 */
.L_x_707:
[----:B------:R-:W-:-:S04]  /*58c0*/  HADD2.F32 R0, -RZ, R0.H0_H0 ;  /* 0x20000000ff007230 */ /* 0x000fc80000004100 */
[----:B------:R-:W0:Y:S02]  /*58d0*/  F2I.FTZ.TRUNC.NTZ R3, R0 ;  /* 0x0000000000037305 */ /* 0x000e24000021f100 */
[----:B0-----:R0:W-:Y:S01]  /*58e0*/  STG.E.U16 desc[UR36][R16.64], R3 ;  /* 0x0000000310007986 */ /* 0x0011e2000c101524 */
[----:B------:R-:W-:Y:S05]  /*58f0*/  BRA `(.L_x_706) ;  /* 0x0000000c003c7947 */ /* 0x000fea0003800000 */
.L_x_702:
        /* <DEDUP_REMOVED lines=9> */
.L_x_710:
[----:B------:R0:W-:Y:S01]  /*5990*/  STG.E.U16 desc[UR36][R16.64], R0 ;  /* 0x0000000010007986 */ /* 0x0001e2000c101524 */
[----:B------:R-:W-:Y:S05]  /*59a0*/  BRA `(.L_x_706) ;  /* 0x0000000c00107947 */ /* 0x000fea0003800000 */
.L_x_709:
        /* <DEDUP_REMOVED lines=10> */
.L_x_712:
[----:B------:R-:W-:-:S05]  /*5a50*/  HADD2.F32 R0, -RZ, R0.H0_H0 ;  /* 0x20000000ff007230 */ /* 0x000fca0000004100 */
[----:B------:R-:W-:-:S04]  /*5a60*/  F2FP.F16.F32.PACK_AB R0, RZ, R0 ;  /* 0x00000000ff00723e */ /* 0x000fc800000000ff */
[----:B------:R-:W-:-:S05]  /*5a70*/  PRMT R0, R0, 0x5410, RZ ;  /* 0x0000541000007816 */ /* 0x000fca00000000ff */
[----:B------:R0:W-:Y:S01]  /*5a80*/  STG.E desc[UR36][R16.64], R0 ;  /* 0x0000000010007986 */ /* 0x0001e2000c101924 */
[----:B------:R-:W-:Y:S05]  /*5a90*/  BRA `(.L_x_706) ;  /* 0x0000000800d47947 */ /* 0x000fea0003800000 */
.L_x_711:
[----:B------:R-:W-:-:S05]  /*5aa0*/  HADD2.F32 R2, -RZ, R0.H0_H0 ;  /* 0x20000000ff027230 */ /* 0x000fca0000004100 */
[----:B------:R-:W-:-:S06]  /*5ab0*/  FMUL.FTZ R2, R2, 1 ;  /* 0x3f80000002027820 */ /* 0x000fcc0000410000 */
[----:B------:R-:W0:Y:S02]  /*5ac0*/  F2F.F64.F32 R2, R2 ;  /* 0x0000000200027310 */ /* 0x000e240000201800 */
[----:B0-----:R0:W-:Y:S01]  /*5ad0*/  STG.E.64 desc[UR36][R16.64], R2 ;  /* 0x0000000210007986 */ /* 0x0011e2000c101b24 */
[----:B------:R-:W-:Y:S05]  /*5ae0*/  BRA `(.L_x_706) ;  /* 0x0000000800c07947 */ /* 0x000fea0003800000 */
.L_x_701:
        /* <DEDUP_REMOVED lines=13> */
.L_x_715:
[----:B------:R-:W-:Y:S01]  /*5bc0*/  HADD2.F32 R0, -RZ, R0.H0_H0 ;  /* 0x20000000ff007230 */ /* 0x000fe20000004100 */
[----:B------:R-:W-:-:S04]  /*5bd0*/  CS2R R6, SRZ ;  /* 0x0000000000067805 */ /* 0x000fc8000001ff00 */
[----:B------:R-:W-:-:S04]  /*5be0*/  FMUL.FTZ R0, R0, 1 ;  /* 0x3f80000000007820 */ /* 0x000fc80000410000 */
[----:B------:R-:W0:Y:S02]  /*5bf0*/  F2F.F64.F32 R4, R0 ;  /* 0x0000000000047310 */ /* 0x000e240000201800 */
[----:B0-----:R0:W-:Y:S01]  /*5c00*/  STG.E.128 desc[UR36][R16.64], R4 ;  /* 0x0000000410007986 */ /* 0x0011e2000c101d24 */
[----:B------:R-:W-:Y:S05]  /*5c10*/  BRA `(.L_x_706) ;  /* 0x0000000800747947 */ /* 0x000fea0003800000 */
.L_x_714:
        /* <DEDUP_REMOVED lines=21> */
.L_x_719:
[----:B------:R-:W-:Y:S05]  /*5d70*/  BSYNC B0 ;  /* 0x0000000000007941 */ /* 0x000fea0003800000 */
.L_x_718:
[----:B------:R-:W-:-:S05]  /*5d80*/  LOP3.LUT R3, R0, R3, RZ, 0xfc, !PT ;  /* 0x0000000300037212 */ /* 0x000fca00078efcff */
[----:B------:R0:W-:Y:S01]  /*5d90*/  STG.E.U8 desc[UR36][R16.64], R3 ;  /* 0x0000000310007986 */ /* 0x0001e2000c101124 */
[----:B------:R-:W-:Y:S05]  /*5da0*/  BRA `(.L_x_706) ;  /* 0x0000000800107947 */ /* 0x000fea0003800000 */
.L_x_717:
        /* <DEDUP_REMOVED lines=13> */
.L_x_721:
[----:B------:R-:W-:Y:S01]  /*5e80*/  IMAD.MOV.U32 R0, RZ, RZ, 0x7f ;  /* 0x0000007fff007424 */ /* 0x000fe200078e00ff */
[----:B------:R-:W-:-:S04]  /*5e90*/  ISETP.GT.U32.AND P0, PT, R2, 0x7f800000, PT ;  /* 0x7f8000000200780c */ /* 0x000fc80003f04070 */
[----:B------:R-:W-:-:S09]  /*5ea0*/  SEL R0, R0, 0x7c, P0 ;  /* 0x0000007c00007807 */ /* 0x000fd20000000000 */
.L_x_722:
[----:B------:R-:W-:Y:S05]  /*5eb0*/  BSYNC B0 ;  /* 0x0000000000007941 */ /* 0x000fea0003800000 */
.L_x_720:
[----:B------:R-:W-:-:S04]  /*5ec0*/  LOP3.LUT R2, R3, 0x80000000, RZ, 0xc0, !PT ;  /* 0x8000000003027812 */ /* 0x000fc800078ec0ff */
[----:B------:R-:W-:-:S04]  /*5ed0*/  SHF.R.U32.HI R3, RZ, 0x18, R2 ;  /* 0x00000018ff037819 */ /* 0x000fc80000011602 */
[----:B------:R-:W-:-:S05]  /*5ee0*/  LOP3.LUT R3, R0, R3, RZ, 0xfc, !PT ;  /* 0x0000000300037212 */ /* 0x000fca00078efcff */
[----:B------:R0:W-:Y:S01]  /*5ef0*/  STG.E.U8 desc[UR36][R16.64], R3 ;  /* 0x0000000310007986 */ /* 0x0001e2000c101124 */
[----:B------:R-:W-:Y:S05]  /*5f00*/  BRA `(.L_x_706) ;  /* 0x0000000400b87947 */ /* 0x000fea0003800000 */
.L_x_716:
[----:B------:R-:W-:-:S05]  /*5f10*/  HADD2.F32 R0, -RZ, R0.H0_H0 ;  /* 0x20000000ff007230 */ /* 0x000fca0000004100 */
[----:B------:R-:W-:-:S05]  /*5f20*/  F2FP.BF16.F32.PACK_AB R0, RZ, R0 ;  /* 0x00000000ff00723e */ /* 0x000fca00000010ff */
[----:B------:R0:W-:Y:S01]  /*5f30*/  STG.E.U16 desc[UR36][R16.64], R0 ;  /* 0x0000000010007986 */ /* 0x0001e2000c101524 */
[----:B------:R-:W-:Y:S05]  /*5f40*/  BRA `(.L_x_706) ;  /* 0x0000000400a87947 */ /* 0x000fea0003800000 */
.L_x_713:
        /* <DEDUP_REMOVED lines=12> */
.L_x_725:
        /* <DEDUP_REMOVED lines=17> */
.L_x_728:
[----:B------:R-:W-:-:S04]  /*6120*/  LOP3.LUT R2, R3, 0x80000000, RZ, 0xc0, !PT ;  /* 0x8000000003027812 */ /* 0x000fc800078ec0ff */
[----:B------:R-:W-:-:S04]  /*6130*/  SHF.R.U32.HI R3, RZ, 0x18, R2 ;  /* 0x00000018ff037819 */ /* 0x000fc80000011602 */
[----:B------:R-:W-:-:S04]  /*6140*/  LOP3.LUT R0, R0, R3, RZ, 0xfc, !PT ;  /* 0x0000000300007212 */ /* 0x000fc800078efcff */
[----:B------:R-:W-:-:S07]  /*6150*/  PRMT R8, R0, 0x7610, R8 ;  /* 0x0000761000087816 */ /* 0x000fce0000000008 */
.L_x_727:
[----:B------:R-:W-:Y:S05]  /*6160*/  BSYNC B0 ;  /* 0x0000000000007941 */ /* 0x000fea0003800000 */
.L_x_726:
[----:B------:R3:W-:Y:S01]  /*6170*/  STG.E.U8 desc[UR36][R16.64], R8 ;  /* 0x0000000810007986 */ /* 0x0007e2000c101124 */
[----:B------:R-:W-:Y:S05]  /*6180*/  BRA `(.L_x_706) ;  /* 0x0000000400187947 */ /* 0x000fea0003800000 */
.L_x_724:
        /* <DEDUP_REMOVED lines=17> */
.L_x_731:
[----:B------:R-:W-:-:S04]  /*62a0*/  LOP3.LUT R2, R3, 0x80000000, RZ, 0xc0, !PT ;  /* 0x8000000003027812 */ /* 0x000fc800078ec0ff */
[----:B------:R-:W-:-:S04]  /*62b0*/  SHF.R.U32.HI R3, RZ, 0x18, R2 ;  /* 0x00000018ff037819 */ /* 0x000fc80000011602 */
[----:B------:R-:W-:-:S04]  /*62c0*/  LOP3.LUT R0, R0, R3, RZ, 0xfc, !PT ;  /* 0x0000000300007212 */ /* 0x000fc800078efcff */
[----:B------:R-:W-:-:S07]  /*62d0*/  PRMT R8, R0, 0x7610, R8 ;  /* 0x0000761000087816 */ /* 0x000fce0000000008 */
.L_x_730:
[----:B------:R-:W-:Y:S05]  /*62e0*/  BSYNC B0 ;  /* 0x0000000000007941 */ /* 0x000fea0003800000 */
.L_x_729:
[----:B------:R0:W-:Y:S01]  /*62f0*/  STG.E.U8 desc[UR36][R16.64], R8 ;  /* 0x0000000810007986 */ /* 0x0001e2000c101124 */
[----:B------:R-:W-:Y:S05]  /*6300*/  BRA `(.L_x_706) ;  /* 0x0000000000b87947 */ /* 0x000fea0003800000 */
.L_x_723:
        /* <DEDUP_REMOVED lines=22> */
.L_x_705:
        /* <DEDUP_REMOVED lines=16> */
.L_x_734:
[----:B------:R-:W-:Y:S05]  /*6570*/  BRA `(.L_x_706) ;  /* 0x00000000001c7947 */ /* 0x000fea0003800000 */
.L_x_733:
[----:B------:R-:W-:-:S06]  /*6580*/  HADD2.F32 R2, -RZ, R0.H0_H0 ;  /* 0x20000000ff027230 */ /* 0x000fcc0000004100 */
[----:B------:R-:W0:Y:S02]  /*6590*/  F2I.U64.TRUNC R2, R2 ;  /* 0x0000000200027311 */ /* 0x000e24000020d800 */
[----:B0-----:R2:W-:Y:S01]  /*65a0*/  STG.E.64 desc[UR36][R16.64], R2 ;  /* 0x0000000210007986 */ /* 0x0015e2000c101b24 */
[----:B------:R-:W-:Y:S05]  /*65b0*/  BRA `(.L_x_706) ;  /* 0x00000000000c7947 */ /* 0x000fea0003800000 */
.L_x_732:
[----:B------:R-:W-:-:S04]  /*65c0*/  HADD2.F32 R0, -RZ, R0.H0_H0 ;  /* 0x20000000ff007230 */ /* 0x000fc80000004100 */
[----:B------:R-:W0:Y:S02]  /*65d0*/  F2I.FTZ.U32.TRUNC.NTZ R3, R0 ;  /* 0x0000000000037305 */ /* 0x000e24000021f000 */
[----:B0-----:R0:W-:Y:S02]  /*65e0*/  STG.E desc[UR36][R16.64], R3 ;  /* 0x0000000310007986 */ /* 0x0011e4000c101924 */
.L_x_706:
[----:B------:R-:W-:-:S07]  /*65f0*/  VIADD R19, R19, 0x80 ;  /* 0x0000008013137836 */ /* 0x000fce0000000000 */
.L_x_666:
[----:B------:R-:W-:Y:S05]  /*6600*/  BSYNC B6 ;  /* 0x0000000000067941 */ /* 0x000fea0003800000 */
.L_x_665:
        /* <DEDUP_REMOVED lines=307> */
.L_x_737:
        /* <DEDUP_REMOVED lines=22> */
.L_x_741:
[----:B------:R-:W2:Y:S02]  /*7aa0*/  LDG.E.U8 R2, desc[UR36][R2.64] ;  /* 0x0000002402027981 */ /* 0x000ea4000c1e1100 */
[----:B--2---:R-:W-:-:S04]  /*7ab0*/  I2FP.F32.U32 R0, R2 ;  /* 0x0000000200007245 */ /* 0x004fc80000201000 */
[----:B------:R-:W-:Y:S01]  /*7ac0*/  F2FP.F16.F32.PACK_AB R0, RZ, R0 ;  /* 0x00000000ff00723e */ /* 0x000fe200000000ff */
[----:B------:R-:W-:Y:S06]  /*7ad0*/  BRA `(.L_x_743) ;  /* 0x0000000c00887947 */ /* 0x000fec0003800000 */
.L_x_740:
        /* <DEDUP_REMOVED lines=10> */
.L_x_745:
[----:B------:R-:W2:Y:S02]  /*7b80*/  LDG.E R2, desc[UR36][R2.64] ;  /* 0x0000002402027981 */ /* 0x000ea4000c1e1900 */
[----:B--2---:R-:W-:-:S04]  /*7b90*/  I2FP.F32.S32 R0, R2 ;  /* 0x0000000200007245 */ /* 0x004fc80000201400 */
[----:B------:R-:W-:Y:S01]  /*7ba0*/  F2FP.F16.F32.PACK_AB R0, RZ, R0 ;  /* 0x00000000ff00723e */ /* 0x000fe200000000ff */
[----:B------:R-:W-:Y:S06]  /*7bb0*/  BRA `(.L_x_743) ;  /* 0x0000000c00507947 */ /* 0x000fec0003800000 */
.L_x_744:
[----:B------:R-:W2:Y:S02]  /*7bc0*/  LDG.E.U16 R2, desc[UR36][R2.64] ;  /* 0x0000002402027981 */ /* 0x000ea4000c1e1500 */
[----:B--2---:R-:W0:Y:S02]  /*7bd0*/  I2F.S16 R0, R2 ;  /* 0x0000000200007306 */ /* 0x004e240000101400 */
[----:B0-----:R-:W-:Y:S01]  /*7be0*/  F2FP.F16.F32.PACK_AB R0, RZ, R0 ;  /* 0x00000000ff00723e */ /* 0x001fe200000000ff */
[----:B------:R-:W-:Y:S06]  /*7bf0*/  BRA `(.L_x_743) ;  /* 0x0000000c00407947 */ /* 0x000fec0003800000 */
.L_x_739:
        /* <DEDUP_REMOVED lines=9> */
.L_x_747:
[----:B------:R1:W5:Y:S01]  /*7c90*/  LDG.E.U16 R0, desc[UR36][R2.64] ;  /* 0x0000002402007981 */ /* 0x000362000c1e1500 */
[----:B------:R-:W-:Y:S05]  /*7ca0*/  BRA `(.L_x_743) ;  /* 0x0000000c00147947 */ /* 0x000fea0003800000 */
.L_x_746:
        /* <DEDUP_REMOVED lines=9> */
.L_x_749:
[----:B------:R0:W5:Y:S01]  /*7d40*/  LDG.E.U16 R0, desc[UR36][R2.64] ;  /* 0x0000002402007981 */ /* 0x000162000c1e1500 */
[----:B------:R-:W-:Y:S05]  /*7d50*/  BRA `(.L_x_743) ;  /* 0x0000000800e87947 */ /* 0x000fea0003800000 */
.L_x_748:
        /* <DEDUP_REMOVED lines=8> */
.L_x_738:
        /* <DEDUP_REMOVED lines=13> */
.L_x_752:
        /* <DEDUP_REMOVED lines=8> */
.L_x_751:
        /* <DEDUP_REMOVED lines=28> */
.L_x_754:
        /* <DEDUP_REMOVED lines=15> */
.L_x_753:
[----:B------:R-:W2:Y:S02]  /*81e0*/  LDG.E.U16 R0, desc[UR36][R2.64] ;  /* 0x0000002402007981 */ /* 0x000ea4000c1e1500 */
[----:B--2---:R-:W-:-:S05]  /*81f0*/  IMAD.U32 R0, R0, 0x10000, RZ ;  /* 0x0001000000007824 */ /* 0x004fca00078e00ff */
[----:B------:R-:W-:Y:S01]  /*8200*/  F2FP.F16.F32.PACK_AB R0, RZ, R0 ;  /* 0x00000000ff00723e */ /* 0x000fe200000000ff */
[----:B------:R-:W-:Y:S06]  /*8210*/  BRA `(.L_x_743) ;  /* 0x0000000400b87947 */ /* 0x000fec0003800000 */
.L_x_750:
        /* <DEDUP_REMOVED lines=12> */
.L_x_757:
        /* <DEDUP_REMOVED lines=21> */
.L_x_761:
[----:B------:R-:W-:Y:S05]  /*8430*/  BSYNC B1 ;  /* 0x0000000000017941 */ /* 0x000fea0003800000 */
.L_x_760:
[----:B------:R-:W-:Y:S01]  /*8440*/  LEA R3, R0, 0x3b800000, 0x17 ;  /* 0x3b80000000037811 */ /* 0x000fe200078eb8ff */
[----:B------:R-:W-:-:S05]  /*8450*/  IMAD.SHL.U32 R0, R2, 0x100000, RZ ;  /* 0x0010000002007824 */ /* 0x000fca00078e00ff */
[----:B------:R-:W-:-:S07]  /*8460*/  LOP3.LUT R0, R3, R0, R4, 0xfe, !PT ;  /* 0x0000000003007212 */ /* 0x000fce00078efe04 */
.L_x_759:
[----:B------:R-:W-:Y:S05]  /*8470*/  BSYNC B0 ;  /* 0x0000000000007941 */ /* 0x000fea0003800000 */
.L_x_758:
[----:B------:R-:W-:Y:S01]  /*8480*/  F2FP.F16.F32.PACK_AB R0, RZ, R0 ;  /* 0x00000000ff00723e */ /* 0x000fe200000000ff */
[----:B------:R-:W-:Y:S06]  /*8490*/  BRA `(.L_x_743) ;  /* 0x0000000400187947 */ /* 0x000fec0003800000 */
.L_x_756:
        /* <DEDUP_REMOVED lines=21> */
.L_x_765:
[----:B------:R-:W-:Y:S05]  /*85f0*/  BSYNC B1 ;  /* 0x0000000000017941 */ /* 0x000fea0003800000 */
.L_x_764:
[----:B------:R-:W-:Y:S01]  /*8600*/  LEA R3, R0, 0x37800000, 0x17 ;  /* 0x3780000000037811 */ /* 0x000fe200078eb8ff */
[----:B------:R-:W-:-:S05]  /*8610*/  IMAD.SHL.U32 R0, R2, 0x200000, RZ ;  /* 0x0020000002007824 */ /* 0x000fca00078e00ff */
[----:B------:R-:W-:-:S07]  /*8620*/  LOP3.LUT R0, R3, R0, R4, 0xfe, !PT ;  /* 0x0000000003007212 */ /* 0x000fce00078efe04 */
.L_x_763:
[----:B------:R-:W-:Y:S05]  /*8630*/  BSYNC B0 ;  /* 0x0000000000007941 */ /* 0x000fea0003800000 */
.L_x_762:
[----:B------:R-:W-:Y:S01]  /*8640*/  F2FP.F16.F32.PACK_AB R0, RZ, R0 ;  /* 0x00000000ff00723e */ /* 0x000fe200000000ff */
[----:B------:R-:W-:Y:S06]  /*8650*/  BRA `(.L_x_743) ;  /* 0x0000000000a87947 */ /* 0x000fec0003800000 */
.L_x_755:
        /* <DEDUP_REMOVED lines=14> */
.L_x_769:
[----:B------:R-:W-:Y:S05]  /*8740*/  BSYNC B0 ;  /* 0x0000000000007941 */ /* 0x000fea0003800000 */
.L_x_768:
[----:B------:R-:W-:Y:S01]  /*8750*/  F2FP.F16.F32.PACK_AB R0, RZ, R0 ;  /* 0x00000000ff00723e */ /* 0x000fe200000000ff */
[----:B------:R-:W-:Y:S06]  /*8760*/  BRA `(.L_x_743) ;  /* 0x0000000000647947 */ /* 0x000fec0003800000 */
.L_x_742:
        /* <DEDUP_REMOVED lines=16> */
.L_x_770:
[----:B------:R-:W-:Y:S01]  /*8870*/  PRMT R0, RZ, 0x7610, R0 ;  /* 0x00007610ff007816 */ /* 0x000fe20000000000 */
[----:B------:R-:W-:Y:S06]  /*8880*/  BRA `(.L_x_743) ;  /* 0x00000000001c7947 */ /* 0x000fec0003800000 */
.L_x_767:
[----:B------:R-:W2:Y:S02]  /*8890*/  LDG.E.64 R2, desc[UR36][R2.64] ;  /* 0x0000002402027981 */ /* 0x000ea4000c1e1b00 */
[----:B--2---:R-:W0:Y:S02]  /*88a0*/  I2F.U64 R0, R2 ;  /* 0x0000000200007312 */ /* 0x004e240000301000 */
[----:B0-----:R-:W-:Y:S01]  /*88b0*/  F2FP.F16.F32.PACK_AB R0, RZ, R0 ;  /* 0x00000000ff00723e */ /* 0x001fe200000000ff */
[----:B------:R-:W-:Y:S06]  /*88c0*/  BRA `(.L_x_743) ;  /* 0x00000000000c7947 */ /* 0x000fec0003800000 */
.L_x_766:
[----:B------:R-:W2:Y:S02]  /*88d0*/  LDG.E R2, desc[UR36][R2.64] ;  /* 0x0000002402027981 */ /* 0x000ea4000c1e1900 */
[----:B--2---:R-:W-:-:S04]  /*88e0*/  I2FP.F32.U32 R0, R2 ;  /* 0x0000000200007245 */ /* 0x004fc80000201000 */
[----:B------:R-:W-:-:S07]  /*88f0*/  F2FP.F16.F32.PACK_AB R0, RZ, R0 ;  /* 0x00000000ff00723e */ /* 0x000fce00000000ff */
.L_x_743:
        /* <DEDUP_REMOVED lines=23> */
.L_x_774:
[----:B------:R-:W-:-:S06]  /*8a70*/  HADD2.F32 R3, -RZ, R0.H0_H0 ;  /* 0x20000000ff037230 */ /* 0x000fcc0000004100 */
[----:B------:R-:W0:Y:S02]  /*8a80*/  F2I.S64.TRUNC R2, R3 ;  /* 0x0000000300027311 */ /* 0x000e24000020d900 */
[----:B0-----:R3:W-:Y:S01]  /*8a90*/  STG.E.U8 desc[UR36][R16.64], R2 ;  /* 0x0000000210007986 */ /* 0x0017e2000c101124 */
[----:B------:R-:W-:Y:S05]  /*8aa0*/  BRA `(.L_x_776) ;  /* 0x0000000c00847947 */ /* 0x000fea0003800000 */
.L_x_773:
        /* <DEDUP_REMOVED lines=10> */
.L_x_778:
[----:B------:R-:W-:-:S04]  /*8b50*/  HADD2.F32 R0, -RZ, R0.H0_H0 ;  /* 0x20000000ff007230 */ /* 0x000fc80000004100 */
[----:B------:R-:W0:Y:S02]  /*8b60*/  F2I.FTZ.TRUNC.NTZ R3, R0 ;  /* 0x0000000000037305 */ /* 0x000e24000021f100 */
[----:B0-----:R2:W-:Y:S01]  /*8b70*/  STG.E desc[UR36][R16.64], R3 ;  /* 0x0000000310007986 */ /* 0x0015e2000c101924 */
[----:B------:R-:W-:Y:S05]  /*8b80*/  BRA `(.L_x_776) ;  /* 0x0000000c004c7947 */ /* 0x000fea0003800000 */
.L_x_777:
[----:B------:R-:W-:-:S04]  /*8b90*/  HADD2.F32 R0, -RZ, R0.H0_H0 ;  /* 0x20000000ff007230 */ /* 0x000fc80000004100 */
[----:B------:R-:W0:Y:S02]  /*8ba0*/  F2I.FTZ.TRUNC.NTZ R3, R0 ;  /* 0x0000000000037305 */ /* 0x000e24000021f100 */
[----:B0-----:R0:W-:Y:S01]  /*8bb0*/  STG.E.U16 desc[UR36][R16.64], R3 ;  /* 0x0000000310007986 */ /* 0x0011e2000c101524 */
[----:B------:R-:W-:Y:S05]  /*8bc0*/  BRA `(.L_x_776) ;  /* 0x0000000c003c7947 */ /* 0x000fea0003800000 */
.L_x_772:
        /* <DEDUP_REMOVED lines=9> */
.L_x_780:
[----:B------:R0:W-:Y:S01]  /*8c60*/  STG.E.U16 desc[UR36][R16.64], R0 ;  /* 0x0000000010007986 */ /* 0x0001e2000c101524 */
[----:B------:R-:W-:Y:S05]  /*8c70*/  BRA `(.L_x_776) ;  /* 0x0000000c00107947 */ /* 0x000fea0003800000 */
.L_x_779:
        /* <DEDUP_REMOVED lines=10> */
.L_x_782:
[----:B------:R-:W-:-:S05]  /*8d20*/  HADD2.F32 R0, -RZ, R0.H0_H0 ;  /* 0x20000000ff007230 */ /* 0x000fca0000004100 */
[----:B------:R-:W-:-:S04]  /*8d30*/  F2FP.F16.F32.PACK_AB R0, RZ, R0 ;  /* 0x00000000ff00723e */ /* 0x000fc800000000ff */
[----:B------:R-:W-:-:S05]  /*8d40*/  PRMT R0, R0, 0x5410, RZ ;  /* 0x0000541000007816 */ /* 0x000fca00000000ff */
[----:B------:R0:W-:Y:S01]  /*8d50*/  STG.E desc[UR36][R16.64], R0 ;  /* 0x0000000010007986 */ /* 0x0001e2000c101924 */
[----:B------:R-:W-:Y:S05]  /*8d60*/  BRA `(.L_x_776) ;  /* 0x0000000800d47947 */ /* 0x000fea0003800000 */
.L_x_781:
[----:B------:R-:W-:-:S05]  /*8d70*/  HADD2.F32 R2, -RZ, R0.H0_H0 ;  /* 0x20000000ff027230 */ /* 0x000fca0000004100 */
[----:B------:R-:W-:-:S06]  /*8d80*/  FMUL.FTZ R2, R2, 1 ;  /* 0x3f80000002027820 */ /* 0x000fcc0000410000 */
[----:B------:R-:W0:Y:S02]  /*8d90*/  F2F.F64.F32 R2, R2 ;  /* 0x0000000200027310 */ /* 0x000e240000201800 */
[----:B0-----:R0:W-:Y:S01]  /*8da0*/  STG.E.64 desc[UR36][R16.64], R2 ;  /* 0x0000000210007986 */ /* 0x0011e2000c101b24 */
[----:B------:R-:W-:Y:S05]  /*8db0*/  BRA `(.L_x_776) ;  /* 0x0000000800c07947 */ /* 0x000fea0003800000 */
.L_x_771:
        /* <DEDUP_REMOVED lines=13> */
.L_x_785:
[----:B------:R-:W-:Y:S01]  /*8e90*/  HADD2.F32 R0, -RZ, R0.H0_H0 ;  /* 0x20000000ff007230 */ /* 0x000fe20000004100 */
[----:B------:R-:W-:-:S04]  /*8ea0*/  CS2R R6, SRZ ;  /* 0x0000000000067805 */ /* 0x000fc8000001ff00 */
[----:B------:R-:W-:-:S04]  /*8eb0*/  FMUL.FTZ R0, R0, 1 ;  /* 0x3f80000000007820 */ /* 0x000fc80000410000 */
[----:B------:R-:W0:Y:S02]  /*8ec0*/  F2F.F64.F32 R4, R0 ;  /* 0x0000000000047310 */ /* 0x000e240000201800 */
[----:B0-----:R0:W-:Y:S01]  /*8ed0*/  STG.E.128 desc[UR36][R16.64], R4 ;  /* 0x0000000410007986 */ /* 0x0011e2000c101d24 */
[----:B------:R-:W-:Y:S05]  /*8ee0*/  BRA `(.L_x_776) ;  /* 0x0000000800747947 */ /* 0x000fea0003800000 */
.L_x_784:
        /* <DEDUP_REMOVED lines=21> */
.L_x_789:
[----:B------:R-:W-:Y:S05]  /*9040*/  BSYNC B0 ;  /* 0x0000000000007941 */ /* 0x000fea0003800000 */
.L_x_788:
[----:B------:R-:W-:-:S05]  /*9050*/  LOP3.LUT R3, R0, R3, RZ, 0xfc, !PT ;  /* 0x0000000300037212 */ /* 0x000fca00078efcff */
[----:B------:R0:W-:Y:S01]  /*9060*/  STG.E.U8 desc[UR36][R16.64], R3 ;  /* 0x0000000310007986 */ /* 0x0001e2000c101124 */
[----:B------:R-:W-:Y:S05]  /*9070*/  BRA `(.L_x_776) ;  /* 0x0000000800107947 */ /* 0x000fea0003800000 */
.L_x_787:
        /* <DEDUP_REMOVED lines=13> */
.L_x_791:
[----:B------:R-:W-:Y:S01]  /*9150*/  IMAD.MOV.U32 R0, RZ, RZ, 0x7f ;  /* 0x0000007fff007424 */ /* 0x000fe200078e00ff */
[----:B------:R-:W-:-:S04]  /*9160*/  ISETP.GT.U32.AND P0, PT, R2, 0x7f800000, PT ;  /* 0x7f8000000200780c */ /* 0x000fc80003f04070 */
[----:B------:R-:W-:-:S09]  /*9170*/  SEL R0, R0, 0x7c, P0 ;  /* 0x0000007c00007807 */ /* 0x000fd20000000000 */
.L_x_792:
[----:B------:R-:W-:Y:S05]  /*9180*/  BSYNC B0 ;  /* 0x0000000000007941 */ /* 0x000fea0003800000 */
.L_x_790:
[----:B------:R-:W-:-:S04]  /*9190*/  LOP3.LUT R2, R3, 0x80000000, RZ, 0xc0, !PT ;  /* 0x8000000003027812 */ /* 0x000fc800078ec0ff */
[----:B------:R-:W-:-:S04]  /*91a0*/  SHF.R.U32.HI R3, RZ, 0x18, R2 ;  /* 0x00000018ff037819 */ /* 0x000fc80000011602 */
[----:B------:R-:W-:-:S05]  /*91b0*/  LOP3.LUT R3, R0, R3, RZ, 0xfc, !PT ;  /* 0x0000000300037212 */ /* 0x000fca00078efcff */
[----:B------:R0:W-:Y:S01]  /*91c0*/  STG.E.U8 desc[UR36][R16.64], R3 ;  /* 0x0000000310007986 */ /* 0x0001e2000c101124 */
[----:B------:R-:W-:Y:S05]  /*91d0*/  BRA `(.L_x_776) ;  /* 0x0000000400b87947 */ /* 0x000fea0003800000 */
.L_x_786:
[----:B------:R-:W-:-:S05]  /*91e0*/  HADD2.F32 R0, -RZ, R0.H0_H0 ;  /* 0x20000000ff007230 */ /* 0x000fca0000004100 */
[----:B------:R-:W-:-:S05]  /*91f0*/  F2FP.BF16.F32.PACK_AB R0, RZ, R0 ;  /* 0x00000000ff00723e */ /* 0x000fca00000010ff */
[----:B------:R0:W-:Y:S01]  /*9200*/  STG.E.U16 desc[UR36][R16.64], R0 ;  /* 0x0000000010007986 */ /* 0x0001e2000c101524 */
[----:B------:R-:W-:Y:S05]  /*9210*/  BRA `(.L_x_776) ;  /* 0x0000000400a87947 */ /* 0x000fea0003800000 */
.L_x_783:
        /* <DEDUP_REMOVED lines=12> */
.L_x_795:
        /* <DEDUP_REMOVED lines=17> */
.L_x_798:
[----:B------:R-:W-:-:S04]  /*93f0*/  LOP3.LUT R2, R3, 0x80000000, RZ, 0xc0, !PT ;  /* 0x8000000003027812 */ /* 0x000fc800078ec0ff */
[----:B------:R-:W-:-:S04]  /*9400*/  SHF.R.U32.HI R3, RZ, 0x18, R2 ;  /* 0x00000018ff037819 */ /* 0x000fc80000011602 */
[----:B------:R-:W-:-:S04]  /*9410*/  LOP3.LUT R0, R0, R3, RZ, 0xfc, !PT ;  /* 0x0000000300007212 */ /* 0x000fc800078efcff */
[----:B------:R-:W-:-:S07]  /*9420*/  PRMT R8, R0, 0x7610, R8 ;  /* 0x0000761000087816 */ /* 0x000fce0000000008 */
.L_x_797:
[----:B------:R-:W-:Y:S05]  /*9430*/  BSYNC B0 ;  /* 0x0000000000007941 */ /* 0x000fea0003800000 */
.L_x_796:
[----:B------:R0:W-:Y:S01]  /*9440*/  STG.E.U8 desc[UR36][R16.64], R8 ;  /* 0x0000000810007986 */ /* 0x0001e2000c101124 */
[----:B------:R-:W-:Y:S05]  /*9450*/  BRA `(.L_x_776) ;  /* 0x0000000400187947 */ /* 0x000fea0003800000 */
.L_x_794:
        /* <DEDUP_REMOVED lines=17> */
.L_x_801:
[----:B------:R-:W-:-:S04]  /*9570*/  LOP3.LUT R2, R3, 0x80000000, RZ, 0xc0, !PT ;  /* 0x8000000003027812 */ /* 0x000fc800078ec0ff */
[----:B------:R-:W-:-:S04]  /*9580*/  SHF.R.U32.HI R3, RZ, 0x18, R2 ;  /* 0x00000018ff037819 */ /* 0x000fc80000011602 */
[----:B------:R-:W-:-:S04]  /*9590*/  LOP3.LUT R0, R0, R3, RZ, 0xfc, !PT ;  /* 0x0000000300007212 */ /* 0x000fc800078efcff */
[----:B------:R-:W-:-:S07]  /*95a0*/  PRMT R8, R0, 0x7610, R8 ;  /* 0x0000761000087816 */ /* 0x000fce0000000008 */
.L_x_800:
[----:B------:R-:W-:Y:S05]  /*95b0*/  BSYNC B0 ;  /* 0x0000000000007941 */ /* 0x000fea0003800000 */
.L_x_799:
[----:B------:R0:W-:Y:S01]  /*95c0*/  STG.E.U8 desc[UR36][R16.64], R8 ;  /* 0x0000000810007986 */ /* 0x0001e2000c101124 */
[----:B------:R-:W-:Y:S05]  /*95d0*/  BRA `(.L_x_776) ;  /* 0x0000000000b87947 */ /* 0x000fea0003800000 */
.L_x_793:
        /* <DEDUP_REMOVED lines=22> */
.L_x_775:
        /* <DEDUP_REMOVED lines=16> */
.L_x_804:
[----:B------:R-:W-:Y:S05]  /*9840*/  BRA `(.L_x_776) ;  /* 0x00000000001c7947 */ /* 0x000fea0003800000 */
.L_x_803:
[----:B------:R-:W-:-:S06]  /*9850*/  HADD2.F32 R2, -RZ, R0.H0_H0 ;  /* 0x20000000ff027230 */ /* 0x000fcc0000004100 */
[----:B------:R-:W0:Y:S02]  /*9860*/  F2I.U64.TRUNC R2, R2 ;  /* 0x0000000200027311 */ /* 0x000e24000020d800 */
[----:B0-----:R0:W-:Y:S01]  /*9870*/  STG.E.64 desc[UR36][R16.64], R2 ;  /* 0x0000000210007986 */ /* 0x0011e2000c101b24 */
[----:B------:R-:W-:Y:S05]  /*9880*/  BRA `(.L_x_776) ;  /* 0x00000000000c7947 */ /* 0x000fea0003800000 */
.L_x_802:
[----:B------:R-:W-:-:S04]  /*9890*/  HADD2.F32 R0, -RZ, R0.H0_H0 ;  /* 0x20000000ff007230 */ /* 0x000fc80000004100 */
[----:B------:R-:W0:Y:S02]  /*98a0*/  F2I.FTZ.U32.TRUNC.NTZ R3, R0 ;  /* 0x0000000000037305 */ /* 0x000e24000021f000 */
[----:B0-----:R0:W-:Y:S02]  /*98b0*/  STG.E desc[UR36][R16.64], R3 ;  /* 0x0000000310007986 */ /* 0x0011e4000c101924 */
.L_x_776:
[----:B------:R-:W-:-:S07]  /*98c0*/  VIADD R19, R19, 0x80 ;  /* 0x0000008013137836 */ /* 0x000fce0000000000 */
.L_x_736:
[----:B------:R-:W-:Y:S05]  /*98d0*/  BSYNC B6 ;  /* 0x0000000000067941 */ /* 0x000fea0003800000 */
.L_x_735:
[----:B------:R-:W-:Y:S02]  /*98e0*/  ULDC UR4, c[0x0][0x210] ;  /* 0x0000840000047ab9 */ /* 0x000fe40000000800 */
[----:B------:R-:W-:-:S13]  /*98f0*/  ISETP.GE.AND P0, PT, R19, UR4, PT ;  /* 0x0000000413007c0c */ /* 0x000fda000bf06270 */
[----:B------:R-:W-:Y:S05]  /*9900*/  @P0 EXIT ;  /* 0x000000000000094d */ /* 0x000fea0003800000 */
        /* <DEDUP_REMOVED lines=303> */
.L_x_805:
        /* <DEDUP_REMOVED lines=22> */
.L_x_809:
[----:B------:R-:W2:Y:S02]  /*ad60*/  LDG.E.U8 R2, desc[UR36][R2.64] ;  /* 0x0000002402027981 */ /* 0x000ea4000c1e1100 */
[----:B--2---:R-:W-:-:S04]  /*ad70*/  I2FP.F32.U32 R0, R2 ;  /* 0x0000000200007245 */ /* 0x004fc80000201000 */
[----:B------:R-:W-:Y:S01]  /*ad80*/  F2FP.F16.F32.PACK_AB R0, RZ, R0 ;  /* 0x00000000ff00723e */ /* 0x000fe200000000ff */
[----:B------:R-:W-:Y:S06]  /*ad90*/  BRA `(.L_x_811) ;  /* 0x0000000c00887947 */ /* 0x000fec0003800000 */
.L_x_808:
        /* <DEDUP_REMOVED lines=10> */
.L_x_813:
[----:B------:R-:W2:Y:S02]  /*ae40*/  LDG.E R2, desc[UR36][R2.64] ;  /* 0x0000002402027981 */ /* 0x000ea4000c1e1900 */
[----:B--2---:R-:W-:-:S04]  /*ae50*/  I2FP.F32.S32 R0, R2 ;  /* 0x0000000200007245 */ /* 0x004fc80000201400 */
[----:B------:R-:W-:Y:S01]  /*ae60*/  F2FP.F16.F32.PACK_AB R0, RZ, R0 ;  /* 0x00000000ff00723e */ /* 0x000fe200000000ff */
[----:B------:R-:W-:Y:S06]  /*ae70*/  BRA `(.L_x_811) ;  /* 0x0000000c00507947 */ /* 0x000fec0003800000 */
.L_x_812:
[----:B------:R-:W2:Y:S02]  /*ae80*/  LDG.E.U16 R2, desc[UR36][R2.64] ;  /* 0x0000002402027981 */ /* 0x000ea4000c1e1500 */
[----:B--2---:R-:W0:Y:S02]  /*ae90*/  I2F.S16 R0, R2 ;  /* 0x0000000200007306 */ /* 0x004e240000101400 */
[----:B0-----:R-:W-:Y:S01]  /*aea0*/  F2FP.F16.F32.PACK_AB R0, RZ, R0 ;  /* 0x00000000ff00723e */ /* 0x001fe200000000ff */
[----:B------:R-:W-:Y:S06]  /*aeb0*/  BRA `(.L_x_811) ;  /* 0x0000000c00407947 */ /* 0x000fec0003800000 */
.L_x_807:
        /* <DEDUP_REMOVED lines=9> */
.L_x_815:
[----:B------:R1:W5:Y:S01]  /*af50*/  LDG.E.U16 R0, desc[UR36][R2.64] ;  /* 0x0000002402007981 */ /* 0x000362000c1e1500 */
[----:B------:R-:W-:Y:S05]  /*af60*/  BRA `(.L_x_811) ;  /* 0x0000000c00147947 */ /* 0x000fea0003800000 */
.L_x_814:
        /* <DEDUP_REMOVED lines=9> */
.L_x_817:
[----:B------:R0:W5:Y:S01]  /*b000*/  LDG.E.U16 R0, desc[UR36][R2.64] ;  /* 0x0000002402007981 */ /* 0x000162000c1e1500 */
[----:B------:R-:W-:Y:S05]  /*b010*/  BRA `(.L_x_811) ;  /* 0x0000000800e87947 */ /* 0x000fea0003800000 */
.L_x_816:
        /* <DEDUP_REMOVED lines=8> */
.L_x_806:
        /* <DEDUP_REMOVED lines=13> */
.L_x_820:
        /* <DEDUP_REMOVED lines=8> */
.L_x_819:
        /* <DEDUP_REMOVED lines=28> */
.L_x_822:
        /* <DEDUP_REMOVED lines=15> */
.L_x_821:
[----:B------:R-:W2:Y:S02]  /*b4a0*/  LDG.E.U16 R0, desc[UR36][R2.64] ;  /* 0x0000002402007981 */ /* 0x000ea4000c1e1500 */
[----:B--2---:R-:W-:-:S05]  /*b4b0*/  IMAD.U32 R0, R0, 0x10000, RZ ;  /* 0x0001000000007824 */ /* 0x004fca00078e00ff */
[----:B------:R-:W-:Y:S01]  /*b4c0*/  F2FP.F16.F32.PACK_AB R0, RZ, R0 ;  /* 0x00000000ff00723e */ /* 0x000fe200000000ff */
[----:B------:R-:W-:Y:S06]  /*b4d0*/  BRA `(.L_x_811) ;  /* 0x0000000400b87947 */ /* 0x000fec0003800000 */
.L_x_818:
        /* <DEDUP_REMOVED lines=12> */
.L_x_825:
        /* <DEDUP_REMOVED lines=21> */
.L_x_829:
[----:B------:R-:W-:Y:S05]  /*b6f0*/  BSYNC B1 ;  /* 0x0000000000017941 */ /* 0x000fea0003800000 */
.L_x_828:
[----:B------:R-:W-:Y:S01]  /*b700*/  LEA R3, R0, 0x3b800000, 0x17 ;  /* 0x3b80000000037811 */ /* 0x000fe200078eb8ff */
[----:B------:R-:W-:-:S05]  /*b710*/  IMAD.SHL.U32 R0, R2, 0x100000, RZ ;  /* 0x0010000002007824 */ /* 0x000fca00078e00ff */
[----:B------:R-:W-:-:S07]  /*b720*/  LOP3.LUT R0, R3, R0, R4, 0xfe, !PT ;  /* 0x0000000003007212 */ /* 0x000fce00078efe04 */
.L_x_827:
[----:B------:R-:W-:Y:S05]  /*b730*/  BSYNC B0 ;  /* 0x0000000000007941 */ /* 0x000fea0003800000 */
.L_x_826:
[----:B------:R-:W-:Y:S01]  /*b740*/  F2FP.F16.F32.PACK_AB R0, RZ, R0 ;  /* 0x00000000ff00723e */ /* 0x000fe200000000ff */
[----:B------:R-:W-:Y:S06]  /*b750*/  BRA `(.L_x_811) ;  /* 0x0000000400187947 */ /* 0x000fec0003800000 */
.L_x_824:
        /* <DEDUP_REMOVED lines=21> */
.L_x_833:
[----:B------:R-:W-:Y:S05]  /*b8b0*/  BSYNC B1 ;  /* 0x0000000000017941 */ /* 0x000fea0003800000 */
.L_x_832:
[----:B------:R-:W-:Y:S01]  /*b8c0*/  LEA R3, R0, 0x37800000, 0x17 ;  /* 0x3780000000037811 */ /* 0x000fe200078eb8ff */
[----:B------:R-:W-:-:S05]  /*b8d0*/  IMAD.SHL.U32 R0, R2, 0x200000, RZ ;  /* 0x0020000002007824 */ /* 0x000fca00078e00ff */
[----:B------:R-:W-:-:S07]  /*b8e0*/  LOP3.LUT R0, R3, R0, R4, 0xfe, !PT ;  /* 0x0000000003007212 */ /* 0x000fce00078efe04 */
.L_x_831:
[----:B------:R-:W-:Y:S05]  /*b8f0*/  BSYNC B0 ;  /* 0x0000000000007941 */ /* 0x000fea0003800000 */
.L_x_830:
[----:B------:R-:W-:Y:S01]  /*b900*/  F2FP.F16.F32.PACK_AB R0, RZ, R0 ;  /* 0x00000000ff00723e */ /* 0x000fe200000000ff */
[----:B------:R-:W-:Y:S06]  /*b910*/  BRA `(.L_x_811) ;  /* 0x0000000000a87947 */ /* 0x000fec0003800000 */
.L_x_823:
        /* <DEDUP_REMOVED lines=14> */
.L_x_837:
[----:B------:R-:W-:Y:S05]  /*ba00*/  BSYNC B0 ;  /* 0x0000000000007941 */ /* 0x000fea0003800000 */
.L_x_836:
[----:B------:R-:W-:Y:S01]  /*ba10*/  F2FP.F16.F32.PACK_AB R0, RZ, R0 ;  /* 0x00000000ff00723e */ /* 0x000fe200000000ff */
[----:B------:R-:W-:Y:S06]  /*ba20*/  BRA `(.L_x_811) ;  /* 0x0000000000647947 */ /* 0x000fec0003800000 */
.L_x_810:
        /* <DEDUP_REMOVED lines=16> */
.L_x_838:
[----:B------:R-:W-:Y:S01]  /*bb30*/  PRMT R0, RZ, 0x7610, R0 ;  /* 0x00007610ff007816 */ /* 0x000fe20000000000 */
[----:B------:R-:W-:Y:S06]  /*bb40*/  BRA `(.L_x_811) ;  /* 0x00000000001c7947 */ /* 0x000fec0003800000 */
.L_x_835:
[----:B------:R-:W2:Y:S02]  /*bb50*/  LDG.E.64 R2, desc[UR36][R2.64] ;  /* 0x0000002402027981 */ /* 0x000ea4000c1e1b00 */
[----:B--2---:R-:W0:Y:S02]  /*bb60*/  I2F.U64 R0, R2 ;  /* 0x0000000200007312 */ /* 0x004e240000301000 */
[----:B0-----:R-:W-:Y:S01]  /*bb70*/  F2FP.F16.F32.PACK_AB R0, RZ, R0 ;  /* 0x00000000ff00723e */ /* 0x001fe200000000ff */
[----:B------:R-:W-:Y:S06]  /*bb80*/  BRA `(.L_x_811) ;  /* 0x00000000000c7947 */ /* 0x000fec0003800000 */
.L_x_834:
[----:B------:R-:W2:Y:S02]  /*bb90*/  LDG.E R2, desc[UR36][R2.64] ;  /* 0x0000002402027981 */ /* 0x000ea4000c1e1900 */
[----:B--2---:R-:W-:-:S04]  /*bba0*/  I2FP.F32.U32 R0, R2 ;  /* 0x0000000200007245 */ /* 0x004fc80000201000 */
[----:B------:R-:W-:-:S07]  /*bbb0*/  F2FP.F16.F32.PACK_AB R0, RZ, R0 ;  /* 0x00000000ff00723e */ /* 0x000fce00000000ff */
.L_x_811:
        /* <DEDUP_REMOVED lines=21> */
[----:B0-----:R-:W-:Y:S01]  /*bd10*/  STG.E.U8 desc[UR36][R16.64], R3 ;  /* 0x0000000310007986 */ /* 0x001fe2000c101124 */
[----:B------:R-:W-:Y:S05]  /*bd20*/  EXIT ;  /* 0x000000000000794d */ /* 0x000fea0003800000 */
.L_x_842:
[----:B------:R-:W-:-:S06]  /*bd30*/  HADD2.F32 R3, -RZ, R0.H0_H0 ;  /* 0x20000000ff037230 */ /* 0x000fcc0000004100 */
[----:B------:R-:W0:Y:S02]  /*bd40*/  F2I.S64.TRUNC R2, R3 ;  /* 0x0000000300027311 */ /* 0x000e24000020d900 */
[----:B0-----:R-:W-:Y:S01]  /*bd50*/  STG.E.U8 desc[UR36][R16.64], R2 ;  /* 0x0000000210007986 */ /* 0x001fe2000c101124 */
[----:B------:R-:W-:Y:S05]  /*bd60*/  EXIT ;  /* 0x000000000000794d */ /* 0x000fea0003800000 */
.L_x_841:
        /* <DEDUP_REMOVED lines=8> */
[----:B0-----:R-:W-:Y:S01]  /*bdf0*/  STG.E.64 desc[UR36][R16.64], R2 ;  /* 0x0000000210007986 */ /* 0x001fe2000c101b24 */
[----:B------:R-:W-:Y:S05]  /*be00*/  EXIT ;  /* 0x000000000000794d */ /* 0x000fea0003800000 */
.L_x_845:
[----:B------:R-:W-:-:S04]  /*be10*/  HADD2.F32 R0, -RZ, R0.H0_H0 ;  /* 0x20000000ff007230 */ /* 0x000fc80000004100 */
[----:B------:R-:W0:Y:S02]  /*be20*/  F2I.FTZ.TRUNC.NTZ R3, R0 ;  /* 0x0000000000037305 */ /* 0x000e24000021f100 */
[----:B0-----:R-:W-:Y:S01]  /*be30*/  STG.E desc[UR36][R16.64], R3 ;  /* 0x0000000310007986 */ /* 0x001fe2000c101924 */
[----:B------:R-:W-:Y:S05]  /*be40*/  EXIT ;  /* 0x000000000000794d */ /* 0x000fea0003800000 */
.L_x_844:
[----:B------:R-:W-:-:S04]  /*be50*/  HADD2.F32 R0, -RZ, R0.H0_H0 ;  /* 0x20000000ff007230 */ /* 0x000fc80000004100 */
[----:B------:R-:W0:Y:S02]  /*be60*/  F2I.FTZ.TRUNC.NTZ R3, R0 ;  /* 0x0000000000037305 */ /* 0x000e24000021f100 */
[----:B0-----:R-:W-:Y:S01]  /*be70*/  STG.E.U16 desc[UR36][R16.64], R3 ;  /* 0x0000000310007986 */ /* 0x001fe2000c101524 */
[----:B------:R-:W-:Y:S05]  /*be80*/  EXIT ;  /* 0x000000000000794d */ /* 0x000fea0003800000 */
.L_x_840:
[----:B------:R-:W-:-:S13]  /*be90*/  ISETP.GT.AND P0, PT, R6, 0x6, PT ;  /* 0x000000060600780c */ /* 0x000fda0003f04270 */
[----:B------:R-:W-:Y:S05]  /*bea0*/  @P0 BRA `(.L_x_846) ;  /* 0x0000000000240947 */ /* 0x000fea0003800000 */
[----:B------:R-:W-:-:S13]  /*beb0*/  ISETP.NE.AND P0, PT, R6, 0x5, PT ;  /* 0x000000050600780c */ /* 0x000fda0003f05270 */
[----:B------:R-:W-:Y:S05]  /*bec0*/  @!P0 BRA `(.L_x_847) ;  /* 0x0000000000148947 */ /* 0x000fea0003800000 */
[----:B------:R-:W-:-:S13]  /*bed0*/  ISETP.NE.AND P0, PT, R6, 0x6, PT ;  /* 0x000000060600780c */ /* 0x000fda0003f05270 */
[----:B------:R-:W-:Y:S05]  /*bee0*/  @P0 BRA `(.L_x_843) ;  /* 0x0000000800c40947 */ /* 0x000fea0003800000 */
[----:B------:R-:W-:-:S05]  /*bef0*/  HADD2.F32 R3, -RZ, R0.H0_H0 ;  /* 0x20000000ff037230 */ /* 0x000fca0000004100 */
[----:B------:R-:W-:Y:S01]  /*bf00*/  STG.E desc[UR36][R16.64], R3 ;  /* 0x0000000310007986 */ /* 0x000fe2000c101924 */
[----:B------:R-:W-:Y:S05]  /*bf10*/  EXIT ;  /* 0x000000000000794d */ /* 0x000fea0003800000 */
.L_x_847:
[----:B------:R-:W-:Y:S01]  /*bf20*/  STG.E.U16 desc[UR36][R16.64], R0 ;  /* 0x0000000010007986 */ /* 0x000fe2000c101524 */
[----:B------:R-:W-:Y:S05]  /*bf30*/  EXIT ;  /* 0x000000000000794d */ /* 0x000fea0003800000 */
.L_x_846:
        /* <DEDUP_REMOVED lines=8> */
[----:B------:R-:W-:Y:S01]  /*bfc0*/  STG.E.64 desc[UR36][R16.64], R2 ;  /* 0x0000000210007986 */ /* 0x000fe2000c101b24 */
[----:B------:R-:W-:Y:S05]  /*bfd0*/  EXIT ;  /* 0x000000000000794d */ /* 0x000fea0003800000 */
.L_x_849:
[----:B------:R-:W-:-:S05]  /*bfe0*/  HADD2.F32 R0, -RZ, R0.H0_H0 ;  /* 0x20000000ff007230 */ /* 0x000fca0000004100 */
[----:B------:R-:W-:-:S04]  /*bff0*/  F2FP.F16.F32.PACK_AB R0, RZ, R0 ;  /* 0x00000000ff00723e */ /* 0x000fc800000000ff */
[----:B------:R-:W-:-:S05]  /*c000*/  PRMT R0, R0, 0x5410, RZ ;  /* 0x0000541000007816 */ /* 0x000fca00000000ff */
[----:B------:R-:W-:Y:S01]  /*c010*/  STG.E desc[UR36][R16.64], R0 ;  /* 0x0000000010007986 */ /* 0x000fe2000c101924 */
[----:B------:R-:W-:Y:S05]  /*c020*/  EXIT ;  /* 0x000000000000794d */ /* 0x000fea0003800000 */
.L_x_848:
[----:B------:R-:W-:-:S05]  /*c030*/  HADD2.F32 R2, -RZ, R0.H0_H0 ;  /* 0x20000000ff027230 */ /* 0x000fca0000004100 */
[----:B------:R-:W-:-:S06]  /*c040*/  FMUL.FTZ R2, R2, 1 ;  /* 0x3f80000002027820 */ /* 0x000fcc0000410000 */
[----:B------:R-:W0:Y:S02]  /*c050*/  F2F.F64.F32 R2, R2 ;  /* 0x0000000200027310 */ /* 0x000e240000201800 */
[----:B0-----:R-:W-:Y:S01]  /*c060*/  STG.E.64 desc[UR36][R16.64], R2 ;  /* 0x0000000210007986 */ /* 0x001fe2000c101b24 */
[----:B------:R-:W-:Y:S05]  /*c070*/  EXIT ;  /* 0x000000000000794d */ /* 0x000fea0003800000 */
.L_x_839:
        /* <DEDUP_REMOVED lines=11> */
[----:B------:R-:W-:Y:S01]  /*c130*/  STG.E.U8 desc[UR36][R16.64], R3 ;  /* 0x0000000310007986 */ /* 0x000fe2000c101124 */
[----:B------:R-:W-:Y:S05]  /*c140*/  EXIT ;  /* 0x000000000000794d */ /* 0x000fea0003800000 */
.L_x_852:
[----:B------:R-:W-:Y:S01]  /*c150*/  HADD2.F32 R0, -RZ, R0.H0_H0 ;  /* 0x20000000ff007230 */ /* 0x000fe20000004100 */
[----:B------:R-:W-:-:S04]  /*c160*/  CS2R R6, SRZ ;  /* 0x0000000000067805 */ /* 0x000fc8000001ff00 */
[----:B------:R-:W-:-:S04]  /*c170*/  FMUL.FTZ R0, R0, 1 ;  /* 0x3f80000000007820 */ /* 0x000fc80000410000 */
[----:B------:R-:W0:Y:S02]  /*c180*/  F2F.F64.F32 R4, R0 ;  /* 0x0000000000047310 */ /* 0x000e240000201800 */
[----:B0-----:R-:W-:Y:S01]  /*c190*/  STG.E.128 desc[UR36][R16.64], R4 ;  /* 0x0000000410007986 */ /* 0x001fe2000c101d24 */
[----:B------:R-:W-:Y:S05]  /*c1a0*/  EXIT ;  /* 0x000000000000794d */ /* 0x000fea0003800000 */
.L_x_851:
        /* <DEDUP_REMOVED lines=21> */
.L_x_856:
[----:B------:R-:W-:Y:S05]  /*c300*/  BSYNC B0 ;  /* 0x0000000000007941 */ /* 0x000fea0003800000 */
.L_x_855:
[----:B------:R-:W-:-:S05]  /*c310*/  LOP3.LUT R3, R0, R3, RZ, 0xfc, !PT ;  /* 0x0000000300037212 */ /* 0x000fca00078efcff */
[----:B------:R-:W-:Y:S01]  /*c320*/  STG.E.U8 desc[UR36][R16.64], R3 ;  /* 0x0000000310007986 */ /* 0x000fe2000c101124 */
[----:B------:R-:W-:Y:S05]  /*c330*/  EXIT ;  /* 0x000000000000794d */ /* 0x000fea0003800000 */
.L_x_854:
        /* <DEDUP_REMOVED lines=13> */
.L_x_858:
[----:B------:R-:W-:Y:S01]  /*c410*/  IMAD.MOV.U32 R0, RZ, RZ, 0x7f ;  /* 0x0000007fff007424 */ /* 0x000fe200078e00ff */
[----:B------:R-:W-:-:S04]  /*c420*/  ISETP.GT.U32.AND P0, PT, R2, 0x7f800000, PT ;  /* 0x7f8000000200780c */ /* 0x000fc80003f04070 */
[----:B------:R-:W-:-:S09]  /*c430*/  SEL R0, R0, 0x7c, P0 ;  /* 0x0000007c00007807 */ /* 0x000fd20000000000 */
.L_x_859:
[----:B------:R-:W-:Y:S05]  /*c440*/  BSYNC B0 ;  /* 0x0000000000007941 */ /* 0x000fea0003800000 */
.L_x_857:
[----:B------:R-:W-:-:S04]  /*c450*/  LOP3.LUT R2, R3, 0x80000000, RZ, 0xc0, !PT ;  /* 0x8000000003027812 */ /* 0x000fc800078ec0ff */
[----:B------:R-:W-:-:S04]  /*c460*/  SHF.R.U32.HI R3, RZ, 0x18, R2 ;  /* 0x00000018ff037819 */ /* 0x000fc80000011602 */
[----:B------:R-:W-:-:S05]  /*c470*/  LOP3.LUT R3, R0, R3, RZ, 0xfc, !PT ;  /* 0x0000000300037212 */ /* 0x000fca00078efcff */
[----:B------:R-:W-:Y:S01]  /*c480*/  STG.E.U8 desc[UR36][R16.64], R3 ;  /* 0x0000000310007986 */ /* 0x000fe2000c101124 */
[----:B------:R-:W-:Y:S05]  /*c490*/  EXIT ;  /* 0x000000000000794d */ /* 0x000fea0003800000 */
.L_x_853:
[----:B------:R-:W-:-:S05]  /*c4a0*/  HADD2.F32 R0, -RZ, R0.H0_H0 ;  /* 0x20000000ff007230 */ /* 0x000fca0000004100 */
[----:B------:R-:W-:-:S05]  /*c4b0*/  F2FP.BF16.F32.PACK_AB R0, RZ, R0 ;  /* 0x00000000ff00723e */ /* 0x000fca00000010ff */
[----:B------:R-:W-:Y:S01]  /*c4c0*/  STG.E.U16 desc[UR36][R16.64], R0 ;  /* 0x0000000010007986 */ /* 0x000fe2000c101524 */
[----:B------:R-:W-:Y:S05]  /*c4d0*/  EXIT ;  /* 0x000000000000794d */ /* 0x000fea0003800000 */
.L_x_850:
        /* <DEDUP_REMOVED lines=10> */
[----:B0-----:R-:W-:Y:S01]  /*c580*/  STG.E.U16 desc[UR36][R16.64], R3 ;  /* 0x0000000310007986 */ /* 0x001fe2000c101524 */
[----:B------:R-:W-:Y:S05]  /*c590*/  EXIT ;  /* 0x000000000000794d */ /* 0x000fea0003800000 */
.L_x_862:
        /* <DEDUP_REMOVED lines=17> */
.L_x_865:
[----:B------:R-:W-:-:S04]  /*c6b0*/  LOP3.LUT R2, R3, 0x80000000, RZ, 0xc0, !PT ;  /* 0x8000000003027812 */ /* 0x000fc800078ec0ff */
[----:B------:R-:W-:-:S04]  /*c6c0*/  SHF.R.U32.HI R3, RZ, 0x18, R2 ;  /* 0x00000018ff037819 */ /* 0x000fc80000011602 */
[----:B------:R-:W-:-:S04]  /*c6d0*/  LOP3.LUT R0, R0, R3, RZ, 0xfc, !PT ;  /* 0x0000000300007212 */ /* 0x000fc800078efcff */
[----:B------:R-:W-:-:S07]  /*c6e0*/  PRMT R8, R0, 0x7610, R8 ;  /* 0x0000761000087816 */ /* 0x000fce0000000008 */
.L_x_864:
[----:B------:R-:W-:Y:S05]  /*c6f0*/  BSYNC B0 ;  /* 0x0000000000007941 */ /* 0x000fea0003800000 */
.L_x_863:
[----:B------:R-:W-:Y:S01]  /*c700*/  STG.E.U8 desc[UR36][R16.64], R8 ;  /* 0x0000000810007986 */ /* 0x000fe2000c101124 */
[----:B------:R-:W-:Y:S05]  /*c710*/  EXIT ;  /* 0x000000000000794d */ /* 0x000fea0003800000 */
.L_x_861:
        /* <DEDUP_REMOVED lines=17> */
.L_x_868:
[----:B------:R-:W-:-:S04]  /*c830*/  LOP3.LUT R2, R3, 0x80000000, RZ, 0xc0, !PT ;  /* 0x8000000003027812 */ /* 0x000fc800078ec0ff */
[----:B------:R-:W-:-:S04]  /*c840*/  SHF.R.U32.HI R3, RZ, 0x18, R2 ;  /* 0x00000018ff037819 */ /* 0x000fc80000011602 */
[----:B------:R-:W-:-:S04]  /*c850*/  LOP3.LUT R0, R0, R3, RZ, 0xfc, !PT ;  /* 0x0000000300007212 */ /* 0x000fc800078efcff */
[----:B------:R-:W-:-:S07]  /*c860*/  PRMT R8, R0, 0x7610, R8 ;  /* 0x0000761000087816 */ /* 0x000fce0000000008 */
.L_x_867:
[----:B------:R-:W-:Y:S05]  /*c870*/  BSYNC B0 ;  /* 0x0000000000007941 */ /* 0x000fea0003800000 */
.L_x_866:
[----:B------:R-:W-:Y:S01]  /*c880*/  STG.E.U8 desc[UR36][R16.64], R8 ;  /* 0x0000000810007986 */ /* 0x000fe2000c101124 */
[----:B------:R-:W-:Y:S05]  /*c890*/  EXIT ;  /* 0x000000000000794d */ /* 0x000fea0003800000 */
.L_x_860:
        /* <DEDUP_REMOVED lines=22> */
.L_x_843:
        /* <DEDUP_REMOVED lines=16> */
.L_x_871:
[----:B------:R-:W-:Y:S05]  /*cb00*/  EXIT ;  /* 0x000000000000794d */ /* 0x000fea0003800000 */
.L_x_870:
[----:B------:R-:W-:-:S06]  /*cb10*/  HADD2.F32 R2, -RZ, R0.H0_H0 ;  /* 0x20000000ff027230 */ /* 0x000fcc0000004100 */
[----:B------:R-:W0:Y:S02]  /*cb20*/  F2I.U64.TRUNC R2, R2 ;  /* 0x0000000200027311 */ /* 0x000e24000020d800 */
[----:B0-----:R-:W-:Y:S01]  /*cb30*/  STG.E.64 desc[UR36][R16.64], R2 ;  /* 0x0000000210007986 */ /* 0x001fe2000c101b24 */
[----:B------:R-:W-:Y:S05]  /*cb40*/  EXIT ;  /* 0x000000000000794d */ /* 0x000fea0003800000 */
.L_x_869:
[----:B------:R-:W-:-:S04]  /*cb50*/  HADD2.F32 R0, -RZ, R0.H0_H0 ;  /* 0x20000000ff007230 */ /* 0x000fc80000004100 */
[----:B------:R-:W0:Y:S02]  /*cb60*/  F2I.FTZ.U32.TRUNC.NTZ R3, R0 ;  /* 0x0000000000037305 */ /* 0x000e24000021f000 */
[----:B0-----:R-:W-:Y:S01]  /*cb70*/  STG.E desc[UR36][R16.64], R3 ;  /* 0x0000000310007986 */ /* 0x001fe2000c101924 */
[----:B------:R-:W-:Y:S05]  /*cb80*/  EXIT ;  /* 0x000000000000794d */ /* 0x000fea0003800000 */
.L_x_872:
        /* <DEDUP_REMOVED lines=15> */
.L_x_7529:


//--------------------- .text._ZN2at6native27unrolled_elementwise_kernelIZZZNS0_15tan_kernel_cudaERNS_18TensorIteratorBaseEENKUlvE0_clEvENKUlvE1_clEvEUlN3c104HalfEE_St5arrayIPcLm2EELi4E23TrivialOffsetCalculatorILi1EjESD_NS0_6memory12LoadWithCastILi1EEENSE_13StoreWithCastILi1EEEEEviT_T0_T2_T3_T4_T5_ --------------------------
	.section	.text._ZN2at6native27unrolled_elementwise_kernelIZZZNS0_15tan_kernel_cudaERNS_18TensorIteratorBaseEENKUlvE0_clEvENKUlvE1_clEvEUlN3c104HalfEE_St5arrayIPcLm2EELi4E23TrivialOffsetCalculatorILi1EjESD_NS0_6memory12LoadWithCastILi1EEENSE_13StoreWithCastILi1EEEEEviT_T0_T2_T3_T4_T5_,"ax",@progbits
	.align	128
        .global         _ZN2at6native27unrolled_elementwise_kernelIZZZNS0_15tan_kernel_cudaERNS_18TensorIteratorBaseEENKUlvE0_clEvENKUlvE1_clEvEUlN3c104HalfEE_St5arrayIPcLm2EELi4E23TrivialOffsetCalculatorILi1EjESD_NS0_6memory12LoadWithCastILi1EEENSE_13StoreWithCastILi1EEEEEviT_T0_T2_T3_T4_T5_
        .type           _ZN2at6native27unrolled_elementwise_kernelIZZZNS0_15tan_kernel_cudaERNS_18TensorIteratorBaseEENKUlvE0_clEvENKUlvE1_clEvEUlN3c104HalfEE_St5arrayIPcLm2EELi4E23TrivialOffsetCalculatorILi1EjESD_NS0_6memory12LoadWithCastILi1EEENSE_13StoreWithCastILi1EEEEEviT_T0_T2_T3_T4_T5_,@function
        .size           _ZN2at6native27unrolled_elementwise_kernelIZZZNS0_15tan_kernel_cudaERNS_18TensorIteratorBaseEENKUlvE0_clEvENKUlvE1_clEvEUlN3c104HalfEE_St5arrayIPcLm2EELi4E23TrivialOffsetCalculatorILi1EjESD_NS0_6memory12LoadWithCastILi1EEENSE_13StoreWithCastILi1EEEEEviT_T0_T2_T3_T4_T5_,(.L_x_7530 - _ZN2at6native27unrolled_elementwise_kernelIZZZNS0_15tan_kernel_cudaERNS_18TensorIteratorBaseEENKUlvE0_clEvENKUlvE1_clEvEUlN3c104HalfEE_St5arrayIPcLm2EELi4E23TrivialOffsetCalculatorILi1EjESD_NS0_6memory12LoadWithCastILi1EEENSE_13StoreWithCastILi1EEEEEviT_T0_T2_T3_T4_T5_)
        .other          _ZN2at6native27unrolled_elementwise_kernelIZZZNS0_15tan_kernel_cudaERNS_18TensorIteratorBaseEENKUlvE0_clEvENKUlvE1_clEvEUlN3c104HalfEE_St5arrayIPcLm2EELi4E23TrivialOffsetCalculatorILi1EjESD_NS0_6memory12LoadWithCastILi1EEENSE_13StoreWithCastILi1EEEEEviT_T0_T2_T3_T4_T5_,@"STO_CUDA_ENTRY STV_DEFAULT"
_ZN2at6native27unrolled_elementwise_kernelIZZZNS0_15tan_kernel_cudaERNS_18TensorIteratorBaseEENKUlvE0_clEvENKUlvE1_clEvEUlN3c104HalfEE_St5arrayIPcLm2EELi4E23TrivialOffsetCalculatorILi1EjESD_NS0_6memory12LoadWithCastILi1EEENSE_13StoreWithCastILi1EEEEEviT_T0_T2_T3_T4_T5_:
.text._ZN2at6native27unrolled_elementwise_kernelIZZZNS0_15tan_kernel_cudaERNS_18TensorIteratorBaseEENKUlvE0_clEvENKUlvE1_clEvEUlN3c104HalfEE_St5arrayIPcLm2EELi4E23TrivialOffsetCalculatorILi1EjESD_NS0_6memory12LoadWithCastILi1EEENSE_13StoreWithCastILi1EEEEEviT_T0_T2_T3_T4_T5_:
        /* <DEDUP_REMOVED lines=31> */
[----:B0-----:R-:W-:-:S04]  /*01f0*/  F2FP.F16.F32.PACK_AB R0, RZ, R0 ;  /* 0x00000000ff00723e */ /* 0x001fc800000000ff */
[----:B------:R-:W-:Y:S01]  /*0200*/  PRMT R22, R0, 0x7610, R22 ;  /* 0x0000761000167816 */ /* 0x000fe20000000016 */
[----:B------:R-:W-:Y:S06]  /*0210*/  BRA `(.L_x_880) ;  /* 0x0000000c00d47947 */ /* 0x000fec0003800000 */
.L_x_878:
[----:B------:R-:W2:Y:S02]  /*0220*/  LDG.E.U8 R2, desc[UR36][R2.64] ;  /* 0x0000002402027981 */ /* 0x000ea4000c1e1100 */
[----:B--2---:R-:W-:-:S04]  /*0230*/  I2FP.F32.U32 R0, R2 ;  /* 0x0000000200007245 */ /* 0x004fc80000201000 */
[----:B------:R-:W-:-:S04]  /*0240*/  F2FP.F16.F32.PACK_AB R0, RZ, R0 ;  /* 0x00000000ff00723e */ /* 0x000fc800000000ff */
[----:B------:R-:W-:Y:S01]  /*0250*/  PRMT R22, R0, 0x7610, R22 ;  /* 0x0000761000167816 */ /* 0x000fe20000000016 */
[----:B------:R-:W-:Y:S06]  /*0260*/  BRA `(.L_x_880) ;  /* 0x0000000c00c07947 */ /* 0x000fec0003800000 */
.L_x_877:
        /* <DEDUP_REMOVED lines=8> */
[----:B0-----:R-:W-:-:S04]  /*02f0*/  F2FP.F16.F32.PACK_AB R0, RZ, R0 ;  /* 0x00000000ff00723e */ /* 0x001fc800000000ff */
[----:B------:R-:W-:Y:S01]  /*0300*/  PRMT R22, R0, 0x7610, R22 ;  /* 0x0000761000167816 */ /* 0x000fe20000000016 */
[----:B------:R-:W-:Y:S06]  /*0310*/  BRA `(.L_x_880) ;  /* 0x0000000c00947947 */ /* 0x000fec0003800000 */
.L_x_882:
[----:B------:R-:W2:Y:S02]  /*0320*/  LDG.E R2, desc[UR36][R2.64] ;  /* 0x0000002402027981 */ /* 0x000ea4000c1e1900 */
[----:B--2---:R-:W-:-:S04]  /*0330*/  I2FP.F32.S32 R0, R2 ;  /* 0x0000000200007245 */ /* 0x004fc80000201400 */
[----:B------:R-:W-:-:S04]  /*0340*/  F2FP.F16.F32.PACK_AB R0, RZ, R0 ;  /* 0x00000000ff00723e */ /* 0x000fc800000000ff */
[----:B------:R-:W-:Y:S01]  /*0350*/  PRMT R22, R0, 0x7610, R22 ;  /* 0x0000761000167816 */ /* 0x000fe20000000016 */
[----:B------:R-:W-:Y:S06]  /*0360*/  BRA `(.L_x_880) ;  /* 0x0000000c00807947 */ /* 0x000fec0003800000 */
.L_x_881:
[----:B------:R-:W2:Y:S02]  /*0370*/  LDG.E.U16 R2, desc[UR36][R2.64] ;  /* 0x0000002402027981 */ /* 0x000ea4000c1e1500 */
[----:B--2---:R-:W0:Y:S02]  /*0380*/  I2F.S16 R0, R2 ;  /* 0x0000000200007306 */ /* 0x004e240000101400 */
[----:B0-----:R-:W-:-:S04]  /*0390*/  F2FP.F16.F32.PACK_AB R0, RZ, R0 ;  /* 0x00000000ff00723e */ /* 0x001fc800000000ff */
[----:B------:R-:W-:Y:S01]  /*03a0*/  PRMT R22, R0, 0x7610, R22 ;  /* 0x0000761000167816 */ /* 0x000fe20000000016 */
[----:B------:R-:W-:Y:S06]  /*03b0*/  BRA `(.L_x_880) ;  /* 0x0000000c006c7947 */ /* 0x000fec0003800000 */
.L_x_876:
        /* <DEDUP_REMOVED lines=9> */
.L_x_884:
[----:B------:R1:W5:Y:S01]  /*0450*/  LDG.E.U16 R22, desc[UR36][R2.64] ;  /* 0x0000002402167981 */ /* 0x000362000c1e1500 */
[----:B------:R-:W-:Y:S05]  /*0460*/  BRA `(.L_x_880) ;  /* 0x0000000c00407947 */ /* 0x000fea0003800000 */
.L_x_883:
        /* <DEDUP_REMOVED lines=9> */
.L_x_886:
[----:B------:R0:W5:Y:S01]  /*0500*/  LDG.E.U16 R22, desc[UR36][R2.64] ;  /* 0x0000002402167981 */ /* 0x000162000c1e1500 */
[----:B------:R-:W-:Y:S05]  /*0510*/  BRA `(.L_x_880) ;  /* 0x0000000c00147947 */ /* 0x000fea0003800000 */
.L_x_885:
[----:B------:R-:W2:Y:S01]  /*0520*/  LDG.E.64 R2, desc[UR36][R2.64] ;  /* 0x0000002402027981 */ /* 0x000ea2000c1e1b00 */
[----:B------:R-:W-:Y:S01]  /*0530*/  UMOV UR4, 0xf0000000 ;  /* 0xf000000000047882 */ /* 0x000fe20000000000 */
[----:B------:R-:W-:Y:S01]  /*0540*/  UMOV UR5, 0x380fffff ;  /* 0x380fffff00057882 */ /* 0x000fe20000000000 */
[----:B--2---:R-:W0:Y:S01]  /*0550*/  F2F.F32.F64 R0, R2 ;  /* 0x0000000200007310 */ /* 0x004e220000301000 */
[----:B------:R-:W-:-:S14]  /*0560*/  DSETP.GEU.AND P0, PT, |R2|, UR4, PT ;  /* 0x0000000402007e2a */ /* 0x000fdc000bf0e200 */
[----:B0-----:R-:W-:-:S05]  /*0570*/  @!P0 FMUL R0, R0, 1.175494350822287508e-38 ;  /* 0x0080000000008820 */ /* 0x001fca0000400000 */
[----:B------:R-:W-:-:S04]  /*0580*/  F2FP.F16.F32.PACK_AB R0, RZ, R0 ;  /* 0x00000000ff00723e */ /* 0x000fc800000000ff */
[----:B------:R-:W-:Y:S01]  /*0590*/  PRMT R22, R0, 0x7610, R22 ;  /* 0x0000761000167816 */ /* 0x000fe20000000016 */
[----:B------:R-:W-:Y:S06]  /*05a0*/  BRA `(.L_x_880) ;  /* 0x0000000800f07947 */ /* 0x000fec0003800000 */
.L_x_875:
        /* <DEDUP_REMOVED lines=11> */
[----:B------:R-:W-:-:S04]  /*0660*/  F2FP.F16.F32.PACK_AB R0, RZ, R0 ;  /* 0x00000000ff00723e */ /* 0x000fc800000000ff */
[----:B------:R-:W-:Y:S01]  /*0670*/  PRMT R22, R0, 0x7610, R22 ;  /* 0x0000761000167816 */ /* 0x000fe20000000016 */
[----:B------:R-:W-:Y:S06]  /*0680*/  BRA `(.L_x_880) ;  /* 0x0000000800b87947 */ /* 0x000fec0003800000 */
.L_x_889:
        /* <DEDUP_REMOVED lines=9> */
.L_x_888:
        /* <DEDUP_REMOVED lines=28> */
.L_x_891:
[----:B------:R-:W2:Y:S02]  /*08e0*/  LDG.E.U8 R3, desc[UR36][R2.64] ;  /* 0x0000002402037981 */ /* 0x000ea4000c1e1100 */
[----:B--2---:R-:W-:-:S05]  /*08f0*/  IMAD.SHL.U32 R0, R3, 0x2000000, RZ ;  /* 0x0200000003007824 */ /* 0x004fca00078e00ff */
[----:B------:R-:W-:-:S13]  /*0900*/  ISETP.GE.U32.AND P0, PT, R0, 0x8000000, PT ;  /* 0x080000000000780c */ /* 0x000fda0003f06070 */
[C---:B------:R-:W-:Y:S02]  /*0910*/  @P0 IMAD.SHL.U32 R4, R3.reuse, 0x200000, RZ ;  /* 0x0020000003040824 */ /* 0x040fe400078e00ff */
[C---:B------:R-:W-:Y:S02]  /*0920*/  @!P0 IMAD.SHL.U32 R0, R3.reuse, 0x100, RZ ;  /* 0x0000010003008824 */ /* 0x040fe400078e00ff */
[----:B------:R-:W-:Y:S01]  /*0930*/  IMAD.SHL.U32 R3, R3, 0x1000000, RZ ;  /* 0x0100000003037824 */ /* 0x000fe200078e00ff */
[----:B------:R-:W-:Y:S02]  /*0940*/  @P0 LOP3.LUT R4, R4, 0xfe00000, RZ, 0xc0, !PT ;  /* 0x0fe0000004040812 */ /* 0x000fe400078ec0ff */
        /* <DEDUP_REMOVED lines=9> */
.L_x_890:
[----:B------:R-:W2:Y:S02]  /*09e0*/  LDG.E.U16 R0, desc[UR36][R2.64] ;  /* 0x0000002402007981 */ /* 0x000ea4000c1e1500 */
[----:B--2---:R-:W-:-:S05]  /*09f0*/  IMAD.U32 R0, R0, 0x10000, RZ ;  /* 0x0001000000007824 */ /* 0x004fca00078e00ff */
[----:B------:R-:W-:-:S04]  /*0a00*/  F2FP.F16.F32.PACK_AB R0, RZ, R0 ;  /* 0x00000000ff00723e */ /* 0x000fc800000000ff */
[----:B------:R-:W-:Y:S01]  /*0a10*/  PRMT R22, R0, 0x7610, R22 ;  /* 0x0000761000167816 */ /* 0x000fe20000000016 */
[----:B------:R-:W-:Y:S06]  /*0a20*/  BRA `(.L_x_880) ;  /* 0x0000000400d07947 */ /* 0x000fec0003800000 */
.L_x_887:
        /* <DEDUP_REMOVED lines=10> */
[----:B------:R-:W-:-:S04]  /*0ad0*/  F2FP.F16.F32.PACK_AB R0, RZ, R0 ;  /* 0x00000000ff00723e */ /* 0x000fc800000000ff */
[----:B------:R-:W-:Y:S01]  /*0ae0*/  PRMT R22, R0, 0x7610, R22 ;  /* 0x0000761000167816 */ /* 0x000fe20000000016 */
[----:B------:R-:W-:Y:S06]  /*0af0*/  BRA `(.L_x_880) ;  /* 0x00000004009c7947 */ /* 0x000fec0003800000 */
.L_x_894:
        /* <DEDUP_REMOVED lines=21> */
.L_x_898:
[----:B------:R-:W-:Y:S05]  /*0c50*/  BSYNC B1 ;  /* 0x0000000000017941 */ /* 0x000fea0003800000 */
.L_x_897:
[----:B------:R-:W-:Y:S01]  /*0c60*/  LEA R3, R0, 0x3b800000, 0x17 ;  /* 0x3b80000000037811 */ /* 0x000fe200078eb8ff */
[----:B------:R-:W-:-:S05]  /*0c70*/  IMAD.SHL.U32 R0, R2, 0x100000, RZ ;  /* 0x0010000002007824 */ /* 0x000fca00078e00ff */
[----:B------:R-:W-:-:S07]  /*0c80*/  LOP3.LUT R0, R3, R0, R4, 0xfe, !PT ;  /* 0x0000000003007212 */ /* 0x000fce00078efe04 */
.L_x_896:
[----:B------:R-:W-:Y:S05]  /*0c90*/  BSYNC B0 ;  /* 0x0000000000007941 */ /* 0x000fea0003800000 */
.L_x_895:
[----:B------:R-:W-:-:S04]  /*0ca0*/  F2FP.F16.F32.PACK_AB R0, RZ, R0 ;  /* 0x00000000ff00723e */ /* 0x000fc800000000ff */
[----:B------:R-:W-:Y:S01]  /*0cb0*/  PRMT R22, R0, 0x7610, R22 ;  /* 0x0000761000167816 */ /* 0x000fe20000000016 */
[----:B------:R-:W-:Y:S06]  /*0cc0*/  BRA `(.L_x_880) ;  /* 0x0000000400287947 */ /* 0x000fec0003800000 */
.L_x_893:
        /* <DEDUP_REMOVED lines=21> */
.L_x_902:
[----:B------:R-:W-:Y:S05]  /*0e20*/  BSYNC B1 ;  /* 0x0000000000017941 */ /* 0x000fea0003800000 */
.L_x_901:
[----:B------:R-:W-:Y:S01]  /*0e30*/  LEA R3, R0, 0x37800000, 0x17 ;  /* 0x3780000000037811 */ /* 0x000fe200078eb8ff */
[----:B------:R-:W-:-:S05]  /*0e40*/  IMAD.SHL.U32 R0, R2, 0x200000, RZ ;  /* 0x0020000002007824 */ /* 0x000fca00078e00ff */
[----:B------:R-:W-:-:S07]  /*0e50*/  LOP3.LUT R0, R3, R0, R4, 0xfe, !PT ;  /* 0x0000000003007212 */ /* 0x000fce00078efe04 */
.L_x_900:
[----:B------:R-:W-:Y:S05]  /*0e60*/  BSYNC B0 ;  /* 0x0000000000007941 */ /* 0x000fea0003800000 */
.L_x_899:
[----:B------:R-:W-:-:S04]  /*0e70*/  F2FP.F16.F32.PACK_AB R0, RZ, R0 ;  /* 0x00000000ff00723e */ /* 0x000fc800000000ff */
[----:B------:R-:W-:Y:S01]  /*0e80*/  PRMT R22, R0, 0x7610, R22 ;  /* 0x0000761000167816 */ /* 0x000fe20000000016 */
[----:B------:R-:W-:Y:S06]  /*0e90*/  BRA `(.L_x_880) ;  /* 0x0000000000b47947 */ /* 0x000fec0003800000 */
.L_x_892:
        /* <DEDUP_REMOVED lines=14> */
.L_x_906:
[----:B------:R-:W-:Y:S05]  /*0f80*/  BSYNC B0 ;  /* 0x0000000000007941 */ /* 0x000fea0003800000 */
.L_x_905:
[----:B------:R-:W-:-:S04]  /*0f90*/  F2FP.F16.F32.PACK_AB R0, RZ, R0 ;  /* 0x00000000ff00723e */ /* 0x000fc800000000ff */
[----:B------:R-:W-:Y:S01]  /*0fa0*/  PRMT R22, R0, 0x7610, R22 ;  /* 0x0000761000167816 */ /* 0x000fe20000000016 */
[----:B------:R-:W-:Y:S06]  /*0fb0*/  BRA `(.L_x_880) ;  /* 0x00000000006c7947 */ /* 0x000fec0003800000 */
.L_x_879:
        /* <DEDUP_REMOVED lines=16> */
.L_x_907:
[----:B------:R-:W-:Y:S01]  /*10c0*/  PRMT R22, RZ, 0x7610, R22 ;  /* 0x00007610ff167816 */ /* 0x000fe20000000016 */
[----:B------:R-:W-:Y:S06]  /*10d0*/  BRA `(.L_x_880) ;  /* 0x0000000000247947 */ /* 0x000fec0003800000 */
.L_x_904:
[----:B------:R-:W2:Y:S02]  /*10e0*/  LDG.E.64 R2, desc[UR36][R2.64] ;  /* 0x0000002402027981 */ /* 0x000ea4000c1e1b00 */
[----:B--2---:R-:W0:Y:S02]  /*10f0*/  I2F.U64 R0, R2 ;  /* 0x0000000200007312 */ /* 0x004e240000301000 */
[----:B0-----:R-:W-:-:S04]  /*1100*/  F2FP.F16.F32.PACK_AB R0, RZ, R0 ;  /* 0x00000000ff00723e */ /* 0x001fc800000000ff */
[----:B------:R-:W-:Y:S01]  /*1110*/  PRMT R22, R0, 0x7610, R22 ;  /* 0x0000761000167816 */ /* 0x000fe20000000016 */
[----:B------:R-:W-:Y:S06]  /*1120*/  BRA `(.L_x_880) ;  /* 0x0000000000107947 */ /* 0x000fec0003800000 */
.L_x_903:
[----:B------:R-:W2:Y:S02]  /*1130*/  LDG.E R2, desc[UR36][R2.64] ;  /* 0x0000002402027981 */ /* 0x000ea4000c1e1900 */
[----:B--2---:R-:W-:-:S04]  /*1140*/  I2FP.F32.U32 R0, R2 ;  /* 0x0000000200007245 */ /* 0x004fc80000201000 */
[----:B------:R-:W-:-:S04]  /*1150*/  F2FP.F16.F32.PACK_AB R0, RZ, R0 ;  /* 0x00000000ff00723e */ /* 0x000fc800000000ff */
[----:B------:R-:W-:-:S07]  /*1160*/  PRMT R22, R0, 0x7610, R22 ;  /* 0x0000761000167816 */ /* 0x000fce0000000016 */
.L_x_880:
[----:B------:R-:W2:Y:S02]  /*1170*/  S2R R19, SR_TID.X ;  /* 0x0000000000137919 */ /* 0x000ea40000002100 */
[----:B--2---:R-:W-:-:S07]  /*1180*/  VIADD R19, R19, 0x80 ;  /* 0x0000008013137836 */ /* 0x004fce0000000000 */
.L_x_874:
[----:B------:R-:W-:Y:S05]  /*1190*/  BSYNC B6 ;  /* 0x0000000000067941 */ /* 0x000fea0003800000 */
.L_x_873:
[----:B------:R-:W-:Y:S01]  /*11a0*/  ISETP.GE.AND P0, PT, R19, R16, PT ;  /* 0x000000101300720c */ /* 0x000fe20003f06270 */
[----:B------:R-:W-:-:S12]  /*11b0*/  BSSY B6, `(.L_x_908) ;  /* 0x000010e000067945 */ /* 0x000fd80003800000 */
[----:B------:R-:W-:Y:S05]  /*11c0*/  @P0 BRA `(.L_x_909) ;  /* 0x0000001000300947 */ /* 0x000fea0003800000 */
[----:B01----:R-:W0:Y:S01]  /*11d0*/  LDC.64 R2, c[0x0][0x220] ;  /* 0x00008800ff027b82 */ /* 0x003e220000000a00 */
        /* <DEDUP_REMOVED lines=22> */
.L_x_913:
[----:B------:R-:W2:Y:S02]  /*1340*/  LDG.E.U8 R2, desc[UR36][R2.64] ;  /* 0x0000002402027981 */ /* 0x000ea4000c1e1100 */
[----:B--2---:R-:W-:-:S04]  /*1350*/  I2FP.F32.U32 R0, R2 ;  /* 0x0000000200007245 */ /* 0x004fc80000201000 */
[----:B------:R-:W-:-:S04]  /*1360*/  F2FP.F16.F32.PACK_AB R0, RZ, R0 ;  /* 0x00000000ff00723e */ /* 0x000fc800000000ff */
[----:B------:R-:W-:Y:S01]  /*1370*/  PRMT R23, R0, 0x7610, R23 ;  /* 0x0000761000177816 */ /* 0x000fe20000000017 */
[----:B------:R-:W-:Y:S06]  /*1380*/  BRA `(.L_x_915) ;  /* 0x0000000c00bc7947 */ /* 0x000fec0003800000 */
.L_x_912:
        /* <DEDUP_REMOVED lines=11> */
.L_x_917:
[----:B------:R-:W2:Y:S02]  /*1440*/  LDG.E R2, desc[UR36][R2.64] ;  /* 0x0000002402027981 */ /* 0x000ea4000c1e1900 */
[----:B--2---:R-:W-:-:S04]  /*1450*/  I2FP.F32.S32 R0, R2 ;  /* 0x0000000200007245 */ /* 0x004fc80000201400 */
[----:B------:R-:W-:-:S04]  /*1460*/  F2FP.F16.F32.PACK_AB R0, RZ, R0 ;  /* 0x00000000ff00723e */ /* 0x000fc800000000ff */
[----:B------:R-:W-:Y:S01]  /*1470*/  PRMT R23, R0, 0x7610, R23 ;  /* 0x0000761000177816 */ /* 0x000fe20000000017 */
[----:B------:R-:W-:Y:S06]  /*1480*/  BRA `(.L_x_915) ;  /* 0x0000000c007c7947 */ /* 0x000fec0003800000 */
.L_x_916:
[----:B------:R-:W2:Y:S02]  /*1490*/  LDG.E.U16 R2, desc[UR36][R2.64] ;  /* 0x0000002402027981 */ /* 0x000ea4000c1e1500 */
[----:B--2---:R-:W0:Y:S02]  /*14a0*/  I2F.S16 R0, R2 ;  /* 0x0000000200007306 */ /* 0x004e240000101400 */
[----:B0-----:R-:W-:-:S04]  /*14b0*/  F2FP.F16.F32.PACK_AB R0, RZ, R0 ;  /* 0x00000000ff00723e */ /* 0x001fc800000000ff */
[----:B------:R-:W-:Y:S01]  /*14c0*/  PRMT R23, R0, 0x7610, R23 ;  /* 0x0000761000177816 */ /* 0x000fe20000000017 */
[----:B------:R-:W-:Y:S06]  /*14d0*/  BRA `(.L_x_915) ;  /* 0x0000000c00687947 */ /* 0x000fec0003800000 */
.L_x_911:
        /* <DEDUP_REMOVED lines=9> */
.L_x_919:
[----:B------:R0:W5:Y:S01]  /*1570*/  LDG.E.U16 R23, desc[UR36][R2.64] ;  /* 0x0000002402177981 */ /* 0x000162000c1e1500 */
[----:B------:R-:W-:Y:S05]  /*1580*/  BRA `(.L_x_915) ;  /* 0x0000000c003c7947 */ /* 0x000fea0003800000 */
.L_x_918:
        /* <DEDUP_REMOVED lines=9> */
.L_x_921:
[----:B------:R1:W5:Y:S01]  /*1620*/  LDG.E.U16 R23, desc[UR36][R2.64] ;  /* 0x0000002402177981 */ /* 0x000362000c1e1500 */
[----:B------:R-:W-:Y:S05]  /*1630*/  BRA `(.L_x_915) ;  /* 0x0000000c00107947 */ /* 0x000fea0003800000 */
.L_x_920:
        /* <DEDUP_REMOVED lines=9> */
.L_x_910:
        /* <DEDUP_REMOVED lines=14> */
.L_x_924:
        /* <DEDUP_REMOVED lines=9> */
.L_x_923:
        /* <DEDUP_REMOVED lines=28> */
.L_x_926:
        /* <DEDUP_REMOVED lines=15> */
.L_x_925:
[----:B------:R-:W2:Y:S02]  /*1af0*/  LDG.E.U16 R0, desc[UR36][R2.64] ;  /* 0x0000002402007981 */ /* 0x000ea4000c1e1500 */
[----:B--2---:R-:W-:-:S05]  /*1b00*/  IMAD.U32 R0, R0, 0x10000, RZ ;  /* 0x0001000000007824 */ /* 0x004fca00078e00ff */
[----:B------:R-:W-:-:S04]  /*1b10*/  F2FP.F16.F32.PACK_AB R0, RZ, R0 ;  /* 0x00000000ff00723e */ /* 0x000fc800000000ff */
[----:B------:R-:W-:Y:S01]  /*1b20*/  PRMT R23, R0, 0x7610, R23 ;  /* 0x0000761000177816 */ /* 0x000fe20000000017 */
[----:B------:R-:W-:Y:S06]  /*1b30*/  BRA `(.L_x_915) ;  /* 0x0000000400d07947 */ /* 0x000fec0003800000 */
.L_x_922:
        /* <DEDUP_REMOVED lines=13> */
.L_x_929:
        /* <DEDUP_REMOVED lines=21> */
.L_x_933:
[----:B------:R-:W-:Y:S05]  /*1d60*/  BSYNC B1 ;  /* 0x0000000000017941 */ /* 0x000fea0003800000 */
.L_x_932:
[----:B------:R-:W-:Y:S01]  /*1d70*/  LEA R3, R0, 0x3b800000, 0x17 ;  /* 0x3b80000000037811 */ /* 0x000fe200078eb8ff */
[----:B------:R-:W-:-:S05]  /*1d80*/  IMAD.SHL.U32 R0, R2, 0x100000, RZ ;  /* 0x0010000002007824 */ /* 0x000fca00078e00ff */
[----:B------:R-:W-:-:S07]  /*1d90*/  LOP3.LUT R0, R3, R0, R4, 0xfe, !PT ;  /* 0x0000000003007212 */ /* 0x000fce00078efe04 */
.L_x_931:
[----:B------:R-:W-:Y:S05]  /*1da0*/  BSYNC B0 ;  /* 0x0000000000007941 */ /* 0x000fea0003800000 */
.L_x_930:
[----:B------:R-:W-:-:S04]  /*1db0*/  F2FP.F16.F32.PACK_AB R0, RZ, R0 ;  /* 0x00000000ff00723e */ /* 0x000fc800000000ff */
[----:B------:R-:W-:Y:S01]  /*1dc0*/  PRMT R23, R0, 0x7610, R23 ;  /* 0x0000761000177816 */ /* 0x000fe20000000017 */
[----:B------:R-:W-:Y:S06]  /*1dd0*/  BRA `(.L_x_915) ;  /* 0x0000000400287947 */ /* 0x000fec0003800000 */
.L_x_928:
        /* <DEDUP_REMOVED lines=21> */
.L_x_937:
[----:B------:R-:W-:Y:S05]  /*1f30*/  BSYNC B1 ;  /* 0x0000000000017941 */ /* 0x000fea0003800000 */
.L_x_936:
[----:B------:R-:W-:Y:S01]  /*1f40*/  LEA R3, R0, 0x37800000, 0x17 ;  /* 0x3780000000037811 */ /* 0x000fe200078eb8ff */
[----:B------:R-:W-:-:S05]  /*1f50*/  IMAD.SHL.U32 R0, R2, 0x200000, RZ ;  /* 0x0020000002007824 */ /* 0x000fca00078e00ff */
[----:B------:R-:W-:-:S07]  /*1f60*/  LOP3.LUT R0, R3, R0, R4, 0xfe, !PT ;  /* 0x0000000003007212 */ /* 0x000fce00078efe04 */
.L_x_935:
[----:B------:R-:W-:Y:S05]  /*1f70*/  BSYNC B0 ;  /* 0x0000000000007941 */ /* 0x000fea0003800000 */
.L_x_934:
[----:B------:R-:W-:-:S04]  /*1f80*/  F2FP.F16.F32.PACK_AB R0, RZ, R0 ;  /* 0x00000000ff00723e */ /* 0x000fc800000000ff */
[----:B------:R-:W-:Y:S01]  /*1f90*/  PRMT R23, R0, 0x7610, R23 ;  /* 0x0000761000177816 */ /* 0x000fe20000000017 */
[----:B------:R-:W-:Y:S06]  /*1fa0*/  BRA `(.L_x_915) ;  /* 0x0000000000b47947 */ /* 0x000fec0003800000 */
.L_x_927:
        /* <DEDUP_REMOVED lines=14> */
.L_x_941:
[----:B------:R-:W-:Y:S05]  /*2090*/  BSYNC B0 ;  /* 0x0000000000007941 */ /* 0x000fea0003800000 */
.L_x_940:
[----:B------:R-:W-:-:S04]  /*20a0*/  F2FP.F16.F32.PACK_AB R0, RZ, R0 ;  /* 0x00000000ff00723e */ /* 0x000fc800000000ff */
[----:B------:R-:W-:Y:S01]  /*20b0*/  PRMT R23, R0, 0x7610, R23 ;  /* 0x0000761000177816 */ /* 0x000fe20000000017 */
[----:B------:R-:W-:Y:S06]  /*20c0*/  BRA `(.L_x_915) ;  /* 0x00000000006c7947 */ /* 0x000fec0003800000 */
.L_x_914:
        /* <DEDUP_REMOVED lines=16> */
.L_x_942:
[----:B------:R-:W-:Y:S01]  /*21d0*/  PRMT R23, RZ, 0x7610, R23 ;  /* 0x00007610ff177816 */ /* 0x000fe20000000017 */
[----:B------:R-:W-:Y:S06]  /*21e0*/  BRA `(.L_x_915) ;  /* 0x0000000000247947 */ /* 0x000fec0003800000 */
.L_x_939:
[----:B------:R-:W2:Y:S02]  /*21f0*/  LDG.E.64 R2, desc[UR36][R2.64] ;  /* 0x0000002402027981 */ /* 0x000ea4000c1e1b00 */
[----:B--2---:R-:W0:Y:S02]  /*2200*/  I2F.U64 R0, R2 ;  /* 0x0000000200007312 */ /* 0x004e240000301000 */
[----:B0-----:R-:W-:-:S04]  /*2210*/  F2FP.F16.F32.PACK_AB R0, RZ, R0 ;  /* 0x00000000ff00723e */ /* 0x001fc800000000ff */
[----:B------:R-:W-:Y:S01]  /*2220*/  PRMT R23, R0, 0x7610, R23 ;  /* 0x0000761000177816 */ /* 0x000fe20000000017 */
[----:B------:R-:W-:Y:S06]  /*2230*/  BRA `(.L_x_915) ;  /* 0x0000000000107947 */ /* 0x000fec0003800000 */
.L_x_938:
[----:B------:R-:W2:Y:S02]  /*2240*/  LDG.E R2, desc[UR36][R2.64] ;  /* 0x0000002402027981 */ /* 0x000ea4000c1e1900 */
[----:B--2---:R-:W-:-:S04]  /*2250*/  I2FP.F32.U32 R0, R2 ;  /* 0x0000000200007245 */ /* 0x004fc80000201000 */
[----:B------:R-:W-:-:S04]  /*2260*/  F2FP.F16.F32.PACK_AB R0, RZ, R0 ;  /* 0x00000000ff00723e */ /* 0x000fc800000000ff */
[----:B------:R-:W-:-:S07]  /*2270*/  PRMT R23, R0, 0x7610, R23 ;  /* 0x0000761000177816 */ /* 0x000fce0000000017 */
.L_x_915:
[----:B------:R-:W-:-:S07]  /*2280*/  VIADD R19, R19, 0x80 ;  /* 0x0000008013137836 */ /* 0x000fce0000000000 */
.L_x_909:
[----:B------:R-:W-:Y:S05]  /*2290*/  BSYNC B6 ;  /* 0x0000000000067941 */ /* 0x000fea0003800000 */
.L_x_908:
[----:B------:R-:W-:Y:S01]  /*22a0*/  ISETP.GE.AND P0, PT, R19, R16, PT ;  /* 0x000000101300720c */ /* 0x000fe20003f06270 */
[----:B------:R-:W-:Y:S01]  /*22b0*/  BSSY B6, `(.L_x_943) ;  /* 0x0000110000067945 */ /* 0x000fe20003800000 */
[----:B------:R-:W-:Y:S02]  /*22c0*/  PRMT R24, RZ, 0x7610, R24 ;  /* 0x00007610ff187816 */ /* 0x000fe40000000018 */
[----:B------:R-:W-:-:S09]  /*22d0*/  PRMT R25, RZ, 0x7610, R25 ;  /* 0x00007610ff197816 */ /* 0x000fd20000000019 */
        /* <DEDUP_REMOVED lines=24> */
.L_x_948:
[----:B------:R-:W2:Y:S02]  /*2460*/  LDG.E.U8 R2, desc[UR36][R2.64] ;  /* 0x0000002402027981 */ /* 0x000ea4000c1e1100 */
[----:B--2---:R-:W-:-:S04]  /*2470*/  I2FP.F32.U32 R0, R2 ;  /* 0x0000000200007245 */ /* 0x004fc80000201000 */
[----:B------:R-:W-:-:S04]  /*2480*/  F2FP.F16.F32.PACK_AB R0, RZ, R0 ;  /* 0x00000000ff00723e */ /* 0x000fc800000000ff */
[----:B------:R-:W-:Y:S01]  /*2490*/  PRMT R25, R0, 0x7610, R25 ;  /* 0x0000761000197816 */ /* 0x000fe20000000019 */
[----:B------:R-:W-:Y:S06]  /*24a0*/  BRA `(.L_x_950) ;  /* 0x0000000c00bc7947 */ /* 0x000fec0003800000 */
.L_x_947:
        /* <DEDUP_REMOVED lines=11> */
.L_x_952:
[----:B------:R-:W2:Y:S02]  /*2560*/  LDG.E R2, desc[UR36][R2.64] ;  /* 0x0000002402027981 */ /* 0x000ea4000c1e1900 */
[----:B--2---:R-:W-:-:S04]  /*2570*/  I2FP.F32.S32 R0, R2 ;  /* 0x0000000200007245 */ /* 0x004fc80000201400 */
[----:B------:R-:W-:-:S04]  /*2580*/  F2FP.F16.F32.PACK_AB R0, RZ, R0 ;  /* 0x00000000ff00723e */ /* 0x000fc800000000ff */
[----:B------:R-:W-:Y:S01]  /*2590*/  PRMT R25, R0, 0x7610, R25 ;  /* 0x0000761000197816 */ /* 0x000fe20000000019 */
[----:B------:R-:W-:Y:S06]  /*25a0*/  BRA `(.L_x_950) ;  /* 0x0000000c007c7947 */ /* 0x000fec0003800000 */
.L_x_951:
[----:B------:R-:W2:Y:S02]  /*25b0*/  LDG.E.U16 R2, desc[UR36][R2.64] ;  /* 0x0000002402027981 */ /* 0x000ea4000c1e1500 */
[----:B--2---:R-:W0:Y:S02]  /*25c0*/  I2F.S16 R0, R2 ;  /* 0x0000000200007306 */ /* 0x004e240000101400 */
[----:B0-----:R-:W-:-:S04]  /*25d0*/  F2FP.F16.F32.PACK_AB R0, RZ, R0 ;  /* 0x00000000ff00723e */ /* 0x001fc800000000ff */
[----:B------:R-:W-:Y:S01]  /*25e0*/  PRMT R25, R0, 0x7610, R25 ;  /* 0x0000761000197816 */ /* 0x000fe20000000019 */
[----:B------:R-:W-:Y:S06]  /*25f0*/  BRA `(.L_x_950) ;  /* 0x0000000c00687947 */ /* 0x000fec0003800000 */
.L_x_946:
        /* <DEDUP_REMOVED lines=9> */
.L_x_954:
[----:B------:R0:W5:Y:S01]  /*2690*/  LDG.E.U16 R25, desc[UR36][R2.64] ;  /* 0x0000002402197981 */ /* 0x000162000c1e1500 */
[----:B------:R-:W-:Y:S05]  /*26a0*/  BRA `(.L_x_950) ;  /* 0x0000000c003c7947 */ /* 0x000fea0003800000 */
.L_x_953:
        /* <DEDUP_REMOVED lines=9> */
.L_x_956:
[----:B------:R1:W5:Y:S01]  /*2740*/  LDG.E.U16 R25, desc[UR36][R2.64] ;  /* 0x0000002402197981 */ /* 0x000362000c1e1500 */
[----:B------:R-:W-:Y:S05]  /*2750*/  BRA `(.L_x_950) ;  /* 0x0000000c00107947 */ /* 0x000fea0003800000 */
.L_x_955:
        /* <DEDUP_REMOVED lines=9> */
.L_x_945:
        /* <DEDUP_REMOVED lines=14> */
.L_x_959:
        /* <DEDUP_REMOVED lines=9> */
.L_x_958:
        /* <DEDUP_REMOVED lines=28> */
.L_x_961:
        /* <DEDUP_REMOVED lines=15> */
.L_x_960:
[----:B------:R-:W2:Y:S02]  /*2c10*/  LDG.E.U16 R0, desc[UR36][R2.64] ;  /* 0x0000002402007981 */ /* 0x000ea4000c1e1500 */
[----:B--2---:R-:W-:-:S05]  /*2c20*/  IMAD.U32 R0, R0, 0x10000, RZ ;  /* 0x0001000000007824 */ /* 0x004fca00078e00ff */
[----:B------:R-:W-:-:S04]  /*2c30*/  F2FP.F16.F32.PACK_AB R0, RZ, R0 ;  /* 0x00000000ff00723e */ /* 0x000fc800000000ff */
[----:B------:R-:W-:Y:S01]  /*2c40*/  PRMT R25, R0, 0x7610, R25 ;  /* 0x0000761000197816 */ /* 0x000fe20000000019 */
[----:B------:R-:W-:Y:S06]  /*2c50*/  BRA `(.L_x_950) ;  /* 0x0000000400d07947 */ /* 0x000fec0003800000 */
.L_x_957:
        /* <DEDUP_REMOVED lines=13> */
.L_x_964:
        /* <DEDUP_REMOVED lines=21> */
.L_x_968:
[----:B------:R-:W-:Y:S05]  /*2e80*/  BSYNC B1 ;  /* 0x0000000000017941 */ /* 0x000fea0003800000 */
.L_x_967:
[----:B------:R-:W-:Y:S01]  /*2e90*/  LEA R3, R0, 0x3b800000, 0x17 ;  /* 0x3b80000000037811 */ /* 0x000fe200078eb8ff */
[----:B------:R-:W-:-:S05]  /*2ea0*/  IMAD.SHL.U32 R0, R2, 0x100000, RZ ;  /* 0x0010000002007824 */ /* 0x000fca00078e00ff */
[----:B------:R-:W-:-:S07]  /*2eb0*/  LOP3.LUT R0, R3, R0, R4, 0xfe, !PT ;  /* 0x0000000003007212 */ /* 0x000fce00078efe04 */
.L_x_966:
[----:B------:R-:W-:Y:S05]  /*2ec0*/  BSYNC B0 ;  /* 0x0000000000007941 */ /* 0x000fea0003800000 */
.L_x_965:
[----:B------:R-:W-:-:S04]  /*2ed0*/  F2FP.F16.F32.PACK_AB R0, RZ, R0 ;  /* 0x00000000ff00723e */ /* 0x000fc800000000ff */
[----:B------:R-:W-:Y:S01]  /*2ee0*/  PRMT R25, R0, 0x7610, R25 ;  /* 0x0000761000197816 */ /* 0x000fe20000000019 */
[----:B------:R-:W-:Y:S06]  /*2ef0*/  BRA `(.L_x_950) ;  /* 0x0000000400287947 */ /* 0x000fec0003800000 */
.L_x_963:
        /* <DEDUP_REMOVED lines=21> */
.L_x_972:
[----:B------:R-:W-:Y:S05]  /*3050*/  BSYNC B1 ;  /* 0x0000000000017941 */ /* 0x000fea0003800000 */
.L_x_971:
[----:B------:R-:W-:Y:S01]  /*3060*/  LEA R3, R0, 0x37800000, 0x17 ;  /* 0x3780000000037811 */ /* 0x000fe200078eb8ff */
[----:B------:R-:W-:-:S05]  /*3070*/  IMAD.SHL.U32 R0, R2, 0x200000, RZ ;  /* 0x0020000002007824 */ /* 0x000fca00078e00ff */
[----:B------:R-:W-:-:S07]  /*3080*/  LOP3.LUT R0, R3, R0, R4, 0xfe, !PT ;  /* 0x0000000003007212 */ /* 0x000fce00078efe04 */
.L_x_970:
[----:B------:R-:W-:Y:S05]  /*3090*/  BSYNC B0 ;  /* 0x0000000000007941 */ /* 0x000fea0003800000 */
.L_x_969:
[----:B------:R-:W-:-:S04]  /*30a0*/  F2FP.F16.F32.PACK_AB R0, RZ, R0 ;  /* 0x00000000ff00723e */ /* 0x000fc800000000ff */
[----:B------:R-:W-:Y:S01]  /*30b0*/  PRMT R25, R0, 0x7610, R25 ;  /* 0x0000761000197816 */ /* 0x000fe20000000019 */
[----:B------:R-:W-:Y:S06]  /*30c0*/  BRA `(.L_x_950) ;  /* 0x0000000000b47947 */ /* 0x000fec0003800000 */
.L_x_962:
        /* <DEDUP_REMOVED lines=14> */
.L_x_976:
[----:B------:R-:W-:Y:S05]  /*31b0*/  BSYNC B0 ;  /* 0x0000000000007941 */ /* 0x000fea0003800000 */
.L_x_975:
[----:B------:R-:W-:-:S04]  /*31c0*/  F2FP.F16.F32.PACK_AB R0, RZ, R0 ;  /* 0x00000000ff00723e */ /* 0x000fc800000000ff */
[----:B------:R-:W-:Y:S01]  /*31d0*/  PRMT R25, R0, 0x7610, R25 ;  /* 0x0000761000197816 */ /* 0x000fe20000000019 */
[----:B------:R-:W-:Y:S06]  /*31e0*/  BRA `(.L_x_950) ;  /* 0x00000000006c7947 */ /* 0x000fec0003800000 */
.L_x_949:
        /* <DEDUP_REMOVED lines=16> */
.L_x_977:
[----:B------:R-:W-:Y:S01]  /*32f0*/  PRMT R25, RZ, 0x7610, R25 ;  /* 0x00007610ff197816 */ /* 0x000fe20000000019 */
[----:B------:R-:W-:Y:S06]  /*3300*/  BRA `(.L_x_950) ;  /* 0x0000000000247947 */ /* 0x000fec0003800000 */
.L_x_974:
[----:B------:R-:W2:Y:S02]  /*3310*/  LDG.E.64 R2, desc[UR36][R2.64] ;  /* 0x0000002402027981 */ /* 0x000ea4000c1e1b00 */
[----:B--2---:R-:W0:Y:S02]  /*3320*/  I2F.U64 R0, R2 ;  /* 0x0000000200007312 */ /* 0x004e240000301000 */
[----:B0-----:R-:W-:-:S04]  /*3330*/  F2FP.F16.F32.PACK_AB R0, RZ, R0 ;  /* 0x00000000ff00723e */ /* 0x001fc800000000ff */
[----:B------:R-:W-:Y:S01]  /*3340*/  PRMT R25, R0, 0x7610, R25 ;  /* 0x0000761000197816 */ /* 0x000fe20000000019 */
[----:B------:R-:W-:Y:S06]  /*3350*/  BRA `(.L_x_950) ;  /* 0x0000000000107947 */ /* 0x000fec0003800000 */
.L_x_973:
[----:B------:R-:W2:Y:S02]  /*3360*/  LDG.E R2, desc[UR36][R2.64] ;  /* 0x0000002402027981 */ /* 0x000ea4000c1e1900 */
[----:B--2---:R-:W-:-:S04]  /*3370*/  I2FP.F32.U32 R0, R2 ;  /* 0x0000000200007245 */ /* 0x004fc80000201000 */
[----:B------:R-:W-:-:S04]  /*3380*/  F2FP.F16.F32.PACK_AB R0, RZ, R0 ;  /* 0x00000000ff00723e */ /* 0x000fc800000000ff */
[----:B------:R-:W-:-:S07]  /*3390*/  PRMT R25, R0, 0x7610, R25 ;  /* 0x0000761000197816 */ /* 0x000fce0000000019 */
.L_x_950:
[----:B------:R-:W-:-:S07]  /*33a0*/  VIADD R19, R19, 0x80 ;  /* 0x0000008013137836 */ /* 0x000fce0000000000 */
.L_x_944:
[----:B------:R-:W-:Y:S05]  /*33b0*/  BSYNC B6 ;  /* 0x0000000000067941 */ /* 0x000fea0003800000 */
.L_x_943:
[----:B------:R-:W-:Y:S01]  /*33c0*/  ISETP.GE.AND P0, PT, R19, R16, PT ;  /* 0x000000101300720c */ /* 0x000fe20003f06270 */
[----:B------:R-:W-:-:S12]  /*33d0*/  BSSY B6, `(.L_x_978) ;  /* 0x000010c000067945 */ /* 0x000fd80003800000 */
[----:B------:R-:W-:Y:S05]  /*33e0*/  @P0 BRA `(.L_x_979) ;  /* 0x0000001000280947 */ /* 0x000fea0003800000 */
[----:B01----:R-:W0:Y:S01]  /*33f0*/  LDC.64 R2, c[0x0][0x220] ;  /* 0x00008800ff027b82 */ /* 0x003e220000000a00 */
        /* <DEDUP_REMOVED lines=21> */
.L_x_983:
[----:B------:R-:W2:Y:S02]  /*3550*/  LDG.E.U8 R2, desc[UR36][R2.64] ;  /* 0x0000002402027981 */ /* 0x000ea4000c1e1100 */
[----:B--2---:R-:W-:-:S04]  /*3560*/  I2FP.F32.U32 R0, R2 ;  /* 0x0000000200007245 */ /* 0x004fc80000201000 */
[----:B------:R-:W-:-:S04]  /*3570*/  F2FP.F16.F32.PACK_AB R0, RZ, R0 ;  /* 0x00000000ff00723e */ /* 0x000fc800000000ff */
[----:B------:R-:W-:Y:S01]  /*3580*/  PRMT R24, R0, 0x7610, R24 ;  /* 0x0000761000187816 */ /* 0x000fe20000000018 */
[----:B------:R-:W-:Y:S06]  /*3590*/  BRA `(.L_x_979) ;  /* 0x0000000c00bc7947 */ /* 0x000fec0003800000 */
.L_x_982:
        /* <DEDUP_REMOVED lines=11> */
.L_x_986:
[----:B------:R-:W2:Y:S02]  /*3650*/  LDG.E R2, desc[UR36][R2.64] ;  /* 0x0000002402027981 */ /* 0x000ea4000c1e1900 */
[----:B--2---:R-:W-:-:S04]  /*3660*/  I2FP.F32.S32 R0, R2 ;  /* 0x0000000200007245 */ /* 0x004fc80000201400 */
[----:B------:R-:W-:-:S04]  /*3670*/  F2FP.F16.F32.PACK_AB R0, RZ, R0 ;  /* 0x00000000ff00723e */ /* 0x000fc800000000ff */
[----:B------:R-:W-:Y:S01]  /*3680*/  PRMT R24, R0, 0x7610, R24 ;  /* 0x0000761000187816 */ /* 0x000fe20000000018 */
[----:B------:R-:W-:Y:S06]  /*3690*/  BRA `(.L_x_979) ;  /* 0x0000000c007c7947 */ /* 0x000fec0003800000 */
.L_x_985:
[----:B------:R-:W2:Y:S02]  /*36a0*/  LDG.E.U16 R2, desc[UR36][R2.64] ;  /* 0x0000002402027981 */ /* 0x000ea4000c1e1500 */
[----:B--2---:R-:W0:Y:S02]  /*36b0*/  I2F.S16 R0, R2 ;  /* 0x0000000200007306 */ /* 0x004e240000101400 */
[----:B0-----:R-:W-:-:S04]  /*36c0*/  F2FP.F16.F32.PACK_AB R0, RZ, R0 ;  /* 0x00000000ff00723e */ /* 0x001fc800000000ff */
[----:B------:R-:W-:Y:S01]  /*36d0*/  PRMT R24, R0, 0x7610, R24 ;  /* 0x0000761000187816 */ /* 0x000fe20000000018 */
[----:B------:R-:W-:Y:S06]  /*36e0*/  BRA `(.L_x_979) ;  /* 0x0000000c00687947 */ /* 0x000fec0003800000 */
.L_x_981:
        /* <DEDUP_REMOVED lines=9> */
.L_x_988:
[----:B------:R2:W5:Y:S01]  /*3780*/  LDG.E.U16 R24, desc[UR36][R2.64] ;  /* 0x0000002402187981 */ /* 0x000562000c1e1500 */
[----:B------:R-:W-:Y:S05]  /*3790*/  BRA `(.L_x_979) ;  /* 0x0000000c003c7947 */ /* 0x000fea0003800000 */
.L_x_987:
        /* <DEDUP_REMOVED lines=9> */
.L_x_990:
[----:B------:R3:W5:Y:S01]  /*3830*/  LDG.E.U16 R24, desc[UR36][R2.64] ;  /* 0x0000002402187981 */ /* 0x000762000c1e1500 */
[----:B------:R-:W-:Y:S05]  /*3840*/  BRA `(.L_x_979) ;  /* 0x0000000c00107947 */ /* 0x000fea0003800000 */
.L_x_989:
        /* <DEDUP_REMOVED lines=9> */
.L_x_980:
        /* <DEDUP_REMOVED lines=14> */
.L_x_993:
        /* <DEDUP_REMOVED lines=9> */
.L_x_992:
        /* <DEDUP_REMOVED lines=28> */
.L_x_995:
        /* <DEDUP_REMOVED lines=15> */
.L_x_994:
[----:B------:R-:W2:Y:S02]  /*3d00*/  LDG.E.U16 R0, desc[UR36][R2.64] ;  /* 0x0000002402007981 */ /* 0x000ea4000c1e1500 */
[----:B--2---:R-:W-:-:S05]  /*3d10*/  IMAD.U32 R0, R0, 0x10000, RZ ;  /* 0x0001000000007824 */ /* 0x004fca00078e00ff */
[----:B------:R-:W-:-:S04]  /*3d20*/  F2FP.F16.F32.PACK_AB R0, RZ, R0 ;  /* 0x00000000ff00723e */ /* 0x000fc800000000ff */
[----:B------:R-:W-:Y:S01]  /*3d30*/  PRMT R24, R0, 0x7610, R24 ;  /* 0x0000761000187816 */ /* 0x000fe20000000018 */
[----:B------:R-:W-:Y:S06]  /*3d40*/  BRA `(.L_x_979) ;  /* 0x0000000400d07947 */ /* 0x000fec0003800000 */
.L_x_991:
        /* <DEDUP_REMOVED lines=13> */
.L_x_998:
        /* <DEDUP_REMOVED lines=21> */
.L_x_1002:
[----:B------:R-:W-:Y:S05]  /*3f70*/  BSYNC B1 ;  /* 0x0000000000017941 */ /* 0x000fea0003800000 */
.L_x_1001:
[----:B------:R-:W-:Y:S01]  /*3f80*/  LEA R3, R0, 0x3b800000, 0x17 ;  /* 0x3b80000000037811 */ /* 0x000fe200078eb8ff */
[----:B------:R-:W-:-:S05]  /*3f90*/  IMAD.SHL.U32 R0, R2, 0x100000, RZ ;  /* 0x0010000002007824 */ /* 0x000fca00078e00ff */
[----:B------:R-:W-:-:S07]  /*3fa0*/  LOP3.LUT R0, R3, R0, R4, 0xfe, !PT ;  /* 0x0000000003007212 */ /* 0x000fce00078efe04 */
.L_x_1000:
[----:B------:R-:W-:Y:S05]  /*3fb0*/  BSYNC B0 ;  /* 0x0000000000007941 */ /* 0x000fea0003800000 */
.L_x_999:
[----:B------:R-:W-:-:S04]  /*3fc0*/  F2FP.F16.F32.PACK_AB R0, RZ, R0 ;  /* 0x00000000ff00723e */ /* 0x000fc800000000ff */
[----:B------:R-:W-:Y:S01]  /*3fd0*/  PRMT R24, R0, 0x7610, R24 ;  /* 0x0000761000187816 */ /* 0x000fe20000000018 */
[----:B------:R-:W-:Y:S06]  /*3fe0*/  BRA `(.L_x_979) ;  /* 0x0000000400287947 */ /* 0x000fec0003800000 */
.L_x_997:
        /* <DEDUP_REMOVED lines=21> */
.L_x_1006:
[----:B------:R-:W-:Y:S05]  /*4140*/  BSYNC B1 ;  /* 0x0000000000017941 */ /* 0x000fea0003800000 */
.L_x_1005:
[----:B------:R-:W-:Y:S01]  /*4150*/  LEA R3, R0, 0x37800000, 0x17 ;  /* 0x3780000000037811 */ /* 0x000fe200078eb8ff */
[----:B------:R-:W-:-:S05]  /*4160*/  IMAD.SHL.U32 R0, R2, 0x200000, RZ ;  /* 0x0020000002007824 */ /* 0x000fca00078e00ff */
[----:B------:R-:W-:-:S07]  /*4170*/  LOP3.LUT R0, R3, R0, R4, 0xfe, !PT ;  /* 0x0000000003007212 */ /* 0x000fce00078efe04 */
.L_x_1004:
[----:B------:R-:W-:Y:S05]  /*4180*/  BSYNC B0 ;  /* 0x0000000000007941 */ /* 0x000fea0003800000 */
.L_x_1003:
[----:B------:R-:W-:-:S04]  /*4190*/  F2FP.F16.F32.PACK_AB R0, RZ, R0 ;  /* 0x00000000ff00723e */ /* 0x000fc800000000ff */
[----:B------:R-:W-:Y:S01]  /*41a0*/  PRMT R24, R0, 0x7610, R24 ;  /* 0x0000761000187816 */ /* 0x000fe20000000018 */
[----:B------:R-:W-:Y:S06]  /*41b0*/  BRA `(.L_x_979) ;  /* 0x0000000000b47947 */ /* 0x000fec0003800000 */
.L_x_996:
        /* <DEDUP_REMOVED lines=14> */
.L_x_1010:
[----:B------:R-:W-:Y:S05]  /*42a0*/  BSYNC B0 ;  /* 0x0000000000007941 */ /* 0x000fea0003800000 */
.L_x_1009:
[----:B------:R-:W-:-:S04]  /*42b0*/  F2FP.F16.F32.PACK_AB R0, RZ, R0 ;  /* 0x00000000ff00723e */ /* 0x000fc800000000ff */
[----:B------:R-:W-:Y:S01]  /*42c0*/  PRMT R24, R0, 0x7610, R24 ;  /* 0x0000761000187816 */ /* 0x000fe20000000018 */
[----:B------:R-:W-:Y:S06]  /*42d0*/  BRA `(.L_x_979) ;  /* 0x00000000006c7947 */ /* 0x000fec0003800000 */
.L_x_984:
        /* <DEDUP_REMOVED lines=16> */
.L_x_1011:
[----:B------:R-:W-:Y:S01]  /*43e0*/  PRMT R24, RZ, 0x7610, R24 ;  /* 0x00007610ff187816 */ /* 0x000fe20000000018 */
[----:B------:R-:W-:Y:S06]  /*43f0*/  BRA `(.L_x_979) ;  /* 0x0000000000247947 */ /* 0x000fec0003800000 */
.L_x_1008:
[----:B------:R-:W2:Y:S02]  /*4400*/  LDG.E.64 R2, desc[UR36][R2.64] ;  /* 0x0000002402027981 */ /* 0x000ea4000c1e1b00 */
[----:B--2---:R-:W0:Y:S02]  /*4410*/  I2F.U64 R0, R2 ;  /* 0x0000000200007312 */ /* 0x004e240000301000 */
[----:B0-----:R-:W-:-:S04]  /*4420*/  F2FP.F16.F32.PACK_AB R0, RZ, R0 ;  /* 0x00000000ff00723e */ /* 0x001fc800000000ff */
[----:B------:R-:W-:Y:S01]  /*4430*/  PRMT R24, R0, 0x7610, R24 ;  /* 0x0000761000187816 */ /* 0x000fe20000000018 */
[----:B------:R-:W-:Y:S06]  /*4440*/  BRA `(.L_x_979) ;  /* 0x0000000000107947 */ /* 0x000fec0003800000 */
.L_x_1007:
[----:B------:R-:W2:Y:S02]  /*4450*/  LDG.E R2, desc[UR36][R2.64] ;  /* 0x0000002402027981 */ /* 0x000ea4000c1e1900 */
[----:B--2---:R-:W-:-:S04]  /*4460*/  I2FP.F32.U32 R0, R2 ;  /* 0x0000000200007245 */ /* 0x004fc80000201000 */
[----:B------:R-:W-:-:S04]  /*4470*/  F2FP.F16.F32.PACK_AB R0, RZ, R0 ;  /* 0x00000000ff00723e */ /* 0x000fc800000000ff */
[----:B------:R-:W-:-:S07]  /*4480*/  PRMT R24, R0, 0x7610, R24 ;  /* 0x0000761000187816 */ /* 0x000fce0000000018 */
.L_x_979:
[----:B------:R-:W-:Y:S05]  /*4490*/  BSYNC B6 ;  /* 0x0000000000067941 */ /* 0x000fea0003800000 */
.L_x_978:
[----:B------:R-:W0:Y:S01]  /*44a0*/  S2R R17, SR_TID.X ;  /* 0x0000000000117919 */ /* 0x000e220000002100 */
[----:B------:R-:W4:Y:S01]  /*44b0*/  LDC.U8 R19, c[0x0][0x234] ;  /* 0x00008d00ff137b82 */ /* 0x000f220000000000 */
[----:B------:R-:W-:Y:S01]  /*44c0*/  BSSY B6, `(.L_x_1012) ;  /* 0x0000135000067945 */ /* 0x000fe20003800000 */
[C---:B0123--:R-:W-:Y:S01]  /*44d0*/  VIADD R3, R17.reuse, 0x100 ;  /* 0x0000010011037836 */ /* 0x04ffe20000000000 */
[C---:B------:R-:W-:Y:S01]  /*44e0*/  ISETP.GE.AND P3, PT, R17.reuse, R16, PT ;  /* 0x000000101100720c */ /* 0x040fe20003f66270 */
[----:B------:R-:W-:-:S03]  /*44f0*/  VIADD R27, R17, 0x80 ;  /* 0x00000080111b7836 */ /* 0x000fc60000000000 */
[-C--:B------:R-:W-:Y:S01]  /*4500*/  ISETP.GE.AND P1, PT, R3, R16.reuse, PT ;  /* 0x000000100300720c */ /* 0x080fe20003f26270 */
[----:B------:R-:W-:Y:S01]  /*4510*/  VIADD R3, R17, 0x180 ;  /* 0x0000018011037836 */ /* 0x000fe20000000000 */
[----:B------:R-:W-:-:S04]  /*4520*/  ISETP.GE.AND P0, PT, R27, R16, PT ;  /* 0x000000101b00720c */ /* 0x000fc80003f06270 */
[----:B------:R-:W-:-:S03]  /*4530*/  ISETP.GE.AND P2, PT, R3, R16, PT ;  /* 0x000000100300720c */ /* 0x000fc60003f46270 */
[----:B-----5:R-:W-:-:S04]  /*4540*/  @!P3 HADD2.F32 R2, -RZ, R22.H0_H0 ;  /* 0x20000016ff02b230 */ /* 0x020fc80000004100 */
[----:B------:R-:W-:Y:S02]  /*4550*/  @!P1 HADD2.F32 R25, -RZ, R25.H0_H0 ;  /* 0x20000019ff199230 */ /* 0x000fe40000004100 */
[----:B------:R-:W-:Y:S01]  /*4560*/  @!P3 FMUL.RZ R10, R2, 0.15915493667125701904 ;  /* 0x3e22f983020ab820 */ /* 0x000fe2000040c000 */
[----:B------:R-:W-:Y:S02]  /*4570*/  @!P0 HADD2.F32 R2, -RZ, R23.H0_H0 ;  /* 0x20000017ff028230 */ /* 0x000fe40000004100 */
[----:B------:R-:W-:Y:S01]  /*4580*/  @!P1 FMUL.RZ R25, R25, 0.15915493667125701904 ;  /* 0x3e22f98319199820 */ /* 0x000fe2000040c000 */
[----:B------:R-:W-:Y:S02]  /*4590*/  @!P2 HADD2.F32 R4, -RZ, R24.H0_H0 ;  /* 0x20000018ff04a230 */ /* 0x000fe40000004100 */
[----:B------:R-:W-:Y:S01]  /*45a0*/  @!P0 FMUL.RZ R11, R2, 0.15915493667125701904 ;  /* 0x3e22f983020b8820 */ /* 0x000fe2000040c000 */
[----:B------:R-:W0:Y:S02]  /*45b0*/  @!P3 MUFU.COS R3, R10 ;  /* 0x0000000a0003b308 */ /* 0x000e240000000000 */
[----:B------:R-:W-:-:S06]  /*45c0*/  @!P2 FMUL.RZ R12, R4, 0.15915493667125701904 ;  /* 0x3e22f983040ca820 */ /* 0x000fcc000040c000 */
[----:B------:R-:W-:Y:S08]  /*45d0*/  @!P1 MUFU.COS R7, R25 ;  /* 0x0000001900079308 */ /* 0x000ff00000000000 */
[----:B------:R-:W-:Y:S08]  /*45e0*/  @!P2 MUFU.COS R9, R12 ;  /* 0x0000000c0009a308 */ /* 0x000ff00000000000 */
[----:B------:R-:W-:Y:S08]  /*45f0*/  @!P0 MUFU.COS R5, R11 ;  /* 0x0000000b00058308 */ /* 0x000ff00000000000 */
[----:B------:R-:W-:Y:S08]  /*4600*/  @!P3 MUFU.SIN R2, R10 ;  /* 0x0000000a0002b308 */ /* 0x000ff00000000400 */
[----:B0-----:R-:W0:Y:S08]  /*4610*/  @!P3 MUFU.RCP R3, R3 ;  /* 0x000000030003b308 */ /* 0x001e300000001000 */
[----:B------:R-:W-:Y:S08]  /*4620*/  @!P1 MUFU.SIN R6, R25 ;  /* 0x0000001900069308 */ /* 0x000ff00000000400 */
[----:B------:R-:W-:Y:S01]  /*4630*/  @!P2 MUFU.SIN R8, R12 ;  /* 0x0000000c0008a308 */ /* 0x000fe20000000400 */
[----:B0-----:R-:W-:-:S05]  /*4640*/  @!P3 FMUL.FTZ R2, R2, R3 ;  /* 0x000000030202b220 */ /* 0x001fca0000410000 */
[----:B------:R-:W-:Y:S02]  /*4650*/  @!P3 F2FP.F16.F32.PACK_AB R0, RZ, R2 ;  /* 0x00000002ff00b23e */ /* 0x000fe400000000ff */
[----:B------:R-:W-:Y:S08]  /*4660*/  @!P0 MUFU.SIN R4, R11 ;  /* 0x0000000b00048308 */ /* 0x000ff00000000400 */
[----:B------:R-:W0:Y:S08]  /*4670*/  @!P1 MUFU.RCP R7, R7 ;  /* 0x0000000700079308 */ /* 0x000e300000001000 */
[----:B------:R-:W1:Y:S08]  /*4680*/  @!P2 MUFU.RCP R9, R9 ;  /* 0x000000090009a308 */ /* 0x000e700000001000 */
[----:B------:R-:W2:Y:S01]  /*4690*/  @!P0 MUFU.RCP R5, R5 ;  /* 0x0000000500058308 */ /* 0x000ea20000001000 */
[----:B0-----:R-:W-:-:S05]  /*46a0*/  @!P1 FMUL.FTZ R6, R6, R7 ;  /* 0x0000000706069220 */ /* 0x001fca0000410000 */
[----:B------:R-:W-:Y:S01]  /*46b0*/  @!P1 F2FP.F16.F32.PACK_AB R23, RZ, R6 ;  /* 0x00000006ff17923e */ /* 0x000fe200000000ff */
[----:B-1----:R-:W-:-:S05]  /*46c0*/  @!P2 FMUL.FTZ R8, R8, R9 ;  /* 0x000000090808a220 */ /* 0x002fca0000410000 */
[----:B------:R-:W-:Y:S01]  /*46d0*/  @!P2 F2FP.F16.F32.PACK_AB R22, RZ, R8 ;  /* 0x00000008ff16a23e */ /* 0x000fe200000000ff */
[----:B--2---:R-:W-:-:S05]  /*46e0*/  @!P0 FMUL.FTZ R4, R4, R5 ;  /* 0x0000000504048220 */ /* 0x004fca0000410000 */
[----:B------:R-:W-:Y:S01]  /*46f0*/  @!P0 F2FP.F16.F32.PACK_AB R24, RZ, R4 ;  /* 0x00000004ff18823e */ /* 0x000fe200000000ff */
[----:B----4-:R-:W-:Y:S06]  /*4700*/  @P3 BRA `(.L_x_1013) ;  /* 0x0000001000403947 */ /* 0x010fec0003800000 */
        /* <DEDUP_REMOVED lines=17> */
[----:B------:R-:W-:Y:S02]  /*4820*/  HADD2.F32 R0, -RZ, R0.H0_H0 ;  /* 0x20000000ff007230 */ /* 0x000fe40000004100 */
[----:B------:R-:W-:Y:S02]  /*4830*/  IMAD.MOV.U32 R17, RZ, RZ, R27 ;  /* 0x000000ffff117224 */ /* 0x000fe400078e001b */
[----:B------:R-:W0:Y:S02]  /*4840*/  F2I.FTZ.TRUNC.NTZ R5, R0 ;  /* 0x0000000000057305 */ /* 0x000e24000021f100 */
[----:B0-----:R0:W-:Y:S01]  /*4850*/  STG.E.U8 desc[UR36][R2.64], R5 ;  /* 0x0000000502007986 */ /* 0x0011e2000c101124 */
[----:B------:R-:W-:Y:S05]  /*4860*/  BRA `(.L_x_1013) ;  /* 0x0000000c00e87947 */ /* 0x000fea0003800000 */
.L_x_1017:
[----:B------:R-:W-:Y:S02]  /*4870*/  HADD2.F32 R5, -RZ, R0.H0_H0 ;  /* 0x20000000ff057230 */ /* 0x000fe40000004100 */
[----:B------:R-:W-:-:S04]  /*4880*/  IMAD.MOV.U32 R17, RZ, RZ, R27 ;  /* 0x000000ffff117224 */ /* 0x000fc800078e001b */
[----:B------:R-:W0:Y:S02]  /*4890*/  F2I.S64.TRUNC R4, R5 ;  /* 0x0000000500047311 */ /* 0x000e24000020d900 */
[----:B0-----:R0:W-:Y:S01]  /*48a0*/  STG.E.U8 desc[UR36][R2.64], R4 ;  /* 0x0000000402007986 */ /* 0x0011e2000c101124 */
[----:B------:R-:W-:Y:S05]  /*48b0*/  BRA `(.L_x_1013) ;  /* 0x0000000c00d47947 */ /* 0x000fea0003800000 */
.L_x_1016:
[----:B------:R-:W-:-:S13]  /*48c0*/  ISETP.NE.AND P0, PT, R4, 0x2, PT ;  /* 0x000000020400780c */ /* 0x000fda0003f05270 */
[----:B------:R-:W-:Y:S05]  /*48d0*/  @!P0 BRA `(.L_x_1019) ;  /* 0x0000000000388947 */ /* 0x000fea0003800000 */
[----:B------:R-:W-:-:S13]  /*48e0*/  ISETP.NE.AND P0, PT, R4, 0x3, PT ;  /* 0x000000030400780c */ /* 0x000fda0003f05270 */
[----:B------:R-:W-:Y:S05]  /*48f0*/  @!P0 BRA `(.L_x_1020) ;  /* 0x00000000001c8947 */ /* 0x000fea0003800000 */
[----:B------:R-:W-:-:S13]  /*4900*/  ISETP.NE.AND P0, PT, R4, 0x4, PT ;  /* 0x000000040400780c */ /* 0x000fda0003f05270 */
[----:B------:R-:W-:Y:S05]  /*4910*/  @P0 BRA `(.L_x_1018) ;  /* 0x0000000c00500947 */ /* 0x000fea0003800000 */
[----:B------:R-:W-:Y:S02]  /*4920*/  HADD2.F32 R4, -RZ, R0.H0_H0 ;  /* 0x20000000ff047230 */ /* 0x000fe40000004100 */
[----:B------:R-:W-:-:S04]  /*4930*/  IMAD.MOV.U32 R17, RZ, RZ, R27 ;  /* 0x000000ffff117224 */ /* 0x000fc800078e001b */
[----:B------:R-:W0:Y:S02]  /*4940*/  F2I.S64.TRUNC R4, R4 ;  /* 0x0000000400047311 */ /* 0x000e24000020d900 */
[----:B0-----:R0:W-:Y:S01]  /*4950*/  STG.E.64 desc[UR36][R2.64], R4 ;  /* 0x0000000402007986 */ /* 0x0011e2000c101b24 */
[----:B------:R-:W-:Y:S05]  /*4960*/  BRA `(.L_x_1013) ;  /* 0x0000000c00a87947 */ /* 0x000fea0003800000 */
.L_x_1020:
[----:B------:R-:W-:Y:S02]  /*4970*/  HADD2.F32 R0, -RZ, R0.H0_H0 ;  /* 0x20000000ff007230 */ /* 0x000fe40000004100 */
[----:B------:R-:W-:Y:S02]  /*4980*/  IMAD.MOV.U32 R17, RZ, RZ, R27 ;  /* 0x000000ffff117224 */ /* 0x000fe400078e001b */
[----:B------:R-:W0:Y:S02]  /*4990*/  F2I.FTZ.TRUNC.NTZ R5, R0 ;  /* 0x0000000000057305 */ /* 0x000e24000021f100 */
[----:B0-----:R0:W-:Y:S01]  /*49a0*/  STG.E desc[UR36][R2.64], R5 ;  /* 0x0000000502007986 */ /* 0x0011e2000c101924 */
[----:B------:R-:W-:Y:S05]  /*49b0*/  BRA `(.L_x_1013) ;  /* 0x0000000c00947947 */ /* 0x000fea0003800000 */
.L_x_1019:
[----:B------:R-:W-:Y:S02]  /*49c0*/  HADD2.F32 R0, -RZ, R0.H0_H0 ;  /* 0x20000000ff007230 */ /* 0x000fe40000004100 */
[----:B------:R-:W-:Y:S02]  /*49d0*/  IMAD.MOV.U32 R17, RZ, RZ, R27 ;  /* 0x000000ffff117224 */ /* 0x000fe400078e001b */
[----:B------:R-:W0:Y:S02]  /*49e0*/  F2I.FTZ.TRUNC.NTZ R5, R0 ;  /* 0x0000000000057305 */ /* 0x000e24000021f100 */
[----:B0-----:R0:W-:Y:S01]  /*49f0*/  STG.E.U16 desc[UR36][R2.64], R5 ;  /* 0x0000000502007986 */ /* 0x0011e2000c101524 */
[----:B------:R-:W-:Y:S05]  /*4a00*/  BRA `(.L_x_1013) ;  /* 0x0000000c00807947 */ /* 0x000fea0003800000 */
.L_x_1015:
[----:B------:R-:W-:-:S13]  /*4a10*/  ISETP.GT.AND P0, PT, R4, 0x6, PT ;  /* 0x000000060400780c */ /* 0x000fda0003f04270 */
[----:B------:R-:W-:Y:S05]  /*4a20*/  @P0 BRA `(.L_x_1021) ;  /* 0x00000000002c0947 */ /* 0x000fea0003800000 */
[----:B------:R-:W-:-:S13]  /*4a30*/  ISETP.NE.AND P0, PT, R4, 0x5, PT ;  /* 0x000000050400780c */ /* 0x000fda0003f05270 */
[----:B------:R-:W-:Y:S05]  /*4a40*/  @!P0 BRA `(.L_x_1022) ;  /* 0x0000000000188947 */ /* 0x000fea0003800000 */
[----:B------:R-:W-:-:S13]  /*4a50*/  ISETP.NE.AND P0, PT, R4, 0x6, PT ;  /* 0x000000060400780c */ /* 0x000fda0003f05270 */
[----:B------:R-:W-:Y:S05]  /*4a60*/  @P0 BRA `(.L_x_1018) ;  /* 0x0000000800fc0947 */ /* 0x000fea0003800000 */
[----:B------:R-:W-:Y:S02]  /*4a70*/  HADD2.F32 R5, -RZ, R0.H0_H0 ;  /* 0x20000000ff057230 */ /* 0x000fe40000004100 */
[----:B------:R-:W-:-:S03]  /*4a80*/  IMAD.MOV.U32 R17, RZ, RZ, R27 ;  /* 0x000000ffff117224 */ /* 0x000fc600078e001b */
[----:B------:R0:W-:Y:S01]  /*4a90*/  STG.E desc[UR36][R2.64], R5 ;  /* 0x0000000502007986 */ /* 0x0001e2000c101924 */
[----:B------:R-:W-:Y:S05]  /*4aa0*/  BRA `(.L_x_1013) ;  /* 0x0000000c00587947 */ /* 0x000fea0003800000 */
.L_x_1022:
[----:B------:R0:W-:Y:S01]  /*4ab0*/  STG.E.U16 desc[UR36][R2.64], R0 ;  /* 0x0000000002007986 */ /* 0x0001e2000c101524 */
[----:B------:R-:W-:Y:S01]  /*4ac0*/  IMAD.MOV.U32 R17, RZ, RZ, R27 ;  /* 0x000000ffff117224 */ /* 0x000fe200078e001b */
[----:B------:R-:W-:Y:S06]  /*4ad0*/  BRA `(.L_x_1013) ;  /* 0x0000000c004c7947 */ /* 0x000fec0003800000 */
.L_x_1021:
[----:B------:R-:W-:-:S13]  /*4ae0*/  ISETP.NE.AND P0, PT, R4, 0x7, PT ;  /* 0x000000070400780c */ /* 0x000fda0003f05270 */
[----:B------:R-:W-:Y:S05]  /*4af0*/  @!P0 BRA `(.L_x_1023) ;  /* 0x00000000003c8947 */ /* 0x000fea0003800000 */
[----:B------:R-:W-:-:S13]  /*4b00*/  ISETP.NE.AND P0, PT, R4, 0x8, PT ;  /* 0x000000080400780c */ /* 0x000fda0003f05270 */
[----:B------:R-:W-:Y:S05]  /*4b10*/  @!P0 BRA `(.L_x_1024) ;  /* 0x00000000001c8947 */ /* 0x000fea0003800000 */
[----:B------:R-:W-:-:S13]  /*4b20*/  ISETP.NE.AND P0, PT, R4, 0x9, PT ;  /* 0x000000090400780c */ /* 0x000fda0003f05270 */
[----:B------:R-:W-:Y:S05]  /*4b30*/  @P0 BRA `(.L_x_1018) ;  /* 0x0000000800c80947 */ /* 0x000fea0003800000 */
[----:B------:R-:W-:Y:S02]  /*4b40*/  HADD2.F32 R4, -RZ, R0.H0_H0 ;  /* 0x20000000ff047230 */ /* 0x000fe40000004100 */
[----:B------:R-:W-:Y:S02]  /*4b50*/  IMAD.MOV.U32 R5, RZ, RZ, RZ ;  /* 0x000000ffff057224 */ /* 0x000fe400078e00ff */
[----:B------:R-:W-:-:S03]  /*4b60*/  IMAD.MOV.U32 R17, RZ, RZ, R27 ;  /* 0x000000ffff117224 */ /* 0x000fc600078e001b */
[----:B------:R0:W-:Y:S01]  /*4b70*/  STG.E.64 desc[UR36][R2.64], R4 ;  /* 0x0000000402007986 */ /* 0x0001e2000c101b24 */
[----:B------:R-:W-:Y:S05]  /*4b80*/  BRA `(.L_x_1013) ;  /* 0x0000000c00207947 */ /* 0x000fea0003800000 */
.L_x_1024:
[----:B------:R-:W-:Y:S02]  /*4b90*/  HADD2.F32 R0, -RZ, R0.H0_H0 ;  /* 0x20000000ff007230 */ /* 0x000fe40000004100 */
[----:B------:R-:W-:-:S03]  /*4ba0*/  IMAD.MOV.U32 R17, RZ, RZ, R27 ;  /* 0x000000ffff117224 */ /* 0x000fc600078e001b */
[----:B------:R-:W-:-:S04]  /*4bb0*/  F2FP.F16.F32.PACK_AB R0, RZ, R0 ;  /* 0x00000000ff00723e */ /* 0x000fc800000000ff */
[----:B------:R-:W-:-:S05]  /*4bc0*/  PRMT R0, R0, 0x5410, RZ ;  /* 0x0000541000007816 */ /* 0x000fca00000000ff */
[----:B------:R0:W-:Y:S01]  /*4bd0*/  STG.E desc[UR36][R2.64], R0 ;  /* 0x0000000002007986 */ /* 0x0001e2000c101924 */
[----:B------:R-:W-:Y:S05]  /*4be0*/  BRA `(.L_x_1013) ;  /* 0x0000000c00087947 */ /* 0x000fea0003800000 */
.L_x_1023:
[----:B------:R-:W-:Y:S02]  /*4bf0*/  HADD2.F32 R4, -RZ, R0.H0_H0 ;  /* 0x20000000ff047230 */ /* 0x000fe40000004100 */
[----:B------:R-:W-:-:S03]  /*4c00*/  IMAD.MOV.U32 R17, RZ, RZ, R27 ;  /* 0x000000ffff117224 */ /* 0x000fc600078e001b */
[----:B------:R-:W-:-:S06]  /*4c10*/  FMUL.FTZ R4, R4, 1 ;  /* 0x3f80000004047820 */ /* 0x000fcc0000410000 */
[----:B------:R-:W0:Y:S02]  /*4c20*/  F2F.F64.F32 R4, R4 ;  /* 0x0000000400047310 */ /* 0x000e240000201800 */
[----:B0-----:R0:W-:Y:S01]  /*4c30*/  STG.E.64 desc[UR36][R2.64], R4 ;  /* 0x0000000402007986 */ /* 0x0011e2000c101b24 */
[----:B------:R-:W-:Y:S05]  /*4c40*/  BRA `(.L_x_1013) ;  /* 0x0000000800f07947 */ /* 0x000fea0003800000 */
.L_x_1014:
        /* <DEDUP_REMOVED lines=10> */
[----:B------:R-:W-:-:S04]  /*4cf0*/  FSETP.NEU.FTZ.AND P0, PT, R0, RZ, PT ;  /* 0x000000ff0000720b */ /* 0x000fc80003f1d000 */
[----:B------:R-:W-:-:S05]  /*4d00*/  SEL R5, RZ, 0x1, !P0 ;  /* 0x00000001ff057807 */ /* 0x000fca0004000000 */
[----:B------:R0:W-:Y:S01]  /*4d10*/  STG.E.U8 desc[UR36][R2.64], R5 ;  /* 0x0000000502007986 */ /* 0x0001e2000c101124 */
[----:B------:R-:W-:Y:S05]  /*4d20*/  BRA `(.L_x_1013) ;  /* 0x0000000800b87947 */ /* 0x000fea0003800000 */
.L_x_1027:
[----:B------:R-:W-:Y:S01]  /*4d30*/  HADD2.F32 R0, -RZ, R0.H0_H0 ;  /* 0x20000000ff007230 */ /* 0x000fe20000004100 */
[----:B------:R-:W-:Y:S01]  /*4d40*/  CS2R R6, SRZ ;  /* 0x0000000000067805 */ /* 0x000fe2000001ff00 */
[----:B------:R-:W-:-:S03]  /*4d50*/  IMAD.MOV.U32 R17, RZ, RZ, R27 ;  /* 0x000000ffff117224 */ /* 0x000fc600078e001b */
[----:B------:R-:W-:-:S04]  /*4d60*/  FMUL.FTZ R0, R0, 1 ;  /* 0x3f80000000007820 */ /* 0x000fc80000410000 */
[----:B------:R-:W0:Y:S02]  /*4d70*/  F2F.F64.F32 R4, R0 ;  /* 0x0000000000047310 */ /* 0x000e240000201800 */
[----:B0-----:R0:W-:Y:S01]  /*4d80*/  STG.E.128 desc[UR36][R2.64], R4 ;  /* 0x0000000402007986 */ /* 0x0011e2000c101d24 */
[----:B------:R-:W-:Y:S05]  /*4d90*/  BRA `(.L_x_1013) ;  /* 0x00000008009c7947 */ /* 0x000fea0003800000 */
.L_x_1026:
        /* <DEDUP_REMOVED lines=21> */
.L_x_1031:
[----:B------:R-:W-:Y:S05]  /*4ef0*/  BSYNC B0 ;  /* 0x0000000000007941 */ /* 0x000fea0003800000 */
.L_x_1030:
[----:B------:R-:W-:Y:S01]  /*4f00*/  LOP3.LUT R5, R0, R5, RZ, 0xfc, !PT ;  /* 0x0000000500057212 */ /* 0x000fe200078efcff */
[----:B------:R-:W-:-:S04]  /*4f10*/  IMAD.MOV.U32 R17, RZ, RZ, R27 ;  /* 0x000000ffff117224 */ /* 0x000fc800078e001b */
[----:B------:R0:W-:Y:S01]  /*4f20*/  STG.E.U8 desc[UR36][R2.64], R5 ;  /* 0x0000000502007986 */ /* 0x0001e2000c101124 */
[----:B------:R-:W-:Y:S05]  /*4f30*/  BRA `(.L_x_1013) ;  /* 0x0000000800347947 */ /* 0x000fea0003800000 */
.L_x_1029:
        /* <DEDUP_REMOVED lines=13> */
.L_x_1033:
[----:B------:R-:W-:Y:S01]  /*5010*/  IMAD.MOV.U32 R0, RZ, RZ, 0x7f ;  /* 0x0000007fff007424 */ /* 0x000fe200078e00ff */
[----:B------:R-:W-:-:S04]  /*5020*/  ISETP.GT.U32.AND P0, PT, R4, 0x7f800000, PT ;  /* 0x7f8000000400780c */ /* 0x000fc80003f04070 */
[----:B------:R-:W-:-:S09]  /*5030*/  SEL R0, R0, 0x7c, P0 ;  /* 0x0000007c00007807 */ /* 0x000fd20000000000 */
.L_x_1034:
[----:B------:R-:W-:Y:S05]  /*5040*/  BSYNC B0 ;  /* 0x0000000000007941 */ /* 0x000fea0003800000 */
.L_x_1032:
[----:B------:R-:W-:Y:S01]  /*5050*/  LOP3.LUT R4, R5, 0x80000000, RZ, 0xc0, !PT ;  /* 0x8000000005047812 */ /* 0x000fe200078ec0ff */
[----:B------:R-:W-:-:S03]  /*5060*/  IMAD.MOV.U32 R17, RZ, RZ, R27 ;  /* 0x000000ffff117224 */ /* 0x000fc600078e001b */
[----:B------:R-:W-:-:S04]  /*5070*/  SHF.R.U32.HI R5, RZ, 0x18, R4 ;  /* 0x00000018ff057819 */ /* 0x000fc80000011604 */
[----:B------:R-:W-:-:S05]  /*5080*/  LOP3.LUT R5, R0, R5, RZ, 0xfc, !PT ;  /* 0x0000000500057212 */ /* 0x000fca00078efcff */
[----:B------:R0:W-:Y:S01]  /*5090*/  STG.E.U8 desc[UR36][R2.64], R5 ;  /* 0x0000000502007986 */ /* 0x0001e2000c101124 */
[----:B------:R-:W-:Y:S05]  /*50a0*/  BRA `(.L_x_1013) ;  /* 0x0000000400d87947 */ /* 0x000fea0003800000 */
.L_x_1028:
[----:B------:R-:W-:Y:S02]  /*50b0*/  HADD2.F32 R0, -RZ, R0.H0_H0 ;  /* 0x20000000ff007230 */ /* 0x000fe40000004100 */
[----:B------:R-:W-:-:S03]  /*50c0*/  IMAD.MOV.U32 R17, RZ, RZ, R27 ;  /* 0x000000ffff117224 */ /* 0x000fc600078e001b */
[----:B------:R-:W-:-:S05]  /*50d0*/  F2FP.BF16.F32.PACK_AB R0, RZ, R0 ;  /* 0x00000000ff00723e */ /* 0x000fca00000010ff */
[----:B------:R0:W-:Y:S01]  /*50e0*/  STG.E.U16 desc[UR36][R2.64], R0 ;  /* 0x0000000002007986 */ /* 0x0001e2000c101524 */
[----:B------:R-:W-:Y:S05]  /*50f0*/  BRA `(.L_x_1013) ;  /* 0x0000000400c47947 */ /* 0x000fea0003800000 */
.L_x_1025:
        /* <DEDUP_REMOVED lines=10> */
[----:B------:R-:W0:Y:S02]  /*51a0*/  F2I.FTZ.U32.TRUNC.NTZ R5, R5 ;  /* 0x0000000500057305 */ /* 0x000e24000021f000 */
[----:B0-----:R4:W-:Y:S01]  /*51b0*/  STG.E.U16 desc[UR36][R2.64], R5 ;  /* 0x0000000502007986 */ /* 0x0019e2000c101524 */
[----:B------:R-:W-:Y:S05]  /*51c0*/  BRA `(.L_x_1013) ;  /* 0x0000000400907947 */ /* 0x000fea0003800000 */
.L_x_1037:
        /* <DEDUP_REMOVED lines=17> */
.L_x_1040:
[----:B------:R-:W-:-:S04]  /*52e0*/  LOP3.LUT R0, R7, 0x80000000, RZ, 0xc0, !PT ;  /* 0x8000000007007812 */ /* 0x000fc800078ec0ff */
[----:B------:R-:W-:-:S04]  /*52f0*/  SHF.R.U32.HI R5, RZ, 0x18, R0 ;  /* 0x00000018ff057819 */ /* 0x000fc80000011600 */
[----:B------:R-:W-:-:S04]  /*5300*/  LOP3.LUT R4, R4, R5, RZ, 0xfc, !PT ;  /* 0x0000000504047212 */ /* 0x000fc800078efcff */
[----:B------:R-:W-:-:S07]  /*5310*/  PRMT R0, R4, 0x7610, R0 ;  /* 0x0000761004007816 */ /* 0x000fce0000000000 */
.L_x_1039:
[----:B------:R-:W-:Y:S05]  /*5320*/  BSYNC B0 ;  /* 0x0000000000007941 */ /* 0x000fea0003800000 */
.L_x_1038:
[----:B------:R3:W-:Y:S01]  /*5330*/  STG.E.U8 desc[UR36][R2.64], R0 ;  /* 0x0000000002007986 */ /* 0x0007e2000c101124 */
[----:B------:R-:W-:Y:S01]  /*5340*/  IMAD.MOV.U32 R17, RZ, RZ, R27 ;  /* 0x000000ffff117224 */ /* 0x000fe200078e001b */
[----:B------:R-:W-:Y:S06]  /*5350*/  BRA `(.L_x_1013) ;  /* 0x00000004002c7947 */ /* 0x000fec0003800000 */
.L_x_1036:
        /* <DEDUP_REMOVED lines=17> */
.L_x_1043:
[----:B------:R-:W-:-:S04]  /*5470*/  LOP3.LUT R0, R7, 0x80000000, RZ, 0xc0, !PT ;  /* 0x8000000007007812 */ /* 0x000fc800078ec0ff */
[----:B------:R-:W-:-:S04]  /*5480*/  SHF.R.U32.HI R5, RZ, 0x18, R0 ;  /* 0x00000018ff057819 */ /* 0x000fc80000011600 */
[----:B------:R-:W-:-:S04]  /*5490*/  LOP3.LUT R4, R4, R5, RZ, 0xfc, !PT ;  /* 0x0000000504047212 */ /* 0x000fc800078efcff */
[----:B------:R-:W-:-:S07]  /*54a0*/  PRMT R0, R4, 0x7610, R0 ;  /* 0x0000761004007816 */ /* 0x000fce0000000000 */
.L_x_1042:
[----:B------:R-:W-:Y:S05]  /*54b0*/  BSYNC B0 ;  /* 0x0000000000007941 */ /* 0x000fea0003800000 */
.L_x_1041:
[----:B------:R0:W-:Y:S01]  /*54c0*/  STG.E.U8 desc[UR36][R2.64], R0 ;  /* 0x0000000002007986 */ /* 0x0001e2000c101124 */
[----:B------:R-:W-:Y:S01]  /*54d0*/  IMAD.MOV.U32 R17, RZ, RZ, R27 ;  /* 0x000000ffff117224 */ /* 0x000fe200078e001b */
[----:B------:R-:W-:Y:S06]  /*54e0*/  BRA `(.L_x_1013) ;  /* 0x0000000000c87947 */ /* 0x000fec0003800000 */
.L_x_1035:
[----:B------:R-:W-:-:S13]  /*54f0*/  ISETP.NE.AND P0, PT, R4, 0x1c, PT ;  /* 0x0000001c0400780c */ /* 0x000fda0003f05270 */
[----:B------:R-:W-:Y:S05]  /*5500*/  @!P0 BRA `(.L_x_1044) ;  /* 0x0000000000b08947 */ /* 0x000fea0003800000 */
[----:B------:R-:W-:-:S13]  /*5510*/  ISETP.NE.AND P0, PT, R4, 0x1d, PT ;  /* 0x0000001d0400780c */ /* 0x000fda0003f05270 */
[----:B------:R-:W-:Y:S05]  /*5520*/  @!P0 BRA `(.L_x_1045) ;  /* 0x0000000000948947 */ /* 0x000fea0003800000 */
[----:B------:R-:W-:-:S13]  /*5530*/  ISETP.NE.AND P0, PT, R4, 0x2c, PT ;  /* 0x0000002c0400780c */ /* 0x000fda0003f05270 */
[----:B------:R-:W-:Y:S05]  /*5540*/  @P0 BRA `(.L_x_1018) ;  /* 0x0000000000440947 */ /* 0x000fea0003800000 */
[----:B------:R-:W-:Y:S02]  /*5550*/  HADD2.F32 R5, -RZ, R0.H0_H0 ;  /* 0x20000000ff057230 */ /* 0x000fe40000004100 */
        /* <DEDUP_REMOVED lines=16> */
.L_x_1018:
        /* <DEDUP_REMOVED lines=16> */
.L_x_1046:
[----:B------:R-:W-:Y:S01]  /*5760*/  IMAD.MOV.U32 R17, RZ, RZ, R27 ;  /* 0x000000ffff117224 */ /* 0x000fe200078e001b */
[----:B------:R-:W-:Y:S06]  /*5770*/  BRA `(.L_x_1013) ;  /* 0x0000000000247947 */ /* 0x000fec0003800000 */
.L_x_1045:
[----:B------:R-:W-:Y:S02]  /*5780*/  HADD2.F32 R4, -RZ, R0.H0_H0 ;  /* 0x20000000ff047230 */ /* 0x000fe40000004100 */
[----:B------:R-:W-:-:S04]  /*5790*/  IMAD.MOV.U32 R17, RZ, RZ, R27 ;  /* 0x000000ffff117224 */ /* 0x000fc800078e001b */
[----:B------:R-:W0:Y:S02]  /*57a0*/  F2I.U64.TRUNC R4, R4 ;  /* 0x0000000400047311 */ /* 0x000e24000020d800 */
[----:B0-----:R2:W-:Y:S01]  /*57b0*/  STG.E.64 desc[UR36][R2.64], R4 ;  /* 0x0000000402007986 */ /* 0x0015e2000c101b24 */
[----:B------:R-:W-:Y:S05]  /*57c0*/  BRA `(.L_x_1013) ;  /* 0x0000000000107947 */ /* 0x000fea0003800000 */
.L_x_1044:
[----:B------:R-:W-:Y:S02]  /*57d0*/  HADD2.F32 R0, -RZ, R0.H0_H0 ;  /* 0x20000000ff007230 */ /* 0x000fe40000004100 */
[----:B------:R-:W-:Y:S02]  /*57e0*/  IMAD.MOV.U32 R17, RZ, RZ, R27 ;  /* 0x000000ffff117224 */ /* 0x000fe400078e001b */
[----:B------:R-:W0:Y:S02]  /*57f0*/  F2I.FTZ.U32.TRUNC.NTZ R5, R0 ;  /* 0x0000000000057305 */ /* 0x000e24000021f000 */
[----:B0-----:R0:W-:Y:S03]  /*5800*/  STG.E desc[UR36][R2.64], R5 ;  /* 0x0000000502007986 */ /* 0x0011e6000c101924 */
.L_x_1013:
[----:B------:R-:W-:Y:S05]  /*5810*/  BSYNC B6 ;  /* 0x0000000000067941 */ /* 0x000fea0003800000 */
.L_x_1012:
[----:B------:R-:W-:Y:S01]  /*5820*/  ISETP.GE.AND P0, PT, R17, R16, PT ;  /* 0x000000101100720c */ /* 0x000fe20003f06270 */
[----:B------:R-:W-:-:S12]  /*5830*/  BSSY B6, `(.L_x_1047) ;  /* 0x00001fc000067945 */ /* 0x000fd80003800000 */
[----:B------:R-:W-:Y:S05]  /*5840*/  @P0 BRA `(.L_x_1048) ;  /* 0x0000001c00e80947 */ /* 0x000fea0003800000 */
[----:B01234-:R-:W0:Y:S01]  /*5850*/  LDC.64 R2, c[0x0][0x218] ;  /* 0x00008600ff027b82 */ /* 0x01fe220000000a00 */
        /* <DEDUP_REMOVED lines=21> */
.L_x_1052:
[----:B------:R-:W-:-:S06]  /*59b0*/  HADD2.F32 R5, -RZ, R24.H0_H0 ;  /* 0x20000018ff057230 */ /* 0x000fcc0000004100 */
[----:B------:R-:W0:Y:S02]  /*59c0*/  F2I.S64.TRUNC R4, R5 ;  /* 0x0000000500047311 */ /* 0x000e24000020d900 */
[----:B0-----:R0:W-:Y:S01]  /*59d0*/  STG.E.U8 desc[UR36][R2.64], R4 ;  /* 0x0000000402007986 */ /* 0x0011e2000c101124 */
[----:B------:R-:W-:Y:S05]  /*59e0*/  BRA `(.L_x_1054) ;  /* 0x0000000c00847947 */ /* 0x000fea0003800000 */
.L_x_1051:
        /* <DEDUP_REMOVED lines=10> */
.L_x_1056:
[----:B------:R-:W-:-:S04]  /*5a90*/  HADD2.F32 R24, -RZ, R24.H0_H0 ;  /* 0x20000018ff187230 */ /* 0x000fc80000004100 */
[----:B------:R-:W0:Y:S02]  /*5aa0*/  F2I.FTZ.TRUNC.NTZ R5, R24 ;  /* 0x0000001800057305 */ /* 0x000e24000021f100 */
[----:B0-----:R0:W-:Y:S01]  /*5ab0*/  STG.E desc[UR36][R2.64], R5 ;  /* 0x0000000502007986 */ /* 0x0011e2000c101924 */
[----:B------:R-:W-:Y:S05]  /*5ac0*/  BRA `(.L_x_1054) ;  /* 0x0000000c004c7947 */ /* 0x000fea0003800000 */
.L_x_1055:
[----:B------:R-:W-:-:S04]  /*5ad0*/  HADD2.F32 R24, -RZ, R24.H0_H0 ;  /* 0x20000018ff187230 */ /* 0x000fc80000004100 */
[----:B------:R-:W0:Y:S02]  /*5ae0*/  F2I.FTZ.TRUNC.NTZ R5, R24 ;  /* 0x0000001800057305 */ /* 0x000e24000021f100 */
[----:B0-----:R0:W-:Y:S01]  /*5af0*/  STG.E.U16 desc[UR36][R2.64], R5 ;  /* 0x0000000502007986 */ /* 0x0011e2000c101524 */
[----:B------:R-:W-:Y:S05]  /*5b00*/  BRA `(.L_x_1054) ;  /* 0x0000000c003c7947 */ /* 0x000fea0003800000 */
.L_x_1050:
        /* <DEDUP_REMOVED lines=9> */
.L_x_1058:
[----:B------:R0:W-:Y:S01]  /*5ba0*/  STG.E.U16 desc[UR36][R2.64], R24 ;  /* 0x0000001802007986 */ /* 0x0001e2000c101524 */
[----:B------:R-:W-:Y:S05]  /*5bb0*/  BRA `(.L_x_1054) ;  /* 0x0000000c00107947 */ /* 0x000fea0003800000 */
.L_x_1057:
        /* <DEDUP_REMOVED lines=10> */
.L_x_1060:
[----:B------:R-:W-:-:S05]  /*5c60*/  HADD2.F32 R0, -RZ, R24.H0_H0 ;  /* 0x20000018ff007230 */ /* 0x000fca0000004100 */
[----:B------:R-:W-:-:S04]  /*5c70*/  F2FP.F16.F32.PACK_AB R0, RZ, R0 ;  /* 0x00000000ff00723e */ /* 0x000fc800000000ff */
[----:B------:R-:W-:-:S05]  /*5c80*/  PRMT R0, R0, 0x5410, RZ ;  /* 0x0000541000007816 */ /* 0x000fca00000000ff */
[----:B------:R0:W-:Y:S01]  /*5c90*/  STG.E desc[UR36][R2.64], R0 ;  /* 0x0000000002007986 */ /* 0x0001e2000c101924 */
[----:B------:R-:W-:Y:S05]  /*5ca0*/  BRA `(.L_x_1054) ;  /* 0x0000000800d47947 */ /* 0x000fea0003800000 */
.L_x_1059:
[----:B------:R-:W-:-:S05]  /*5cb0*/  HADD2.F32 R4, -RZ, R24.H0_H0 ;  /* 0x20000018ff047230 */ /* 0x000fca0000004100 */
[----:B------:R-:W-:-:S06]  /*5cc0*/  FMUL.FTZ R4, R4, 1 ;  /* 0x3f80000004047820 */ /* 0x000fcc0000410000 */
[----:B------:R-:W0:Y:S02]  /*5cd0*/  F2F.F64.F32 R4, R4 ;  /* 0x0000000400047310 */ /* 0x000e240000201800 */
[----:B0-----:R0:W-:Y:S01]  /*5ce0*/  STG.E.64 desc[UR36][R2.64], R4 ;  /* 0x0000000402007986 */ /* 0x0011e2000c101b24 */
[----:B------:R-:W-:Y:S05]  /*5cf0*/  BRA `(.L_x_1054) ;  /* 0x0000000800c07947 */ /* 0x000fea0003800000 */
.L_x_1049:
        /* <DEDUP_REMOVED lines=13> */
.L_x_1063:
[----:B------:R-:W-:Y:S01]  /*5dd0*/  HADD2.F32 R24, -RZ, R24.H0_H0 ;  /* 0x20000018ff187230 */ /* 0x000fe20000004100 */
[----:B------:R-:W-:-:S04]  /*5de0*/  CS2R R6, SRZ ;  /* 0x0000000000067805 */ /* 0x000fc8000001ff00 */
[----:B------:R-:W-:-:S06]  /*5df0*/  FMUL.FTZ R4, R24, 1 ;  /* 0x3f80000018047820 */ /* 0x000fcc0000410000 */
[----:B------:R-:W0:Y:S02]  /*5e00*/  F2F.F64.F32 R4, R4 ;  /* 0x0000000400047310 */ /* 0x000e240000201800 */
[----:B0-----:R0:W-:Y:S01]  /*5e10*/  STG.E.128 desc[UR36][R2.64], R4 ;  /* 0x0000000402007986 */ /* 0x0011e2000c101d24 */
[----:B------:R-:W-:Y:S05]  /*5e20*/  BRA `(.L_x_1054) ;  /* 0x0000000800747947 */ /* 0x000fea0003800000 */
.L_x_1062:
        /* <DEDUP_REMOVED lines=21> */
.L_x_1067:
[----:B------:R-:W-:Y:S05]  /*5f80*/  BSYNC B0 ;  /* 0x0000000000007941 */ /* 0x000fea0003800000 */
.L_x_1066:
[----:B------:R-:W-:-:S05]  /*5f90*/  LOP3.LUT R5, R0, R5, RZ, 0xfc, !PT ;  /* 0x0000000500057212 */ /* 0x000fca00078efcff */
[----:B------:R0:W-:Y:S01]  /*5fa0*/  STG.E.U8 desc[UR36][R2.64], R5 ;  /* 0x0000000502007986 */ /* 0x0001e2000c101124 */
[----:B------:R-:W-:Y:S05]  /*5fb0*/  BRA `(.L_x_1054) ;  /* 0x0000000800107947 */ /* 0x000fea0003800000 */
.L_x_1065:
        /* <DEDUP_REMOVED lines=13> */
.L_x_1069:
[----:B------:R-:W-:Y:S01]  /*6090*/  IMAD.MOV.U32 R0, RZ, RZ, 0x7f ;  /* 0x0000007fff007424 */ /* 0x000fe200078e00ff */
[----:B------:R-:W-:-:S04]  /*60a0*/  ISETP.GT.U32.AND P0, PT, R4, 0x7f800000, PT ;  /* 0x7f8000000400780c */ /* 0x000fc80003f04070 */
[----:B------:R-:W-:-:S09]  /*60b0*/  SEL R0, R0, 0x7c, P0 ;  /* 0x0000007c00007807 */ /* 0x000fd20000000000 */
.L_x_1070:
[----:B------:R-:W-:Y:S05]  /*60c0*/  BSYNC B0 ;  /* 0x0000000000007941 */ /* 0x000fea0003800000 */
.L_x_1068:
[----:B------:R-:W-:-:S04]  /*60d0*/  LOP3.LUT R4, R5, 0x80000000, RZ, 0xc0, !PT ;  /* 0x8000000005047812 */ /* 0x000fc800078ec0ff */
[----:B------:R-:W-:-:S04]  /*60e0*/  SHF.R.U32.HI R5, RZ, 0x18, R4 ;  /* 0x00000018ff057819 */ /* 0x000fc80000011604 */
[----:B------:R-:W-:-:S05]  /*60f0*/  LOP3.LUT R5, R0, R5, RZ, 0xfc, !PT ;  /* 0x0000000500057212 */ /* 0x000fca00078efcff */
[----:B------:R0:W-:Y:S01]  /*6100*/  STG.E.U8 desc[UR36][R2.64], R5 ;  /* 0x0000000502007986 */ /* 0x0001e2000c101124 */
[----:B------:R-:W-:Y:S05]  /*6110*/  BRA `(.L_x_1054) ;  /* 0x0000000400b87947 */ /* 0x000fea0003800000 */
.L_x_1064:
[----:B------:R-:W-:-:S05]  /*6120*/  HADD2.F32 R0, -RZ, R24.H0_H0 ;  /* 0x20000018ff007230 */ /* 0x000fca0000004100 */
[----:B------:R-:W-:-:S05]  /*6130*/  F2FP.BF16.F32.PACK_AB R0, RZ, R0 ;  /* 0x00000000ff00723e */ /* 0x000fca00000010ff */
[----:B------:R0:W-:Y:S01]  /*6140*/  STG.E.U16 desc[UR36][R2.64], R0 ;  /* 0x0000000002007986 */ /* 0x0001e2000c101524 */
[----:B------:R-:W-:Y:S05]  /*6150*/  BRA `(.L_x_1054) ;  /* 0x0000000400a87947 */ /* 0x000fea0003800000 */
.L_x_1061:
        /* <DEDUP_REMOVED lines=12> */
.L_x_1073:
        /* <DEDUP_REMOVED lines=17> */
.L_x_1076:
[----:B------:R-:W-:-:S04]  /*6330*/  LOP3.LUT R0, R7, 0x80000000, RZ, 0xc0, !PT ;  /* 0x8000000007007812 */ /* 0x000fc800078ec0ff */
[----:B------:R-:W-:-:S04]  /*6340*/  SHF.R.U32.HI R5, RZ, 0x18, R0 ;  /* 0x00000018ff057819 */ /* 0x000fc80000011600 */
[----:B------:R-:W-:-:S04]  /*6350*/  LOP3.LUT R4, R4, R5, RZ, 0xfc, !PT ;  /* 0x0000000504047212 */ /* 0x000fc800078efcff */
[----:B------:R-:W-:-:S07]  /*6360*/  PRMT R0, R4, 0x7610, R0 ;  /* 0x0000761004007816 */ /* 0x000fce0000000000 */
.L_x_1075:
[----:B------:R-:W-:Y:S05]  /*6370*/  BSYNC B0 ;  /* 0x0000000000007941 */ /* 0x000fea0003800000 */
.L_x_1074:
[----:B------:R3:W-:Y:S01]  /*6380*/  STG.E.U8 desc[UR36][R2.64], R0 ;  /* 0x0000000002007986 */ /* 0x0007e2000c101124 */
[----:B------:R-:W-:Y:S05]  /*6390*/  BRA `(.L_x_1054) ;  /* 0x0000000400187947 */ /* 0x000fea0003800000 */
.L_x_1072:
        /* <DEDUP_REMOVED lines=17> */
.L_x_1079:
[----:B------:R-:W-:-:S04]  /*64b0*/  LOP3.LUT R0, R7, 0x80000000, RZ, 0xc0, !PT ;  /* 0x8000000007007812 */ /* 0x000fc800078ec0ff */
[----:B------:R-:W-:-:S04]  /*64c0*/  SHF.R.U32.HI R5, RZ, 0x18, R0 ;  /* 0x00000018ff057819 */ /* 0x000fc80000011600 */
[----:B------:R-:W-:-:S04]  /*64d0*/  LOP3.LUT R4, R4, R5, RZ, 0xfc, !PT ;  /* 0x0000000504047212 */ /* 0x000fc800078efcff */
[----:B------:R-:W-:-:S07]  /*64e0*/  PRMT R0, R4, 0x7610, R0 ;  /* 0x0000761004007816 */ /* 0x000fce0000000000 */
.L_x_1078:
[----:B------:R-:W-:Y:S05]  /*64f0*/  BSYNC B0 ;  /* 0x0000000000007941 */ /* 0x000fea0003800000 */
.L_x_1077:
[----:B------:R0:W-:Y:S01]  /*6500*/  STG.E.U8 desc[UR36][R2.64], R0 ;  /* 0x0000000002007986 */ /* 0x0001e2000c101124 */
[----:B------:R-:W-:Y:S05]  /*6510*/  BRA `(.L_x_1054) ;  /* 0x0000000000b87947 */ /* 0x000fea0003800000 */
.L_x_1071:
        /* <DEDUP_REMOVED lines=22> */
.L_x_1053:
        /* <DEDUP_REMOVED lines=16> */
.L_x_1082:
[----:B------:R-:W-:Y:S05]  /*6780*/  BRA `(.L_x_1054) ;  /* 0x00000000001c7947 */ /* 0x000fea0003800000 */
.L_x_1081:
[----:B------:R-:W-:-:S06]  /*6790*/  HADD2.F32 R4, -RZ, R24.H0_H0 ;  /* 0x20000018ff047230 */ /* 0x000fcc0000004100 */
[----:B------:R-:W0:Y:S02]  /*67a0*/  F2I.U64.TRUNC R4, R4 ;  /* 0x0000000400047311 */ /* 0x000e24000020d800 */
[----:B0-----:R2:W-:Y:S01]  /*67b0*/  STG.E.64 desc[UR36][R2.64], R4 ;  /* 0x0000000402007986 */ /* 0x0015e2000c101b24 */
[----:B------:R-:W-:Y:S05]  /*67c0*/  BRA `(.L_x_1054) ;  /* 0x00000000000c7947 */ /* 0x000fea0003800000 */
.L_x_1080:
[----:B------:R-:W-:-:S04]  /*67d0*/  HADD2.F32 R24, -RZ, R24.H0_H0 ;  /* 0x20000018ff187230 */ /* 0x000fc80000004100 */
[----:B------:R-:W0:Y:S02]  /*67e0*/  F2I.FTZ.U32.TRUNC.NTZ R5, R24 ;  /* 0x0000001800057305 */ /* 0x000e24000021f000 */
[----:B0-----:R0:W-:Y:S02]  /*67f0*/  STG.E desc[UR36][R2.64], R5 ;  /* 0x0000000502007986 */ /* 0x0011e4000c101924 */
.L_x_1054:
[----:B------:R-:W-:-:S05]  /*6800*/  VIADD R17, R17, 0x80 ;  /* 0x0000008011117836 */ /* 0x000fca0000000000 */
[----:B------:R-:W-:-:S13]  /*6810*/  ISETP.GE.AND P0, PT, R17, R16, PT ;  /* 0x000000101100720c */ /* 0x000fda0003f06270 */
        /* <DEDUP_REMOVED lines=19> */
[----:B------:R-:W-:-:S06]  /*6950*/  HADD2.F32 R23, -RZ, R23.H0_H0 ;  /* 0x20000017ff177230 */ /* 0x000fcc0000004100 */
[----:B------:R-:W0:Y:S02]  /*6960*/  F2I.FTZ.TRUNC.NTZ R23, R23 ;  /* 0x0000001700177305 */ /* 0x000e24000021f100 */
[----:B0-----:R4:W-:Y:S01]  /*6970*/  STG.E.U8 desc[UR36][R2.64], R23 ;  /* 0x0000001702007986 */ /* 0x0019e2000c101124 */
[----:B------:R-:W-:Y:S05]  /*6980*/  BRA `(.L_x_1088) ;  /* 0x0000000c00947947 */ /* 0x000fea0003800000 */
.L_x_1086:
[----:B------:R-:W-:-:S06]  /*6990*/  HADD2.F32 R5, -RZ, R23.H0_H0 ;  /* 0x20000017ff057230 */ /* 0x000fcc0000004100 */
[----:B------:R-:W0:Y:S02]  /*69a0*/  F2I.S64.TRUNC R4, R5 ;  /* 0x0000000500047311 */ /* 0x000e24000020d900 */
[----:B0-----:R3:W-:Y:S01]  /*69b0*/  STG.E.U8 desc[UR36][R2.64], R4 ;  /* 0x0000000402007986 */ /* 0x0017e2000c101124 */
[----:B------:R-:W-:Y:S05]  /*69c0*/  BRA `(.L_x_1088) ;  /* 0x0000000c00847947 */ /* 0x000fea0003800000 */
.L_x_1085:
        /* <DEDUP_REMOVED lines=10> */
.L_x_1090:
[----:B------:R-:W-:-:S06]  /*6a70*/  HADD2.F32 R23, -RZ, R23.H0_H0 ;  /* 0x20000017ff177230 */ /* 0x000fcc0000004100 */
[----:B------:R-:W0:Y:S02]  /*6a80*/  F2I.FTZ.TRUNC.NTZ R23, R23 ;  /* 0x0000001700177305 */ /* 0x000e24000021f100 */
[----:B0-----:R2:W-:Y:S01]  /*6a90*/  STG.E desc[UR36][R2.64], R23 ;  /* 0x0000001702007986 */ /* 0x0015e2000c101924 */
[----:B------:R-:W-:Y:S05]  /*6aa0*/  BRA `(.L_x_1088) ;  /* 0x0000000c004c7947 */ /* 0x000fea0003800000 */
.L_x_1089:
[----:B------:R-:W-:-:S06]  /*6ab0*/  HADD2.F32 R23, -RZ, R23.H0_H0 ;  /* 0x20000017ff177230 */ /* 0x000fcc0000004100 */
[----:B------:R-:W0:Y:S02]  /*6ac0*/  F2I.FTZ.TRUNC.NTZ R23, R23 ;  /* 0x0000001700177305 */ /* 0x000e24000021f100 */
[----:B0-----:R0:W-:Y:S01]  /*6ad0*/  STG.E.U16 desc[UR36][R2.64], R23 ;  /* 0x0000001702007986 */ /* 0x0011e2000c101524 */
[----:B------:R-:W-:Y:S05]  /*6ae0*/  BRA `(.L_x_1088) ;  /* 0x0000000c003c7947 */ /* 0x000fea0003800000 */
.L_x_1084:
        /* <DEDUP_REMOVED lines=9> */
.L_x_1092:
[----:B------:R0:W-:Y:S01]  /*6b80*/  STG.E.U16 desc[UR36][R2.64], R23 ;  /* 0x0000001702007986 */ /* 0x0001e2000c101524 */
[----:B------:R-:W-:Y:S05]  /*6b90*/  BRA `(.L_x_1088) ;  /* 0x0000000c00107947 */ /* 0x000fea0003800000 */
.L_x_1091:
        /* <DEDUP_REMOVED lines=10> */
.L_x_1094:
[----:B------:R-:W-:-:S05]  /*6c40*/  HADD2.F32 R0, -RZ, R23.H0_H0 ;  /* 0x20000017ff007230 */ /* 0x000fca0000004100 */
[----:B------:R-:W-:-:S04]  /*6c50*/  F2FP.F16.F32.PACK_AB R0, RZ, R0 ;  /* 0x00000000ff00723e */ /* 0x000fc800000000ff */
[----:B------:R-:W-:-:S05]  /*6c60*/  PRMT R0, R0, 0x5410, RZ ;  /* 0x0000541000007816 */ /* 0x000fca00000000ff */
[----:B------:R0:W-:Y:S01]  /*6c70*/  STG.E desc[UR36][R2.64], R0 ;  /* 0x0000000002007986 */ /* 0x0001e2000c101924 */
[----:B------:R-:W-:Y:S05]  /*6c80*/  BRA `(.L_x_1088) ;  /* 0x0000000800d47947 */ /* 0x000fea0003800000 */
.L_x_1093:
[----:B------:R-:W-:-:S05]  /*6c90*/  HADD2.F32 R4, -RZ, R23.H0_H0 ;  /* 0x20000017ff047230 */ /* 0x000fca0000004100 */
[----:B------:R-:W-:-:S06]  /*6ca0*/  FMUL.FTZ R4, R4, 1 ;  /* 0x3f80000004047820 */ /* 0x000fcc0000410000 */
[----:B------:R-:W0:Y:S02]  /*6cb0*/  F2F.F64.F32 R4, R4 ;  /* 0x0000000400047310 */ /* 0x000e240000201800 */
[----:B0-----:R0:W-:Y:S01]  /*6cc0*/  STG.E.64 desc[UR36][R2.64], R4 ;  /* 0x0000000402007986 */ /* 0x0011e2000c101b24 */
[----:B------:R-:W-:Y:S05]  /*6cd0*/  BRA `(.L_x_1088) ;  /* 0x0000000800c07947 */ /* 0x000fea0003800000 */
.L_x_1083:
        /* <DEDUP_REMOVED lines=13> */
.L_x_1097:
[----:B------:R-:W-:Y:S01]  /*6db0*/  HADD2.F32 R23, -RZ, R23.H0_H0 ;  /* 0x20000017ff177230 */ /* 0x000fe20000004100 */
[----:B------:R-:W-:-:S04]  /*6dc0*/  CS2R R6, SRZ ;  /* 0x0000000000067805 */ /* 0x000fc8000001ff00 */
[----:B------:R-:W-:-:S06]  /*6dd0*/  FMUL.FTZ R4, R23, 1 ;  /* 0x3f80000017047820 */ /* 0x000fcc0000410000 */
[----:B------:R-:W0:Y:S02]  /*6de0*/  F2F.F64.F32 R4, R4 ;  /* 0x0000000400047310 */ /* 0x000e240000201800 */
[----:B0-----:R0:W-:Y:S01]  /*6df0*/  STG.E.128 desc[UR36][R2.64], R4 ;  /* 0x0000000402007986 */ /* 0x0011e2000c101d24 */
[----:B------:R-:W-:Y:S05]  /*6e00*/  BRA `(.L_x_1088) ;  /* 0x0000000800747947 */ /* 0x000fea0003800000 */
.L_x_1096:
        /* <DEDUP_REMOVED lines=21> */
.L_x_1101:
[----:B------:R-:W-:Y:S05]  /*6f60*/  BSYNC B0 ;  /* 0x0000000000007941 */ /* 0x000fea0003800000 */
.L_x_1100:
[----:B------:R-:W-:-:S05]  /*6f70*/  LOP3.LUT R5, R0, R5, RZ, 0xfc, !PT ;  /* 0x0000000500057212 */ /* 0x000fca00078efcff */
[----:B------:R0:W-:Y:S01]  /*6f80*/  STG.E.U8 desc[UR36][R2.64], R5 ;  /* 0x0000000502007986 */ /* 0x0001e2000c101124 */
[----:B------:R-:W-:Y:S05]  /*6f90*/  BRA `(.L_x_1088) ;  /* 0x0000000800107947 */ /* 0x000fea0003800000 */
.L_x_1099:
        /* <DEDUP_REMOVED lines=13> */
.L_x_1103:
[----:B------:R-:W-:Y:S01]  /*7070*/  IMAD.MOV.U32 R0, RZ, RZ, 0x7f ;  /* 0x0000007fff007424 */ /* 0x000fe200078e00ff */
[----:B------:R-:W-:-:S04]  /*7080*/  ISETP.GT.U32.AND P0, PT, R4, 0x7f800000, PT ;  /* 0x7f8000000400780c */ /* 0x000fc80003f04070 */
[----:B------:R-:W-:-:S09]  /*7090*/  SEL R0, R0, 0x7c, P0 ;  /* 0x0000007c00007807 */ /* 0x000fd20000000000 */
.L_x_1104:
[----:B------:R-:W-:Y:S05]  /*70a0*/  BSYNC B0 ;  /* 0x0000000000007941 */ /* 0x000fea0003800000 */
.L_x_1102:
[----:B------:R-:W-:-:S04]  /*70b0*/  LOP3.LUT R4, R23, 0x80000000, RZ, 0xc0, !PT ;  /* 0x8000000017047812 */ /* 0x000fc800078ec0ff */
[----:B------:R-:W-:-:S04]  /*70c0*/  SHF.R.U32.HI R5, RZ, 0x18, R4 ;  /* 0x00000018ff057819 */ /* 0x000fc80000011604 */
[----:B------:R-:W-:-:S05]  /*70d0*/  LOP3.LUT R5, R0, R5, RZ, 0xfc, !PT ;  /* 0x0000000500057212 */ /* 0x000fca00078efcff */
[----:B------:R0:W-:Y:S01]  /*70e0*/  STG.E.U8 desc[UR36][R2.64], R5 ;  /* 0x0000000502007986 */ /* 0x0001e2000c101124 */
[----:B------:R-:W-:Y:S05]  /*70f0*/  BRA `(.L_x_1088) ;  /* 0x0000000400b87947 */ /* 0x000fea0003800000 */
.L_x_1098:
[----:B------:R-:W-:-:S05]  /*7100*/  HADD2.F32 R0, -RZ, R23.H0_H0 ;  /* 0x20000017ff007230 */ /* 0x000fca0000004100 */
[----:B------:R-:W-:-:S05]  /*7110*/  F2FP.BF16.F32.PACK_AB R0, RZ, R0 ;  /* 0x00000000ff00723e */ /* 0x000fca00000010ff */
[----:B------:R0:W-:Y:S01]  /*7120*/  STG.E.U16 desc[UR36][R2.64], R0 ;  /* 0x0000000002007986 */ /* 0x0001e2000c101524 */
[----:B------:R-:W-:Y:S05]  /*7130*/  BRA `(.L_x_1088) ;  /* 0x0000000400a87947 */ /* 0x000fea0003800000 */
.L_x_1095:
        /* <DEDUP_REMOVED lines=12> */
.L_x_1107:
        /* <DEDUP_REMOVED lines=17> */
.L_x_1110:
[----:B------:R-:W-:-:S04]  /*7310*/  LOP3.LUT R0, R23, 0x80000000, RZ, 0xc0, !PT ;  /* 0x8000000017007812 */ /* 0x000fc800078ec0ff */
[----:B------:R-:W-:-:S04]  /*7320*/  SHF.R.U32.HI R5, RZ, 0x18, R0 ;  /* 0x00000018ff057819 */ /* 0x000fc80000011600 */
[----:B------:R-:W-:-:S04]  /*7330*/  LOP3.LUT R4, R4, R5, RZ, 0xfc, !PT ;  /* 0x0000000504047212 */ /* 0x000fc800078efcff */
[----:B------:R-:W-:-:S07]  /*7340*/  PRMT R0, R4, 0x7610, R0 ;  /* 0x0000761004007816 */ /* 0x000fce0000000000 */
.L_x_1109:
[----:B------:R-:W-:Y:S05]  /*7350*/  BSYNC B0 ;  /* 0x0000000000007941 */ /* 0x000fea0003800000 */
.L_x_1108:
[----:B------:R0:W-:Y:S01]  /*7360*/  STG.E.U8 desc[UR36][R2.64], R0 ;  /* 0x0000000002007986 */ /* 0x0001e2000c101124 */
[----:B------:R-:W-:Y:S05]  /*7370*/  BRA `(.L_x_1088) ;  /* 0x0000000400187947 */ /* 0x000fea0003800000 */
.L_x_1106:
        /* <DEDUP_REMOVED lines=17> */
.L_x_1113:
[----:B------:R-:W-:-:S04]  /*7490*/  LOP3.LUT R0, R23, 0x80000000, RZ, 0xc0, !PT ;  /* 0x8000000017007812 */ /* 0x000fc800078ec0ff */
[----:B------:R-:W-:-:S04]  /*74a0*/  SHF.R.U32.HI R5, RZ, 0x18, R0 ;  /* 0x00000018ff057819 */ /* 0x000fc80000011600 */
[----:B------:R-:W-:-:S04]  /*74b0*/  LOP3.LUT R4, R4, R5, RZ, 0xfc, !PT ;  /* 0x0000000504047212 */ /* 0x000fc800078efcff */
[----:B------:R-:W-:-:S07]  /*74c0*/  PRMT R0, R4, 0x7610, R0 ;  /* 0x0000761004007816 */ /* 0x000fce0000000000 */
.L_x_1112:
[----:B------:R-:W-:Y:S05]  /*74d0*/  BSYNC B0 ;  /* 0x0000000000007941 */ /* 0x000fea0003800000 */
.L_x_1111:
[----:B------:R0:W-:Y:S01]  /*74e0*/  STG.E.U8 desc[UR36][R2.64], R0 ;  /* 0x0000000002007986 */ /* 0x0001e2000c101124 */
[----:B------:R-:W-:Y:S05]  /*74f0*/  BRA `(.L_x_1088) ;  /* 0x0000000000b87947 */ /* 0x000fea0003800000 */
.L_x_1105:
[----:B------:R-:W-:-:S13]  /*7500*/  ISETP.NE.AND P0, PT, R0, 0x1c, PT ;  /* 0x0000001c0000780c */ /* 0x000fda0003f05270 */
[----:B------:R-:W-:Y:S05]  /*7510*/  @!P0 BRA `(.L_x_1114) ;  /* 0x0000000000a48947 */ /* 0x000fea0003800000 */
[----:B------:R-:W-:-:S13]  /*7520*/  ISETP.NE.AND P0, PT, R0, 0x1d, PT ;  /* 0x0000001d0000780c */ /* 0x000fda0003f05270 */
[----:B------:R-:W-:Y:S05]  /*7530*/  @!P0 BRA `(.L_x_1115) ;  /* 0x00000000008c8947 */ /* 0x000fea0003800000 */
[----:B------:R-:W-:-:S13]  /*7540*/  ISETP.NE.AND P0, PT, R0, 0x2c, PT ;  /* 0x0000002c0000780c */ /* 0x000fda0003f05270 */
[----:B------:R-:W-:Y:S05]  /*7550*/  @P0 BRA `(.L_x_1087) ;  /* 0x0000000000400947 */ /* 0x000fea0003800000 */
[----:B------:R-:W-:Y:S02]  /*7560*/  HADD2.F32 R23, -RZ, R23.H0_H0 ;  /* 0x20000017ff177230 */ /* 0x000fe40000004100 */
        /* <DEDUP_REMOVED lines=15> */
.L_x_1087:
        /* <DEDUP_REMOVED lines=16> */
.L_x_1116:
[----:B------:R-:W-:Y:S05]  /*7760*/  BRA `(.L_x_1088) ;  /* 0x00000000001c7947 */ /* 0x000fea0003800000 */
.L_x_1115:
[----:B------:R-:W-:-:S06]  /*7770*/  HADD2.F32 R4, -RZ, R23.H0_H0 ;  /* 0x20000017ff047230 */ /* 0x000fcc0000004100 */
[----:B------:R-:W0:Y:S02]  /*7780*/  F2I.U64.TRUNC R4, R4 ;  /* 0x0000000400047311 */ /* 0x000e24000020d800 */
[----:B0-----:R0:W-:Y:S01]  /*7790*/  STG.E.64 desc[UR36][R2.64], R4 ;  /* 0x0000000402007986 */ /* 0x0011e2000c101b24 */
[----:B------:R-:W-:Y:S05]  /*77a0*/  BRA `(.L_x_1088) ;  /* 0x00000000000c7947 */ /* 0x000fea0003800000 */
.L_x_1114:
[----:B------:R-:W-:-:S06]  /*77b0*/  HADD2.F32 R23, -RZ, R23.H0_H0 ;  /* 0x20000017ff177230 */ /* 0x000fcc0000004100 */
[----:B------:R-:W0:Y:S02]  /*77c0*/  F2I.FTZ.U32.TRUNC.NTZ R23, R23 ;  /* 0x0000001700177305 */ /* 0x000e24000021f000 */
[----:B0-----:R0:W-:Y:S02]  /*77d0*/  STG.E desc[UR36][R2.64], R23 ;  /* 0x0000001702007986 */ /* 0x0011e4000c101924 */
.L_x_1088:
[----:B------:R-:W-:-:S07]  /*77e0*/  VIADD R17, R17, 0x80 ;  /* 0x0000008011117836 */ /* 0x000fce0000000000 */
.L_x_1048:
[----:B------:R-:W-:Y:S05]  /*77f0*/  BSYNC B6 ;  /* 0x0000000000067941 */ /* 0x000fea0003800000 */
.L_x_1047:
[----:B------:R-:W-:-:S13]  /*7800*/  ISETP.GE.AND P0, PT, R17, R16, PT ;  /* 0x000000101100720c */ /* 0x000fda0003f06270 */
[----:B------:R-:W-:Y:S05]  /*7810*/  @P0 EXIT ;  /* 0x000000000000094d */ /* 0x000fea0003800000 */
[----:B01234-:R-:W0:Y:S01]  /*7820*/  LDC.64 R2, c[0x0][0x218] ;  /* 0x00008600ff027b82 */ /* 0x01fe220000000a00 */
        /* <DEDUP_REMOVED lines=20> */
.L_x_1120:
[----:B------:R-:W-:-:S06]  /*7970*/  HADD2.F32 R5, -RZ, R22.H0_H0 ;  /* 0x20000016ff057230 */ /* 0x000fcc0000004100 */
[----:B------:R-:W0:Y:S02]  /*7980*/  F2I.S64.TRUNC R4, R5 ;  /* 0x0000000500047311 */ /* 0x000e24000020d900 */
[----:B0-----:R-:W-:Y:S01]  /*7990*/  STG.E.U8 desc[UR36][R2.64], R4 ;  /* 0x0000000402007986 */ /* 0x001fe2000c101124 */
[----:B------:R-:W-:Y:S05]  /*79a0*/  EXIT ;  /* 0x000000000000794d */ /* 0x000fea0003800000 */
.L_x_1119:
        /* <DEDUP_REMOVED lines=10> */
.L_x_1123:
[----:B------:R-:W-:-:S04]  /*7a50*/  HADD2.F32 R22, -RZ, R22.H0_H0 ;  /* 0x20000016ff167230 */ /* 0x000fc80000004100 */
[----:B------:R-:W0:Y:S02]  /*7a60*/  F2I.FTZ.TRUNC.NTZ R5, R22 ;  /* 0x0000001600057305 */ /* 0x000e24000021f100 */
[----:B0-----:R-:W-:Y:S01]  /*7a70*/  STG.E desc[UR36][R2.64], R5 ;  /* 0x0000000502007986 */ /* 0x001fe2000c101924 */
[----:B------:R-:W-:Y:S05]  /*7a80*/  EXIT ;  /* 0x000000000000794d */ /* 0x000fea0003800000 */
.L_x_1122:
[----:B------:R-:W-:-:S04]  /*7a90*/  HADD2.F32 R22, -RZ, R22.H0_H0 ;  /* 0x20000016ff167230 */ /* 0x000fc80000004100 */
[----:B------:R-:W0:Y:S02]  /*7aa0*/  F2I.FTZ.TRUNC.NTZ R5, R22 ;  /* 0x0000001600057305 */ /* 0x000e24000021f100 */
[----:B0-----:R-:W-:Y:S01]  /*7ab0*/  STG.E.U16 desc[UR36][R2.64], R5 ;  /* 0x0000000502007986 */ /* 0x001fe2000c101524 */
[----:B------:R-:W-:Y:S05]  /*7ac0*/  EXIT ;  /* 0x000000000000794d */ /* 0x000fea0003800000 */
.L_x_1118:
        /* <DEDUP_REMOVED lines=9> */
.L_x_1125:
[----:B------:R-:W-:Y:S01]  /*7b60*/  STG.E.U16 desc[UR36][R2.64], R22 ;  /* 0x0000001602007986 */ /* 0x000fe2000c101524 */
[----:B------:R-:W-:Y:S05]  /*7b70*/  EXIT ;  /* 0x000000000000794d */ /* 0x000fea0003800000 */
.L_x_1124:
        /* <DEDUP_REMOVED lines=10> */
.L_x_1127:
[----:B------:R-:W-:-:S05]  /*7c20*/  HADD2.F32 R0, -RZ, R22.H0_H0 ;  /* 0x20000016ff007230 */ /* 0x000fca0000004100 */
[----:B------:R-:W-:-:S04]  /*7c30*/  F2FP.F16.F32.PACK_AB R0, RZ, R0 ;  /* 0x00000000ff00723e */ /* 0x000fc800000000ff */
[----:B------:R-:W-:-:S05]  /*7c40*/  PRMT R0, R0, 0x5410, RZ ;  /* 0x0000541000007816 */ /* 0x000fca00000000ff */
[----:B------:R-:W-:Y:S01]  /*7c50*/  STG.E desc[UR36][R2.64], R0 ;  /* 0x0000000002007986 */ /* 0x000fe2000c101924 */
[----:B------:R-:W-:Y:S05]  /*7c60*/  EXIT ;  /* 0x000000000000794d */ /* 0x000fea0003800000 */
.L_x_1126:
[----:B------:R-:W-:-:S05]  /*7c70*/  HADD2.F32 R4, -RZ, R22.H0_H0 ;  /* 0x20000016ff047230 */ /* 0x000fca0000004100 */
[----:B------:R-:W-:-:S06]  /*7c80*/  FMUL.FTZ R4, R4, 1 ;  /* 0x3f80000004047820 */ /* 0x000fcc0000410000 */
[----:B------:R-:W0:Y:S02]  /*7c90*/  F2F.F64.F32 R4, R4 ;  /* 0x0000000400047310 */ /* 0x000e240000201800 */
[----:B0-----:R-:W-:Y:S01]  /*7ca0*/  STG.E.64 desc[UR36][R2.64], R4 ;  /* 0x0000000402007986 */ /* 0x001fe2000c101b24 */
[----:B------:R-:W-:Y:S05]  /*7cb0*/  EXIT ;  /* 0x000000000000794d */ /* 0x000fea0003800000 */
.L_x_1117:
        /* <DEDUP_REMOVED lines=13> */
.L_x_1130:
[----:B------:R-:W-:Y:S01]  /*7d90*/  HADD2.F32 R22, -RZ, R22.H0_H0 ;  /* 0x20000016ff167230 */ /* 0x000fe20000004100 */
[----:B------:R-:W-:-:S04]  /*7da0*/  CS2R R6, SRZ ;  /* 0x0000000000067805 */ /* 0x000fc8000001ff00 */
[----:B------:R-:W-:-:S06]  /*7db0*/  FMUL.FTZ R4, R22, 1 ;  /* 0x3f80000016047820 */ /* 0x000fcc0000410000 */
[----:B------:R-:W0:Y:S02]  /*7dc0*/  F2F.F64.F32 R4, R4 ;  /* 0x0000000400047310 */ /* 0x000e240000201800 */
[----:B0-----:R-:W-:Y:S01]  /*7dd0*/  STG.E.128 desc[UR36][R2.64], R4 ;  /* 0x0000000402007986 */ /* 0x001fe2000c101d24 */
[----:B------:R-:W-:Y:S05]  /*7de0*/  EXIT ;  /* 0x000000000000794d */ /* 0x000fea0003800000 */
.L_x_1129:
        /* <DEDUP_REMOVED lines=21> */
.L_x_1134:
[----:B------:R-:W-:Y:S05]  /*7f40*/  BSYNC B0 ;  /* 0x0000000000007941 */ /* 0x000fea0003800000 */
.L_x_1133:
[----:B------:R-:W-:-:S05]  /*7f50*/  LOP3.LUT R5, R0, R5, RZ, 0xfc, !PT ;  /* 0x0000000500057212 */ /* 0x000fca00078efcff */
[----:B------:R-:W-:Y:S01]  /*7f60*/  STG.E.U8 desc[UR36][R2.64], R5 ;  /* 0x0000000502007986 */ /* 0x000fe2000c101124 */
[----:B------:R-:W-:Y:S05]  /*7f70*/  EXIT ;  /* 0x000000000000794d */ /* 0x000fea0003800000 */
.L_x_1132:
        /* <DEDUP_REMOVED lines=13> */
.L_x_1136:
[----:B------:R-:W-:Y:S01]  /*8050*/  IMAD.MOV.U32 R0, RZ, RZ, 0x7f ;  /* 0x0000007fff007424 */ /* 0x000fe200078e00ff */
[----:B------:R-:W-:-:S04]  /*8060*/  ISETP.GT.U32.AND P0, PT, R4, 0x7f800000, PT ;  /* 0x7f8000000400780c */ /* 0x000fc80003f04070 */
[----:B------:R-:W-:-:S09]  /*8070*/  SEL R0, R0, 0x7c, P0 ;  /* 0x0000007c00007807 */ /* 0x000fd20000000000 */
.L_x_1137:
[----:B------:R-:W-:Y:S05]  /*8080*/  BSYNC B0 ;  /* 0x0000000000007941 */ /* 0x000fea0003800000 */
.L_x_1135:
[----:B------:R-:W-:-:S04]  /*8090*/  LOP3.LUT R4, R5, 0x80000000, RZ, 0xc0, !PT ;  /* 0x8000000005047812 */ /* 0x000fc800078ec0ff */
[----:B------:R-:W-:-:S04]  /*80a0*/  SHF.R.U32.HI R5, RZ, 0x18, R4 ;  /* 0x00000018ff057819 */ /* 0x000fc80000011604 */
[----:B------:R-:W-:-:S05]  /*80b0*/  LOP3.LUT R5, R0, R5, RZ, 0xfc, !PT ;  /* 0x0000000500057212 */ /* 0x000fca00078efcff */
[----:B------:R-:W-:Y:S01]  /*80c0*/  STG.E.U8 desc[UR36][R2.64], R5 ;  /* 0x0000000502007986 */ /* 0x000fe2000c101124 */
[----:B------:R-:W-:Y:S05]  /*80d0*/  EXIT ;  /* 0x000000000000794d */ /* 0x000fea0003800000 */
.L_x_1131:
[----:B------:R-:W-:-:S05]  /*80e0*/  HADD2.F32 R0, -RZ, R22.H0_H0 ;  /* 0x20000016ff007230 */ /* 0x000fca0000004100 */
[----:B------:R-:W-:-:S05]  /*80f0*/  F2FP.BF16.F32.PACK_AB R0, RZ, R0 ;  /* 0x00000000ff00723e */ /* 0x000fca00000010ff */
[----:B------:R-:W-:Y:S01]  /*8100*/  STG.E.U16 desc[UR36][R2.64], R0 ;  /* 0x0000000002007986 */ /* 0x000fe2000c101524 */
[----:B------:R-:W-:Y:S05]  /*8110*/  EXIT ;  /* 0x000000000000794d */ /* 0x000fea0003800000 */
.L_x_1128:
        /* <DEDUP_REMOVED lines=12> */
.L_x_1140:
        /* <DEDUP_REMOVED lines=17> */
.L_x_1143:
[----:B------:R-:W-:-:S04]  /*82f0*/  LOP3.LUT R0, R7, 0x80000000, RZ, 0xc0, !PT ;  /* 0x8000000007007812 */ /* 0x000fc800078ec0ff */
[----:B------:R-:W-:-:S04]  /*8300*/  SHF.R.U32.HI R5, RZ, 0x18, R0 ;  /* 0x00000018ff057819 */ /* 0x000fc80000011600 */
[----:B------:R-:W-:-:S04]  /*8310*/  LOP3.LUT R4, R4, R5, RZ, 0xfc, !PT ;  /* 0x0000000504047212 */ /* 0x000fc800078efcff */
[----:B------:R-:W-:-:S07]  /*8320*/  PRMT R0, R4, 0x7610, R0 ;  /* 0x0000761004007816 */ /* 0x000fce0000000000 */
.L_x_1142:
[----:B------:R-:W-:Y:S05]  /*8330*/  BSYNC B0 ;  /* 0x0000000000007941 */ /* 0x000fea0003800000 */
.L_x_1141:
[----:B------:R-:W-:Y:S01]  /*8340*/  STG.E.U8 desc[UR36][R2.64], R0 ;  /* 0x0000000002007986 */ /* 0x000fe2000c101124 */
[----:B------:R-:W-:Y:S05]  /*8350*/  EXIT ;  /* 0x000000000000794d */ /* 0x000fea0003800000 */
.L_x_1139:
        /* <DEDUP_REMOVED lines=17> */
.L_x_1146:
[----:B------:R-:W-:-:S04]  /*8470*/  LOP3.LUT R0, R7, 0x80000000, RZ, 0xc0, !PT ;  /* 0x8000000007007812 */ /* 0x000fc800078ec0ff */
[----:B------:R-:W-:-:S04]  /*8480*/  SHF.R.U32.HI R5, RZ, 0x18, R0 ;  /* 0x00000018ff057819 */ /* 0x000fc80000011600 */
[----:B------:R-:W-:-:S04]  /*8490*/  LOP3.LUT R4, R4, R5, RZ, 0xfc, !PT ;  /* 0x0000000504047212 */ /* 0x000fc800078efcff */
[----:B------:R-:W-:-:S07]  /*84a0*/  PRMT R0, R4, 0x7610, R0 ;  /* 0x0000761004007816 */ /* 0x000fce0000000000 */
.L_x_1145:
[----:B------:R-:W-:Y:S05]  /*84b0*/  BSYNC B0 ;  /* 0x0000000000007941 */ /* 0x000fea0003800000 */
.L_x_1144:
[----:B------:R-:W-:Y:S01]  /*84c0*/  STG.E.U8 desc[UR36][R2.64], R0 ;  /* 0x0000000002007986 */ /* 0x000fe2000c101124 */
[----:B------:R-:W-:Y:S05]  /*84d0*/  EXIT ;  /* 0x000000000000794d */ /* 0x000fea0003800000 */
.L_x_1138:
        /* <DEDUP_REMOVED lines=22> */
.L_x_1121:
        /* <DEDUP_REMOVED lines=16> */
.L_x_1149:
[----:B------:R-:W-:Y:S05]  /*8740*/  EXIT ;  /* 0x000000000000794d */ /* 0x000fea0003800000 */
.L_x_1148:
[----:B------:R-:W-:-:S06]  /*8750*/  HADD2.F32 R4, -RZ, R22.H0_H0 ;  /* 0x20000016ff047230 */ /* 0x000fcc0000004100 */
[----:B------:R-:W0:Y:S02]  /*8760*/  F2I.U64.TRUNC R4, R4 ;  /* 0x0000000400047311 */ /* 0x000e24000020d800 */
[----:B0-----:R-:W-:Y:S01]  /*8770*/  STG.E.64 desc[UR36][R2.64], R4 ;  /* 0x0000000402007986 */ /* 0x001fe2000c101b24 */
[----:B------:R-:W-:Y:S05]  /*8780*/  EXIT ;  /* 0x000000000000794d */ /* 0x000fea0003800000 */
.L_x_1147:
[----:B------:R-:W-:-:S04]  /*8790*/  HADD2.F32 R22, -RZ, R22.H0_H0 ;  /* 0x20000016ff167230 */ /* 0x000fc80000004100 */
[----:B------:R-:W0:Y:S02]  /*87a0*/  F2I.FTZ.U32.TRUNC.NTZ R5, R22 ;  /* 0x0000001600057305 */ /* 0x000e24000021f000 */
[----:B0-----:R-:W-:Y:S01]  /*87b0*/  STG.E desc[UR36][R2.64], R5 ;  /* 0x0000000502007986 */ /* 0x001fe2000c101924 */
[----:B------:R-:W-:Y:S05]  /*87c0*/  EXIT ;  /* 0x000000000000794d */ /* 0x000fea0003800000 */
.L_x_1150:
        /* <DEDUP_REMOVED lines=11> */
.L_x_7530:


//--------------------- .text._ZN2at6native18elementwise_kernelILi128ELi4EZNS0_22gpu_kernel_impl_nocastIZZZNS0_15tan_kernel_cudaERNS_18TensorIteratorBaseEENKUlvE0_clEvENKUlvE1_clEvEUlN3c104HalfEE_EEvS4_RKT_EUliE_EEviT1_ --------------------------
	.section	.text._ZN2at6native18elementwise_kernelILi128ELi4EZNS0_22gpu_kernel_impl_nocastIZZZNS0_15tan_kernel_cudaERNS_18TensorIteratorBaseEENKUlvE0_clEvENKUlvE1_clEvEUlN3c104HalfEE_EEvS4_RKT_EUliE_EEviT1_,"ax",@progbits
	.align	128
        .global         _ZN2at6native18elementwise_kernelILi128ELi4EZNS0_22gpu_kernel_impl_nocastIZZZNS0_15tan_kernel_cudaERNS_18TensorIteratorBaseEENKUlvE0_clEvENKUlvE1_clEvEUlN3c104HalfEE_EEvS4_RKT_EUliE_EEviT1_
        .type           _ZN2at6native18elementwise_kernelILi128ELi4EZNS0_22gpu_kernel_impl_nocastIZZZNS0_15tan_kernel_cudaERNS_18TensorIteratorBaseEENKUlvE0_clEvENKUlvE1_clEvEUlN3c104HalfEE_EEvS4_RKT_EUliE_EEviT1_,@function
        .size           _ZN2at6native18elementwise_kernelILi128ELi4EZNS0_22gpu_kernel_impl_nocastIZZZNS0_15tan_kernel_cudaERNS_18TensorIteratorBaseEENKUlvE0_clEvENKUlvE1_clEvEUlN3c104HalfEE_EEvS4_RKT_EUliE_EEviT1_,(.L_x_7531 - _ZN2at6native18elementwise_kernelILi128ELi4EZNS0_22gpu_kernel_impl_nocastIZZZNS0_15tan_kernel_cudaERNS_18TensorIteratorBaseEENKUlvE0_clEvENKUlvE1_clEvEUlN3c104HalfEE_EEvS4_RKT_EUliE_EEviT1_)
        .other          _ZN2at6native18elementwise_kernelILi128ELi4EZNS0_22gpu_kernel_impl_nocastIZZZNS0_15tan_kernel_cudaERNS_18TensorIteratorBaseEENKUlvE0_clEvENKUlvE1_clEvEUlN3c104HalfEE_EEvS4_RKT_EUliE_EEviT1_,@"STO_CUDA_ENTRY STV_DEFAULT"
_ZN2at6native18elementwise_kernelILi128ELi4EZNS0_22gpu_kernel_impl_nocastIZZZNS0_15tan_kernel_cudaERNS_18TensorIteratorBaseEENKUlvE0_clEvENKUlvE1_clEvEUlN3c104HalfEE_EEvS4_RKT_EUliE_EEviT1_:
.text._ZN2at6native18elementwise_kernelILi128ELi4EZNS0_22gpu_kernel_impl_nocastIZZZNS0_15tan_kernel_cudaERNS_18TensorIteratorBaseEENKUlvE0_clEvENKUlvE1_clEvEUlN3c104HalfEE_EEvS4_RKT_EUliE_EEviT1_:
        /* <DEDUP_REMOVED lines=291> */
[----:B------:R-:W-:Y:S01]  /*1230*/  HFMA2.MMA R4, -RZ, RZ, 0, 0 ;  /* 0x00000000ff047435 */ /* 0x000fe200000001ff */
[----:B------:R-:W-:Y:S01]  /*1240*/  ULDC.64 UR8, c[0x0][0x330] ;  /* 0x0000cc0000087ab9 */ /* 0x000fe20000000a00 */
[----:B------:R-:W-:-:S08]  /*1250*/  ULDC UR7, c[0x0][0x338] ;  /* 0x0000ce0000077ab9 */ /* 0x000fd00000000800 */
[----:B------:R-:W-:Y:S02]  /*1260*/  IMAD.HI.U32 R8, R5, UR9, R4 ;  /* 0x0000000905087c27 */ /* 0x000fe4000f8e0004 */
[----:B------:R-:W0:Y:S03]  /*1270*/  @P0 LDC.64 R12, c[0x0][0x340] ;  /* 0x0000d000ff0c0b82 */ /* 0x000e260000000a00 */
[----:B------:R-:W-:Y:S01]  /*1280*/  SHF.R.U32.HI R9, RZ, UR7, R8 ;  /* 0x00000007ff097c19 */ /* 0x000fe20008011608 */
[----:B------:R-:W-:-:S03]  /*1290*/  @P0 IMAD.MOV.U32 R8, RZ, RZ, RZ ;  /* 0x000000ffff080224 */ /* 0x000fc600078e00ff */
[C---:B------:R-:W-:Y:S01]  /*12a0*/  IADD3 R11, -R9.reuse, RZ, RZ ;  /* 0x000000ff090b7210 */ /* 0x040fe20007ffe1ff */
        /* <DEDUP_REMOVED lines=12> */
.L_x_1153:
[----:B------:R-:W-:Y:S02]  /*1370*/  ULDC.64 UR8, c[0x0][0x418] ;  /* 0x0001060000087ab9 */ /* 0x000fe40000000a00 */
[----:B------:R-:W-:-:S04]  /*1380*/  IADD3 R4, P0, R2, UR8, RZ ;  /* 0x0000000802047c10 */ /* 0x000fc8000ff1e0ff */
[----:B------:R-:W-:Y:S01]  /*1390*/  IADD3.X R5, RZ, UR9, RZ, P0, !PT ;  /* 0x00000009ff057c10 */ /* 0x000fe200087fe4ff */
[----:B------:R-:W-:-:S04]  /*13a0*/  ULDC.64 UR8, c[0x0][0x410] ;  /* 0x0001040000087ab9 */ /* 0x000fc80000000a00 */
[----:B------:R-:W2:Y:S01]  /*13b0*/  LDG.E.U16 R4, desc[UR4][R4.64] ;  /* 0x0000000404047981 */ /* 0x000ea2000c1e1500 */
[----:B------:R-:W-:Y:S01]  /*13c0*/  IADD3 R0, R0, 0x80, RZ ;  /* 0x0000008000007810 */ /* 0x000fe20007ffe0ff */
[----:B--2---:R-:W-:-:S05]  /*13d0*/  HADD2.F32 R2, -RZ, R4.H0_H0 ;  /* 0x20000004ff027230 */ /* 0x004fca0000004100 */
[----:B------:R-:W-:-:S04]  /*13e0*/  FMUL.RZ R8, R2, 0.15915493667125701904 ;  /* 0x3e22f98302087820 */ /* 0x000fc8000040c000 */
[----:B------:R-:W0:Y:S08]  /*13f0*/  MUFU.COS R6, R8 ;  /* 0x0000000800067308 */ /* 0x000e300000000000 */
[----:B------:R-:W-:Y:S08]  /*1400*/  MUFU.SIN R2, R8 ;  /* 0x0000000800027308 */ /* 0x000ff00000000400 */
[----:B0-----:R-:W0:Y:S02]  /*1410*/  MUFU.RCP R7, R6 ;  /* 0x0000000600077308 */ /* 0x001e240000001000 */
[----:B0-----:R-:W-:Y:S01]  /*1420*/  FMUL.FTZ R7, R2, R7 ;  /* 0x0000000702077220 */ /* 0x001fe20000410000 */
[----:B------:R-:W-:-:S04]  /*1430*/  IADD3 R2, P0, R3, UR8, RZ ;  /* 0x0000000803027c10 */ /* 0x000fc8000ff1e0ff */
[----:B------:R-:W-:Y:S02]  /*1440*/  F2FP.F16.F32.PACK_AB R7, RZ, R7 ;  /* 0x00000007ff07723e */ /* 0x000fe400000000ff */
[----:B------:R-:W-:-:S05]  /*1450*/  IADD3.X R3, RZ, UR9, RZ, P0, !PT ;  /* 0x00000009ff037c10 */ /* 0x000fca00087fe4ff */
[----:B------:R0:W-:Y:S02]  /*1460*/  STG.E.U16 desc[UR4][R2.64], R7 ;  /* 0x0000000702007986 */ /* 0x0001e4000c101504 */
.L_x_1152:
[----:B------:R-:W-:Y:S05]  /*1470*/  BSYNC B0 ;  /* 0x0000000000007941 */ /* 0x000fea0003800000 */
.L_x_1151:
        /* <DEDUP_REMOVED lines=305> */
.L_x_1156:
        /* <DEDUP_REMOVED lines=305> */
[----:B------:R-:W-:Y:S02]  /*3aa0*/  SHF.R.U32.HI R9, RZ, UR7, R8 ;  /* 0x00000007ff097c19 */ /* 0x000fe40008011608 */
[----:B------:R-:W-:Y:S02]  /*3ab0*/  @P0 MOV R8, RZ ;  /* 0x000000ff00080202 */ /* 0x000fe40000000f00 */
        /* <DEDUP_REMOVED lines=13> */
.L_x_1157:
        /* <DEDUP_REMOVED lines=16> */
.L_x_1155:
[----:B------:R-:W-:Y:S05]  /*3c90*/  BSYNC B0 ;  /* 0x0000000000007941 */ /* 0x000fea0003800000 */
.L_x_1154:
[----:B------:R-:W-:-:S13]  /*3ca0*/  ISETP.GE.AND P0, PT, R0, UR6, PT ;  /* 0x0000000600007c0c */ /* 0x000fda000bf06270 */
[----:B------:R-:W-:Y:S05]  /*3cb0*/  @P0 EXIT ;  /* 0x000000000000094d */ /* 0x000fea0003800000 */
[----:B------:R-:W3:Y:S01]  /*3cc0*/  LDC R8, c[0x0][0x218] ;  /* 0x00008600ff087b82 */ /* 0x000ee20000000800 */
[----:B012---:R-:W-:Y:S02]  /*3cd0*/  CS2R R2, SRZ ;  /* 0x0000000000027805 */ /* 0x007fe4000001ff00 */
[----:B---3--:R-:W-:-:S13]  /*3ce0*/  ISETP.NE.AND P0, PT, R8, RZ, PT ;  /* 0x000000ff0800720c */ /* 0x008fda0003f05270 */
[----:B------:R-:W-:Y:S05]  /*3cf0*/  @!P0 BRA `(.L_x_1158) ;  /* 0x0000001000a88947 */ /* 0x000fea0003800000 */
[----:B------:R-:W-:Y:S01]  /*3d00*/  HFMA2.MMA R2, -RZ, RZ, 0, 0 ;  /* 0x00000000ff027435 */ /* 0x000fe200000001ff */
[----:B------:R-:W-:Y:S01]  /*3d10*/  MOV R3, R0 ;  /* 0x0000000000037202 */ /* 0x000fe20000000f00 */
[----:B------:R-:W-:Y:S01]  /*3d20*/  ULDC.64 UR6, c[0x0][0x220] ;  /* 0x0000880000067ab9 */ /* 0x000fe20000000a00 */
[----:B------:R-:W-:-:S07]  /*3d30*/  ISETP.NE.AND P0, PT, R8, 0x1, PT ;  /* 0x000000010800780c */ /* 0x000fce0003f05270 */
        /* <DEDUP_REMOVED lines=280> */
[----:B------:R-:W-:Y:S01]  /*4ec0*/  ULDC.64 UR6, c[0x0][0x400] ;  /* 0x0001000000067ab9 */ /* 0x000fe20000000a00 */
[----:B------:R-:W-:Y:S02]  /*4ed0*/  @P0 MOV R6, RZ ;  /* 0x000000ff00060202 */ /* 0x000fe40000000f00 */
[----:B------:R-:W-:Y:S01]  /*4ee0*/  IADD3 R4, -R7, RZ, RZ ;  /* 0x000000ff07047210 */ /* 0x000fe20007ffe1ff */
[----:B------:R-:W1:Y:S04]  /*4ef0*/  @P0 LDC R11, c[0x0][0x33c] ;  /* 0x0000cf00ff0b0b82 */ /* 0x000e680000000800 */
[----:B------:R-:W-:-:S04]  /*4f00*/  IMAD R4, R4, UR8, R5 ;  /* 0x0000000804047c24 */ /* 0x000fc8000f8e0205 */
[----:B------:R-:W2:Y:S01]  /*4f10*/  @P0 LDC.64 R12, c[0x0][0x408] ;  /* 0x00010200ff0c0b82 */ /* 0x000ea20000000a00 */
[C---:B------:R-:W-:Y:S02]  /*4f20*/  IMAD R3, R4.reuse, UR6, R3 ;  /* 0x0000000604037c24 */ /* 0x040fe4000f8e0203 */
[----:B------:R-:W-:Y:S02]  /*4f30*/  IMAD R2, R4, UR7, R2 ;  /* 0x0000000704027c24 */ /* 0x000fe4000f8e0202 */
[----:B0-----:R-:W-:-:S05]  /*4f40*/  @P0 IMAD.HI.U32 R0, R7, R8, R6 ;  /* 0x0000000807000227 */ /* 0x001fca00078e0006 */
[----:B------:R-:W-:-:S04]  /*4f50*/  @P0 SHF.R.U32.HI R0, RZ, R9, R0 ;  /* 0x00000009ff000219 */ /* 0x000fc80000011600 */
[----:B------:R-:W-:-:S05]  /*4f60*/  @P0 IADD3 R6, -R0, RZ, RZ ;  /* 0x000000ff00060210 */ /* 0x000fca0007ffe1ff */
[----:B-1----:R-:W-:-:S04]  /*4f70*/  @P0 IMAD R6, R11, R6, R7 ;  /* 0x000000060b060224 */ /* 0x002fc800078e0207 */
[C---:B--2---:R-:W-:Y:S02]  /*4f80*/  @P0 IMAD R3, R6.reuse, R12, R3 ;  /* 0x0000000c06030224 */ /* 0x044fe400078e0203 */
[----:B------:R-:W-:-:S07]  /*4f90*/  @P0 IMAD R2, R6, R13, R2 ;  /* 0x0000000d06020224 */ /* 0x000fce00078e0202 */
.L_x_1158:
[----:B------:R-:W-:Y:S02]  /*4fa0*/  ULDC.64 UR6, c[0x0][0x418] ;  /* 0x0001060000067ab9 */ /* 0x000fe40000000a00 */
[----:B------:R-:W-:-:S04]  /*4fb0*/  IADD3 R4, P0, R2, UR6, RZ ;  /* 0x0000000602047c10 */ /* 0x000fc8000ff1e0ff */
[----:B------:R-:W-:Y:S01]  /*4fc0*/  IADD3.X R5, RZ, UR7, RZ, P0, !PT ;  /* 0x00000007ff057c10 */ /* 0x000fe200087fe4ff */
[----:B------:R-:W-:-:S04]  /*4fd0*/  ULDC.64 UR6, c[0x0][0x410] ;  /* 0x0001040000067ab9 */ /* 0x000fc80000000a00 */
[----:B------:R-:W2:Y:S01]  /*4fe0*/  LDG.E.U16 R4, desc[UR4][R4.64] ;  /* 0x0000000404047981 */ /* 0x000ea2000c1e1500 */
[----:B------:R-:W-:-:S04]  /*4ff0*/  IADD3 R2, P0, R3, UR6, RZ ;  /* 0x0000000603027c10 */ /* 0x000fc8000ff1e0ff */
[----:B------:R-:W-:Y:S01]  /*5000*/  IADD3.X R3, RZ, UR7, RZ, P0, !PT ;  /* 0x00000007ff037c10 */ /* 0x000fe200087fe4ff */
[----:B--2---:R-:W-:-:S05]  /*5010*/  HADD2.F32 R0, -RZ, R4.H0_H0 ;  /* 0x20000004ff007230 */ /* 0x004fca0000004100 */
[----:B------:R-:W-:-:S04]  /*5020*/  FMUL.RZ R8, R0, 0.15915493667125701904 ;  /* 0x3e22f98300087820 */ /* 0x000fc8000040c000 */
[----:B------:R-:W0:Y:S08]  /*5030*/  MUFU.COS R6, R8 ;  /* 0x0000000800067308 */ /* 0x000e300000000000 */
[----:B------:R-:W-:Y:S08]  /*5040*/  MUFU.SIN R0, R8 ;  /* 0x0000000800007308 */ /* 0x000ff00000000400 */
[----:B0-----:R-:W0:Y:S02]  /*5050*/  MUFU.RCP R7, R6 ;  /* 0x0000000600077308 */ /* 0x001e240000001000 */
[----:B0-----:R-:W-:-:S05]  /*5060*/  FMUL.FTZ R0, R0, R7 ;  /* 0x0000000700007220 */ /* 0x001fca0000410000 */
[----:B------:R-:W-:-:S05]  /*5070*/  F2FP.F16.F32.PACK_AB R0, RZ, R0 ;  /* 0x00000000ff00723e */ /* 0x000fca00000000ff */
[----:B------:R-:W-:Y:S01]  /*5080*/  STG.E.U16 desc[UR4][R2.64], R0 ;  /* 0x0000000002007986 */ /* 0x000fe2000c101504 */
[----:B------:R-:W-:Y:S05]  /*5090*/  EXIT ;  /* 0x000000000000794d */ /* 0x000fea0003800000 */
.L_x_1159:
        /* <DEDUP_REMOVED lines=14> */
.L_x_7531:


//--------------------- .text._ZN2at6native27unrolled_elementwise_kernelIZZZNS0_15tan_kernel_cudaERNS_18TensorIteratorBaseEENKUlvE0_clEvENKUlvE1_clEvEUlN3c104HalfEE_St5arrayIPcLm2EELi4E23TrivialOffsetCalculatorILi1EjESD_NS0_6memory15LoadWithoutCastENSE_16StoreWithoutCastEEEviT_T0_T2_T3_T4_T5_ --------------------------
	.section	.text._ZN2at6native27unrolled_elementwise_kernelIZZZNS0_15tan_kernel_cudaERNS_18TensorIteratorBaseEENKUlvE0_clEvENKUlvE1_clEvEUlN3c104HalfEE_St5arrayIPcLm2EELi4E23TrivialOffsetCalculatorILi1EjESD_NS0_6memory15LoadWithoutCastENSE_16StoreWithoutCastEEEviT_T0_T2_T3_T4_T5_,"ax",@progbits
	.align	128
        .global         _ZN2at6native27unrolled_elementwise_kernelIZZZNS0_15tan_kernel_cudaERNS_18TensorIteratorBaseEENKUlvE0_clEvENKUlvE1_clEvEUlN3c104HalfEE_St5arrayIPcLm2EELi4E23TrivialOffsetCalculatorILi1EjESD_NS0_6memory15LoadWithoutCastENSE_16StoreWithoutCastEEEviT_T0_T2_T3_T4_T5_
        .type           _ZN2at6native27unrolled_elementwise_kernelIZZZNS0_15tan_kernel_cudaERNS_18TensorIteratorBaseEENKUlvE0_clEvENKUlvE1_clEvEUlN3c104HalfEE_St5arrayIPcLm2EELi4E23TrivialOffsetCalculatorILi1EjESD_NS0_6memory15LoadWithoutCastENSE_16StoreWithoutCastEEEviT_T0_T2_T3_T4_T5_,@function
        .size           _ZN2at6native27unrolled_elementwise_kernelIZZZNS0_15tan_kernel_cudaERNS_18TensorIteratorBaseEENKUlvE0_clEvENKUlvE1_clEvEUlN3c104HalfEE_St5arrayIPcLm2EELi4E23TrivialOffsetCalculatorILi1EjESD_NS0_6memory15LoadWithoutCastENSE_16StoreWithoutCastEEEviT_T0_T2_T3_T4_T5_,(.L_x_7532 - _ZN2at6native27unrolled_elementwise_kernelIZZZNS0_15tan_kernel_cudaERNS_18TensorIteratorBaseEENKUlvE0_clEvENKUlvE1_clEvEUlN3c104HalfEE_St5arrayIPcLm2EELi4E23TrivialOffsetCalculatorILi1EjESD_NS0_6memory15LoadWithoutCastENSE_16StoreWithoutCastEEEviT_T0_T2_T3_T4_T5_)
        .other          _ZN2at6native27unrolled_elementwise_kernelIZZZNS0_15tan_kernel_cudaERNS_18TensorIteratorBaseEENKUlvE0_clEvENKUlvE1_clEvEUlN3c104HalfEE_St5arrayIPcLm2EELi4E23TrivialOffsetCalculatorILi1EjESD_NS0_6memory15LoadWithoutCastENSE_16StoreWithoutCastEEEviT_T0_T2_T3_T4_T5_,@"STO_CUDA_ENTRY STV_DEFAULT"
_ZN2at6native27unrolled_elementwise_kernelIZZZNS0_15tan_kernel_cudaERNS_18TensorIteratorBaseEENKUlvE0_clEvENKUlvE1_clEvEUlN3c104HalfEE_St5arrayIPcLm2EELi4E23TrivialOffsetCalculatorILi1EjESD_NS0_6memory15LoadWithoutCastENSE_16StoreWithoutCastEEEviT_T0_T2_T3_T4_T5_:
.text._ZN2at6native27unrolled_elementwise_kernelIZZZNS0_15tan_kernel_cudaERNS_18TensorIteratorBaseEENKUlvE0_clEvENKUlvE1_clEvEUlN3c104HalfEE_St5arrayIPcLm2EELi4E23TrivialOffsetCalculatorILi1EjESD_NS0_6memory15LoadWithoutCastENSE_16StoreWithoutCastEEEviT_T0_T2_T3_T4_T5_:
[----:B------:R-:W-:Y:S01]  /*0000*/  LDC R1, c[0x0][0x28] ;  /* 0x00000a00ff017b82 */ /* 0x000fe20000000800 */
[----:B------:R-:W0:Y:S07]  /*0010*/  S2R R0, SR_CTAID.X ;  /* 0x0000000000007919 */ /* 0x000e2e0000002500 */
[----:B------:R-:W0:Y:S01]  /*0020*/  LDC R9, c[0x0][0x210] ;  /* 0x00008400ff097b82 */ /* 0x000e220000000800 */
[----:B------:R-:W-:Y:S01]  /*0030*/  PRMT R20, RZ, 0x7610, R20 ;  /* 0x00007610ff147816 */ /* 0x000fe20000000014 */
[----:B------:R-:W-:Y:S01]  /*0040*/  ULDC.64 UR4, c[0x0][0x208] ;  /* 0x0000820000047ab9 */ /* 0x000fe20000000a00 */
[----:B------:R-:W1:Y:S01]  /*0050*/  S2R R7, SR_TID.X ;  /* 0x0000000000077919 */ /* 0x000e620000002100 */
[----:B0-----:R-:W-:Y:S01]  /*0060*/  IMAD R2, R0, -0x200, R9 ;  /* 0xfffffe0000027824 */ /* 0x001fe200078e0209 */
[----:B-1----:R-:W-:-:S04]  /*0070*/  MOV R13, R7 ;  /* 0x00000007000d7202 */ /* 0x002fc80000000f00 */
        /* <DEDUP_REMOVED lines=26> */
[C---:B0-----:R-:W-:Y:S01]  /*0220*/  VIADD R15, R7.reuse, 0x100 ;  /* 0x00000100070f7836 */ /* 0x041fe20000000000 */
[----:B------:R-:W-:Y:S01]  /*0230*/  IADD3 R11, R7, 0x80, RZ ;  /* 0x00000080070b7810 */ /* 0x000fe20007ffe0ff */
[----:B------:R-:W-:Y:S03]  /*0240*/  BSSY B0, `(.L_x_1160) ;  /* 0x000002f000007945 */ /* 0x000fe60003800000 */
[-C--:B------:R-:W-:Y:S02]  /*0250*/  ISETP.GE.AND P2, PT, R11, R2.reuse, PT ;  /* 0x000000020b00720c */ /* 0x080fe40003f46270 */
[----:B------:R-:W-:Y:S02]  /*0260*/  ISETP.GE.AND P3, PT, R15, R2, PT ;  /* 0x000000020f00720c */ /* 0x000fe40003f66270 */
[----:B-1----:R-:W-:-:S04]  /*0270*/  IADD3 R9, R7, 0x180, RZ ;  /* 0x0000018007097810 */ /* 0x002fc80007ffe0ff */
[----:B------:R-:W-:Y:S02]  /*0280*/  ISETP.GE.AND P1, PT, R9, R2, PT ;  /* 0x000000020900720c */ /* 0x000fe40003f26270 */
[----:B------:R-:W0:Y:S01]  /*0290*/  @!P0 LDC.64 R8, c[0x0][0x218] ;  /* 0x00008600ff088b82 */ /* 0x000e220000000a00 */
[----:B--2---:R-:W-:-:S05]  /*02a0*/  @!P0 HADD2.F32 R20, -RZ, R20.H0_H0 ;  /* 0x20000014ff148230 */ /* 0x004fca0000004100 */
[----:B------:R-:W-:-:S04]  /*02b0*/  @!P0 FMUL.RZ R20, R20, 0.15915493667125701904 ;  /* 0x3e22f98314148820 */ /* 0x000fc8000040c000 */
[----:B------:R-:W1:Y:S08]  /*02c0*/  @!P0 MUFU.COS R13, R20 ;  /* 0x00000014000d8308 */ /* 0x000e700000000000 */
[----:B------:R-:W-:Y:S01]  /*02d0*/  @!P0 MUFU.SIN R10, R20 ;  /* 0x00000014000a8308 */ /* 0x000fe20000000400 */
[----:B----4-:R-:W-:-:S05]  /*02e0*/  @!P2 HADD2.F32 R12, -RZ, R12.H0_H0 ;  /* 0x2000000cff0ca230 */ /* 0x010fca0000004100 */
[----:B------:R-:W-:Y:S02]  /*02f0*/  @!P2 FMUL.RZ R18, R12, 0.15915493667125701904 ;  /* 0x3e22f9830c12a820 */ /* 0x000fe4000040c000 */
[----:B-1----:R-:W1:Y:S08]  /*0300*/  @!P0 MUFU.RCP R17, R13 ;  /* 0x0000000d00118308 */ /* 0x002e700000001000 */
[----:B------:R-:W2:Y:S01]  /*0310*/  @!P2 MUFU.COS R14, R18 ;  /* 0x00000012000ea308 */ /* 0x000ea20000000000 */
[----:B---3--:R-:W-:-:S05]  /*0320*/  @!P3 HADD2.F32 R21, -RZ, R21.H0_H0 ;  /* 0x20000015ff15b230 */ /* 0x008fca0000004100 */
[----:B------:R-:W-:Y:S02]  /*0330*/  @!P3 FMUL.RZ R21, R21, 0.15915493667125701904 ;  /* 0x3e22f9831515b820 */ /* 0x000fe4000040c000 */
[----:B------:R-:W-:Y:S01]  /*0340*/  @!P2 MUFU.SIN R12, R18 ;  /* 0x00000012000ca308 */ /* 0x000fe20000000400 */
[----:B-1----:R-:W-:Y:S01]  /*0350*/  @!P0 FMUL.FTZ R10, R10, R17 ;  /* 0x000000110a0a8220 */ /* 0x002fe20000410000 */
[----:B------:R-:W-:Y:S01]  /*0360*/  @!P0 LEA R17, R0, R7, 0x9 ;  /* 0x0000000700118211 */ /* 0x000fe200078e48ff */
[----:B------:R-:W-:-:S03]  /*0370*/  @!P0 IMAD.MOV.U32 R7, RZ, RZ, R11 ;  /* 0x000000ffff078224 */ /* 0x000fc600078e000b */
[----:B------:R-:W-:Y:S01]  /*0380*/  @!P0 F2FP.F16.F32.PACK_AB R5, RZ, R10 ;  /* 0x0000000aff05823e */ /* 0x000fe200000000ff */
[----:B0-----:R-:W-:Y:S01]  /*0390*/  @!P0 IMAD.WIDE.U32 R8, R17, 0x2, R8 ;  /* 0x0000000211088825 */ /* 0x001fe200078e0008 */
[----:B------:R-:W0:Y:S01]  /*03a0*/  @!P3 MUFU.COS R15, R21 ;  /* 0x00000015000fb308 */ /* 0x000e220000000000 */
[----:B------:R-:W-:-:S03]  /*03b0*/  ISETP.GE.AND P4, PT, R7, R2, PT ;  /* 0x000000020700720c */ /* 0x000fc60003f86270 */
[----:B------:R1:W-:Y:S01]  /*03c0*/  @!P0 STG.E.U16 desc[UR4][R8.64], R5 ;  /* 0x0000000508008986 */ /* 0x0003e2000c101504 */
[----:B-----5:R-:W-:-:S03]  /*03d0*/  @!P1 HADD2.F32 R6, -RZ, R6.H0_H0 ;  /* 0x20000006ff069230 */ /* 0x020fc60000004100 */
[----:B--2---:R-:W2:Y:S02]  /*03e0*/  @!P2 MUFU.RCP R19, R14 ;  /* 0x0000000e0013a308 */ /* 0x004ea40000001000 */
[----:B------:R-:W-:-:S06]  /*03f0*/  @!P1 FMUL.RZ R20, R6, 0.15915493667125701904 ;  /* 0x3e22f98306149820 */ /* 0x000fcc000040c000 */
[----:B------:R-:W-:Y:S08]  /*0400*/  @!P3 MUFU.SIN R13, R21 ;  /* 0x00000015000db308 */ /* 0x000ff00000000400 */
[----:B0-----:R-:W0:Y:S01]  /*0410*/  @!P3 MUFU.RCP R16, R15 ;  /* 0x0000000f0010b308 */ /* 0x001e220000001000 */
[----:B--2---:R-:W-:-:S05]  /*0420*/  @!P2 FMUL.FTZ R12, R12, R19 ;  /* 0x000000130c0ca220 */ /* 0x004fca0000410000 */
[----:B------:R-:W-:Y:S02]  /*0430*/  @!P2 F2FP.F16.F32.PACK_AB R3, RZ, R12 ;  /* 0x0000000cff03a23e */ /* 0x000fe400000000ff */
[----:B------:R1:W2:Y:S08]  /*0440*/  @!P1 MUFU.SIN R6, R20 ;  /* 0x0000001400069308 */ /* 0x0002b00000000400 */
[----:B------:R1:W3:Y:S01]  /*0450*/  @!P1 MUFU.COS R10, R20 ;  /* 0x00000014000a9308 */ /* 0x0002e20000000000 */
[----:B0-----:R-:W-:-:S05]  /*0460*/  @!P3 FMUL.FTZ R13, R13, R16 ;  /* 0x000000100d0db220 */ /* 0x001fca0000410000 */
[----:B------:R-:W-:Y:S01]  /*0470*/  @!P3 F2FP.F16.F32.PACK_AB R4, RZ, R13 ;  /* 0x0000000dff04b23e */ /* 0x000fe200000000ff */
[----:B------:R-:W-:Y:S06]  /*0480*/  @P4 BRA `(.L_x_1161) ;  /* 0x0000000000284947 */ /* 0x000fec0003800000 */
[----:B------:R-:W0:Y:S01]  /*0490*/  LDC.64 R12, c[0x0][0x218] ;  /* 0x00008600ff0c7b82 */ /* 0x000e220000000a00 */
[----:B-1----:R-:W-:Y:S02]  /*04a0*/  LEA R9, R0, R7, 0x9 ;  /* 0x0000000700097211 */ /* 0x002fe400078e48ff */
        /* <DEDUP_REMOVED lines=8> */
.L_x_1161:
[----:B------:R-:W-:Y:S05]  /*0530*/  BSYNC B0 ;  /* 0x0000000000007941 */ /* 0x000fea0003800000 */
.L_x_1160:
[----:B------:R-:W-:Y:S01]  /*0540*/  ISETP.GE.AND P0, PT, R7, R2, PT ;  /* 0x000000020700720c */ /* 0x000fe20003f06270 */
[----:B-1-3--:R1:W3:-:S12]  /*0550*/  @!P1 MUFU.RCP R5, R10 ;  /* 0x0000000a00059308 */ /* 0x00a2d80000001000 */
[----:B-1----:R-:W-:Y:S05]  /*0560*/  @P0 EXIT ;  /* 0x000000000000094d */ /* 0x002fea0003800000 */
[----:B0-----:R-:W0:Y:S01]  /*0570*/  LDC.64 R2, c[0x0][0x218] ;  /* 0x00008600ff027b82 */ /* 0x001e220000000a00 */
[----:B--23--:R-:W-:Y:S01]  /*0580*/  @!P1 FMUL.FTZ R6, R6, R5 ;  /* 0x0000000506069220 */ /* 0x00cfe20000410000 */
[----:B------:R-:W-:-:S04]  /*0590*/  LEA R7, R0, R7, 0x9 ;  /* 0x0000000700077211 */ /* 0x000fc800078e48ff */
[----:B------:R-:W-:Y:S01]  /*05a0*/  @!P1 F2FP.F16.F32.PACK_AB R4, RZ, R6 ;  /* 0x00000006ff04923e */ /* 0x000fe200000000ff */
[----:B0-----:R-:W-:-:S05]  /*05b0*/  IMAD.WIDE.U32 R2, R7, 0x2, R2 ;  /* 0x0000000207027825 */ /* 0x001fca00078e0002 */
[----:B------:R-:W-:Y:S01]  /*05c0*/  STG.E.U16 desc[UR4][R2.64], R4 ;  /* 0x0000000402007986 */ /* 0x000fe2000c101504 */
[----:B------:R-:W-:Y:S05]  /*05d0*/  EXIT ;  /* 0x000000000000794d */ /* 0x000fea0003800000 */
.L_x_1162:
        /* <DEDUP_REMOVED lines=10> */
.L_x_7532:


//--------------------- .text._ZN2at6native29vectorized_elementwise_kernelILi2EZZZNS0_15tan_kernel_cudaERNS_18TensorIteratorBaseEENKUlvE0_clEvENKUlvE1_clEvEUlN3c104HalfEE_St5arrayIPcLm2EEEEviT0_T1_ --------------------------
	.section	.text._ZN2at6native29vectorized_elementwise_kernelILi2EZZZNS0_15tan_kernel_cudaERNS_18TensorIteratorBaseEENKUlvE0_clEvENKUlvE1_clEvEUlN3c104HalfEE_St5arrayIPcLm2EEEEviT0_T1_,"ax",@progbits
	.align	128
        .global         _ZN2at6native29vectorized_elementwise_kernelILi2EZZZNS0_15tan_kernel_cudaERNS_18TensorIteratorBaseEENKUlvE0_clEvENKUlvE1_clEvEUlN3c104HalfEE_St5arrayIPcLm2EEEEviT0_T1_
        .type           _ZN2at6native29vectorized_elementwise_kernelILi2EZZZNS0_15tan_kernel_cudaERNS_18TensorIteratorBaseEENKUlvE0_clEvENKUlvE1_clEvEUlN3c104HalfEE_St5arrayIPcLm2EEEEviT0_T1_,@function
        .size           _ZN2at6native29vectorized_elementwise_kernelILi2EZZZNS0_15tan_kernel_cudaERNS_18TensorIteratorBaseEENKUlvE0_clEvENKUlvE1_clEvEUlN3c104HalfEE_St5arrayIPcLm2EEEEviT0_T1_,(.L_x_7533 - _ZN2at6native29vectorized_elementwise_kernelILi2EZZZNS0_15tan_kernel_cudaERNS_18TensorIteratorBaseEENKUlvE0_clEvENKUlvE1_clEvEUlN3c104HalfEE_St5arrayIPcLm2EEEEviT0_T1_)
        .other          _ZN2at6native29vectorized_elementwise_kernelILi2EZZZNS0_15tan_kernel_cudaERNS_18TensorIteratorBaseEENKUlvE0_clEvENKUlvE1_clEvEUlN3c104HalfEE_St5arrayIPcLm2EEEEviT0_T1_,@"STO_CUDA_ENTRY STV_DEFAULT"
_ZN2at6native29vectorized_elementwise_kernelILi2EZZZNS0_15tan_kernel_cudaERNS_18TensorIteratorBaseEENKUlvE0_clEvENKUlvE1_clEvEUlN3c104HalfEE_St5arrayIPcLm2EEEEviT0_T1_:
.text._ZN2at6native29vectorized_elementwise_kernelILi2EZZZNS0_15tan_kernel_cudaERNS_18TensorIteratorBaseEENKUlvE0_clEvENKUlvE1_clEvEUlN3c104HalfEE_St5arrayIPcLm2EEEEviT0_T1_:
        /* <DEDUP_REMOVED lines=16> */
[----:B--2---:R-:W-:-:S05]  /*0100*/  HADD2.F32 R3, -RZ, R5.H0_H0 ;  /* 0x20000005ff037230 */ /* 0x004fca0000004100 */
[----:B------:R-:W-:Y:S01]  /*0110*/  FMUL.RZ R16, R3, 0.15915493667125701904 ;  /* 0x3e22f98303107820 */ /* 0x000fe2000040c000 */
[----:B------:R-:W-:-:S03]  /*0120*/  HADD2.F32 R3, -RZ, R5.H1_H1 ;  /* 0x30000005ff037230 */ /* 0x000fc60000004100 */
[----:B------:R-:W-:Y:S02]  /*0130*/  MUFU.SIN R10, R16 ;  /* 0x00000010000a7308 */ /* 0x000fe40000000400 */
[----:B------:R-:W-:Y:S01]  /*0140*/  FMUL.RZ R5, R3, 0.15915493667125701904 ;  /* 0x3e22f98303057820 */ /* 0x000fe2000040c000 */
[----:B---3--:R-:W-:-:S05]  /*0150*/  HADD2.F32 R3, -RZ, R8.H0_H0 ;  /* 0x20000008ff037230 */ /* 0x008fca0000004100 */
[----:B------:R-:W-:Y:S01]  /*0160*/  FMUL.RZ R18, R3, 0.15915493667125701904 ;  /* 0x3e22f98303127820 */ /* 0x000fe2000040c000 */
[----:B------:R-:W-:Y:S01]  /*0170*/  HADD2.F32 R3, -RZ, R8.H1_H1 ;  /* 0x30000008ff037230 */ /* 0x000fe20000004100 */
[----:B------:R-:W0:Y:S04]  /*0180*/  MUFU.COS R14, R16 ;  /* 0x00000010000e7308 */ /* 0x000e280000000000 */
[----:B------:R-:W-:Y:S01]  /*0190*/  FMUL.RZ R19, R3, 0.15915493667125701904 ;  /* 0x3e22f98303137820 */ /* 0x000fe2000040c000 */
[----:B----4-:R-:W-:-:S03]  /*01a0*/  HADD2.F32 R3, -RZ, R13.H0_H0 ;  /* 0x2000000dff037230 */ /* 0x010fc60000004100 */
[----:B------:R-:W-:Y:S02]  /*01b0*/  MUFU.SIN R9, R18 ;  /* 0x0000001200097308 */ /* 0x000fe40000000400 */
[----:B------:R-:W-:Y:S01]  /*01c0*/  FMUL.RZ R20, R3, 0.15915493667125701904 ;  /* 0x3e22f98303147820 */ /* 0x000fe2000040c000 */
[----:B------:R-:W-:-:S05]  /*01d0*/  HADD2.F32 R3, -RZ, R13.H1_H1 ;  /* 0x3000000dff037230 */ /* 0x000fca0000004100 */
[----:B------:R-:W-:Y:S01]  /*01e0*/  FMUL.RZ R22, R3, 0.15915493667125701904 ;  /* 0x3e22f98303167820 */ /* 0x000fe2000040c000 */
[--C-:B-----5:R-:W-:Y:S01]  /*01f0*/  HADD2.F32 R3, -RZ, R2.reuse.H0_H0 ;  /* 0x20000002ff037230 */ /* 0x120fe20000004100 */
[----:B------:R-:W-:Y:S01]  /*0200*/  MUFU.COS R15, R18 ;  /* 0x00000012000f7308 */ /* 0x000fe20000000000 */
[----:B------:R-:W-:-:S03]  /*0210*/  HADD2.F32 R2, -RZ, R2.H1_H1 ;  /* 0x30000002ff027230 */ /* 0x000fc60000004100 */
[----:B------:R-:W-:Y:S02]  /*0220*/  FMUL.RZ R26, R3, 0.15915493667125701904 ;  /* 0x3e22f983031a7820 */ /* 0x000fe4000040c000 */
[----:B------:R-:W-:Y:S02]  /*0230*/  FMUL.RZ R27, R2, 0.15915493667125701904 ;  /* 0x3e22f983021b7820 */ /* 0x000fe4000040c000 */
[----:B------:R-:W-:Y:S01]  /*0240*/  MUFU.SIN R8, R19 ;  /* 0x0000001300087308 */ /* 0x000fe20000000400 */
[----:B------:R-:W1:Y:S07]  /*0250*/  LDC.64 R2, c[0x0][0x218] ;  /* 0x00008600ff027b82 */ /* 0x000e6e0000000a00 */
[----:B------:R-:W-:Y:S08]  /*0260*/  MUFU.COS R16, R19 ;  /* 0x0000001300107308 */ /* 0x000ff00000000000 */
[----:B------:R-:W-:Y:S08]  /*0270*/  MUFU.SIN R7, R20 ;  /* 0x0000001400077308 */ /* 0x000ff00000000400 */
[----:B------:R-:W-:Y:S01]  /*0280*/  MUFU.COS R17, R20 ;  /* 0x0000001400117308 */ /* 0x000fe20000000000 */
[----:B-1----:R-:W-:-:S04]  /*0290*/  IMAD.WIDE.U32 R2, R0, 0x2, R2 ;  /* 0x0000000200027825 */ /* 0x002fc800078e0002 */
[----:B------:R-:W-:-:S03]  /*02a0*/  IMAD.WIDE R2, R4, 0x4, R2 ;  /* 0x0000000404027825 */ /* 0x000fc600078e0202 */
[----:B------:R-:W1:Y:S08]  /*02b0*/  MUFU.COS R12, R5 ;  /* 0x00000005000c7308 */ /* 0x000e700000000000 */
[----:B------:R-:W-:Y:S08]  /*02c0*/  MUFU.COS R18, R22 ;  /* 0x0000001600127308 */ /* 0x000ff00000000000 */
[----:B------:R-:W-:Y:S08]  /*02d0*/  MUFU.COS R19, R26 ;  /* 0x0000001a00137308 */ /* 0x000ff00000000000 */
[----:B------:R-:W-:Y:S08]  /*02e0*/  MUFU.COS R20, R27 ;  /* 0x0000001b00147308 */ /* 0x000ff00000000000 */
[----:B------:R-:W-:Y:S08]  /*02f0*/  MUFU.SIN R11, R5 ;  /* 0x00000005000b7308 */ /* 0x000ff00000000400 */
[----:B------:R-:W-:Y:S08]  /*0300*/  MUFU.SIN R6, R22 ;  /* 0x0000001600067308 */ /* 0x000ff00000000400 */
[----:B------:R-:W-:Y:S08]  /*0310*/  MUFU.SIN R5, R26 ;  /* 0x0000001a00057308 */ /* 0x000ff00000000400 */
[----:B------:R-:W-:Y:S08]  /*0320*/  MUFU.SIN R13, R27 ;  /* 0x0000001b000d7308 */ /* 0x000ff00000000400 */
[----:B0-----:R-:W0:Y:S08]  /*0330*/  MUFU.RCP R21, R14 ;  /* 0x0000000e00157308 */ /* 0x001e300000001000 */
[----:B-1----:R-:W1:Y:S08]  /*0340*/  MUFU.RCP R12, R12 ;  /* 0x0000000c000c7308 */ /* 0x002e700000001000 */
[----:B------:R-:W2:Y:S01]  /*0350*/  MUFU.RCP R22, R15 ;  /* 0x0000000f00167308 */ /* 0x000ea20000001000 */
[----:B0-----:R-:W-:-:S07]  /*0360*/  FMUL.FTZ R10, R10, R21 ;  /* 0x000000150a0a7220 */ /* 0x001fce0000410000 */
[----:B------:R-:W0:Y:S01]  /*0370*/  MUFU.RCP R23, R16 ;  /* 0x0000001000177308 */ /* 0x000e220000001000 */
[----:B-1----:R-:W-:-:S05]  /*0380*/  FMUL.FTZ R11, R11, R12 ;  /* 0x0000000c0b0b7220 */ /* 0x002fca0000410000 */
[----:B------:R-:W-:Y:S02]  /*0390*/  F2FP.F16.F32.PACK_AB R11, R11, R10 ;  /* 0x0000000a0b0b723e */ /* 0x000fe400000000ff */
[----:B------:R-:W1:Y:S01]  /*03a0*/  MUFU.RCP R24, R17 ;  /* 0x0000001100187308 */ /* 0x000e620000001000 */
[----:B--2---:R-:W-:Y:S02]  /*03b0*/  FMUL.FTZ R9, R9, R22 ;  /* 0x0000001609097220 */ /* 0x004fe40000410000 */
[----:B------:R-:W-:Y:S05]  /*03c0*/  STG.E desc[UR4][R2.64], R11 ;  /* 0x0000000b02007986 */ /* 0x000fea000c101904 */
[----:B------:R-:W2:Y:S01]  /*03d0*/  MUFU.RCP R25, R18 ;  /* 0x0000001200197308 */ /* 0x000ea20000001000 */
[----:B0-----:R-:W-:-:S05]  /*03e0*/  FMUL.FTZ R8, R8, R23 ;  /* 0x0000001708087220 */ /* 0x001fca0000410000 */
[----:B------:R-:W-:Y:S02]  /*03f0*/  F2FP.F16.F32.PACK_AB R9, R8, R9 ;  /* 0x000000090809723e */ /* 0x000fe400000000ff */
[----:B------:R-:W0:Y:S01]  /*0400*/  MUFU.RCP R26, R19 ;  /* 0x00000013001a7308 */ /* 0x000e220000001000 */
[----:B-1----:R-:W-:Y:S02]  /*0410*/  FMUL.FTZ R7, R7, R24 ;  /* 0x0000001807077220 */ /* 0x002fe40000410000 */
[----:B------:R-:W-:Y:S05]  /*0420*/  STG.E desc[UR4][R2.64+0x200], R9 ;  /* 0x0002000902007986 */ /* 0x000fea000c101904 */
[----:B------:R-:W1:Y:S01]  /*0430*/  MUFU.RCP R20, R20 ;  /* 0x0000001400147308 */ /* 0x000e620000001000 */
[----:B--2---:R-:W-:-:S05]  /*0440*/  FMUL.FTZ R6, R6, R25 ;  /* 0x0000001906067220 */ /* 0x004fca0000410000 */
[----:B------:R-:W-:Y:S01]  /*0450*/  F2FP.F16.F32.PACK_AB R7, R6, R7 ;  /* 0x000000070607723e */ /* 0x000fe200000000ff */
[----:B0-----:R-:W-:-:S04]  /*0460*/  FMUL.FTZ R5, R5, R26 ;  /* 0x0000001a05057220 */ /* 0x001fc80000410000 */
[----:B------:R-:W-:Y:S01]  /*0470*/  STG.E desc[UR4][R2.64+0x400], R7 ;  /* 0x0004000702007986 */ /* 0x000fe2000c101904 */
[----:B-1----:R-:W-:-:S05]  /*0480*/  FMUL.FTZ R0, R13, R20 ;  /* 0x000000140d007220 */ /* 0x002fca0000410000 */
[----:B------:R-:W-:-:S05]  /*0490*/  F2FP.F16.F32.PACK_AB R5, R0, R5 ;  /* 0x000000050005723e */ /* 0x000fca00000000ff */
[----:B------:R-:W-:Y:S01]  /*04a0*/  STG.E desc[UR4][R2.64+0x600], R5 ;  /* 0x0006000502007986 */ /* 0x000fe2000c101904 */
[----:B------:R-:W-:Y:S05]  /*04b0*/  EXIT ;  /* 0x000000000000794d */ /* 0x000fea0003800000 */
.L_x_1163:
[----:B------:R-:W0:Y:S01]  /*04c0*/  S2R R3, SR_TID.X ;  /* 0x0000000000037919 */ /* 0x000e220000002100 */
[----:B------:R-:W-:Y:S02]  /*04d0*/  PRMT R25, RZ, 0x7610, R25 ;  /* 0x00007610ff197816 */ /* 0x000fe40000000019 */
[----:B0-----:R-:W-:Y:S02]  /*04e0*/  ISETP.GE.AND P0, PT, R3, R2, PT ;  /* 0x000000020300720c */ /* 0x001fe40003f06270 */
[----:B------:R-:W-:-:S11]  /*04f0*/  MOV R19, R3 ;  /* 0x0000000300137202 */ /* 0x000fd60000000f00 */
[----:B------:R-:W-:Y:S01]  /*0500*/  @!P0 IADD3 R19, R3, 0x80, RZ ;  /* 0x0000008003138810 */ /* 0x000fe20007ffe0ff */
[----:B------:R-:W0:Y:S01]  /*0510*/  @!P0 LDC.64 R20, c[0x0][0x220] ;  /* 0x00008800ff148b82 */ /* 0x000e220000000a00 */
[----:B------:R-:W-:Y:S02]  /*0520*/  @!P0 IADD3 R11, R0, R3, RZ ;  /* 0x00000003000b8210 */ /* 0x000fe40007ffe0ff */
[----:B------:R-:W-:-:S13]  /*0530*/  ISETP.GE.AND P1, PT, R19, R2, PT ;  /* 0x000000021300720c */ /* 0x000fda0003f26270 */
[----:B------:R-:W-:Y:S01]  /*0540*/  @!P1 IADD3 R13, R0, R19, RZ ;  /* 0x00000013000d9210 */ /* 0x000fe20007ffe0ff */
[----:B------:R-:W-:Y:S01]  /*0550*/  @!P1 VIADD R19, R19, 0x80 ;  /* 0x0000008013139836 */ /* 0x000fe20000000000 */
[----:B------:R-:W1:Y:S04]  /*0560*/  @!P1 LDC.64 R16, c[0x0][0x220] ;  /* 0x00008800ff109b82 */ /* 0x000e680000000a00 */
[----:B------:R-:W-:Y:S01]  /*0570*/  ISETP.GE.AND P2, PT, R19, R2, PT ;  /* 0x000000021300720c */ /* 0x000fe20003f46270 */
[----:B0-----:R-:W-:-:S05]  /*0580*/  @!P0 IMAD.WIDE.U32 R20, R11, 0x2, R20 ;  /* 0x000000020b148825 */ /* 0x001fca00078e0014 */
[----:B------:R0:W2:Y:S07]  /*0590*/  @!P0 LDG.E.U16 R25, desc[UR4][R20.64] ;  /* 0x0000000414198981 */ /* 0x0000ae000c1e1500 */
[----:B------:R-:W-:Y:S01]  /*05a0*/  @!P2 IADD3 R27, R0, R19, RZ ;  /* 0x00000013001ba210 */ /* 0x000fe20007ffe0ff */
[----:B------:R-:W3:Y:S01]  /*05b0*/  @!P2 LDC.64 R14, c[0x0][0x220] ;  /* 0x00008800ff0eab82 */ /* 0x000ee20000000a00 */
[----:B------:R-:W-:-:S04]  /*05c0*/  @!P2 IADD3 R19, R19, 0x80, RZ ;  /* 0x000000801313a810 */ /* 0x000fc80007ffe0ff */
[----:B------:R-:W-:Y:S01]  /*05d0*/  ISETP.GE.AND P3, PT, R19, R2, PT ;  /* 0x000000021300720c */ /* 0x000fe20003f66270 */
[----:B-1----:R-:W-:-:S12]  /*05e0*/  @!P1 IMAD.WIDE.U32 R16, R13, 0x2, R16 ;  /* 0x000000020d109825 */ /* 0x002fd800078e0010 */
[----:B------:R-:W-:Y:S01]  /*05f0*/  @!P3 IADD3 R18, R0, R19, RZ ;  /* 0x000000130012b210 */ /* 0x000fe20007ffe0ff */
[----:B------:R-:W-:Y:S01]  /*0600*/  @!P3 VIADD R19, R19, 0x80 ;  /* 0x000000801313b836 */ /* 0x000fe20000000000 */
[----:B------:R-:W1:Y:S04]  /*0610*/  @!P3 LDC.64 R12, c[0x0][0x220] ;  /* 0x00008800ff0cbb82 */ /* 0x000e680000000a00 */
[----:B------:R-:W-:-:S13]  /*0620*/  ISETP.GE.AND P4, PT, R19, R2, PT ;  /* 0x000000021300720c */ /* 0x000fda0003f86270 */
[----:B------:R-:W-:Y:S01]  /*0630*/  @!P4 IADD3 R11, R0, R19, RZ ;  /* 0x00000013000bc210 */ /* 0x000fe20007ffe0ff */
[----:B---3--:R-:W-:Y:S01]  /*0640*/  @!P2 IMAD.WIDE.U32 R14, R27, 0x2, R14 ;  /* 0x000000021b0ea825 */ /* 0x008fe200078e000e */
[----:B------:R-:W-:Y:S01]  /*0650*/  @!P4 IADD3 R19, R19, 0x80, RZ ;  /* 0x000000801313c810 */ /* 0x000fe20007ffe0ff */
[----:B------:R-:W3:Y:S03]  /*0660*/  @!P4 LDC.64 R28, c[0x0][0x220] ;  /* 0x00008800ff1ccb82 */ /* 0x000ee60000000a00 */
[----:B------:R-:W-:Y:S01]  /*0670*/  ISETP.GE.AND P5, PT, R19, R2, PT ;  /* 0x000000021300720c */ /* 0x000fe20003fa6270 */
[----:B-1----:R-:W-:Y:S01]  /*0680*/  @!P3 IMAD.WIDE.U32 R12, R18, 0x2, R12 ;  /* 0x00000002120cb825 */ /* 0x002fe200078e000c */
[----:B0-----:R-:W-:-:S06]  /*0690*/  PRMT R20, RZ, 0x7610, R20 ;  /* 0x00007610ff147816 */ /* 0x001fcc0000000014 */
[----:B------:R-:W4:Y:S05]  /*06a0*/  @!P2 LDG.E.U16 R20, desc[UR4][R14.64] ;  /* 0x000000040e14a981 */ /* 0x000f2a000c1e1500 */
[----:B------:R-:W-:Y:S01]  /*06b0*/  @!P5 IADD3 R18, R0, R19, RZ ;  /* 0x000000130012d210 */ /* 0x000fe20007ffe0ff */
[----:B------:R-:W0:Y:S01]  /*06c0*/  @!P5 LDC.64 R26, c[0x0][0x220] ;  /* 0x00008800ff1adb82 */ /* 0x000e220000000a00 */
[----:B------:R-:W-:-:S04]  /*06d0*/  @!P5 IADD3 R19, R19, 0x80, RZ ;  /* 0x000000801313d810 */ /* 0x000fc80007ffe0ff */
[----:B------:R-:W-:Y:S02]  /*06e0*/  ISETP.GE.AND P2, PT, R19, R2, PT ;  /* 0x000000021300720c */ /* 0x000fe40003f46270 */
[----:B------:R-:W-:Y:S02]  /*06f0*/  PRMT R23, RZ, 0x7610, R23 ;  /* 0x00007610ff177816 */ /* 0x000fe40000000017 */
[----:B------:R-:W-:-:S04]  /*0700*/  PRMT R22, RZ, 0x7610, R22 ;  /* 0x00007610ff167816 */ /* 0x000fc80000000016 */
[----:B------:R1:W5:Y:S04]  /*0710*/  @!P1 LDG.E.U16 R23, desc[UR4][R16.64] ;  /* 0x0000000410179981 */ /* 0x000368000c1e1500 */
[----:B------:R3:W5:Y:S01]  /*0720*/  @!P3 LDG.E.U16 R22, desc[UR4][R12.64] ;  /* 0x000000040c16b981 */ /* 0x000762000c1e1500 */
[----:B------:R-:W-:Y:S01]  /*0730*/  @!P2 IMAD.IADD R21, R0, 0x1, R19 ;  /* 0x000000010015a824 */ /* 0x000fe200078e0213 */
[----:B------:R-:W-:-:S04]  /*0740*/  @!P2 IADD3 R19, R19, 0x80, RZ ;  /* 0x000000801313a810 */ /* 0x000fc80007ffe0ff */
[----:B------:R-:W-:Y:S01]  /*0750*/  ISETP.GE.AND P1, PT, R19, R2, PT ;  /* 0x000000021300720c */ /* 0x000fe20003f26270 */
[----:B-1----:R-:W1:Y:S01]  /*0760*/  @!P2 LDC.64 R16, c[0x0][0x220] ;  /* 0x00008800ff10ab82 */ /* 0x002e620000000a00 */
[----:B0-----:R-:W-:Y:S01]  /*0770*/  @!P5 IMAD.WIDE.U32 R26, R18, 0x2, R26 ;  /* 0x00000002121ad825 */ /* 0x001fe200078e001a */
[----:B---3--:R-:W-:-:S03]  /*0780*/  PRMT R13, RZ, 0x7610, R13 ;  /* 0x00007610ff0d7816 */ /* 0x008fc6000000000d */
[----:B------:R-:W-:-:S07]  /*0790*/  @!P4 IMAD.WIDE.U32 R28, R11, 0x2, R28 ;  /* 0x000000020b1cc825 */ /* 0x000fce00078e001c */
[----:B------:R-:W0:Y:S01]  /*07a0*/  @!P1 LDC.64 R14, c[0x0][0x220] ;  /* 0x00008800ff0e9b82 */ /* 0x000e220000000a00 */
[----:B------:R-:W-:Y:S01]  /*07b0*/  PRMT R11, RZ, 0x7610, R11 ;  /* 0x00007610ff0b7816 */ /* 0x000fe2000000000b */
[----:B------:R-:W3:Y:S05]  /*07c0*/  @!P5 LDG.E.U16 R13, desc[UR4][R26.64] ;  /* 0x000000041a0dd981 */ /* 0x000eea000c1e1500 */
[----:B------:R-:W3:Y:S01]  /*07d0*/  @!P4 LDG.E.U16 R11, desc[UR4][R28.64] ;  /* 0x000000041c0bc981 */ /* 0x000ee2000c1e1500 */
[----:B------:R-:W-:Y:S02]  /*07e0*/  @!P1 IADD3 R19, R0, R19, RZ ;  /* 0x0000001300139210 */ /* 0x000fe40007ffe0ff */
[----:B------:R-:W-:Y:S01]  /*07f0*/  PRMT R12, RZ, 0x7610, R12 ;  /* 0x00007610ff0c7816 */ /* 0x000fe2000000000c */
[----:B-1----:R-:W-:-:S05]  /*0800*/  @!P2 IMAD.WIDE.U32 R16, R21, 0x2, R16 ;  /* 0x000000021510a825 */ /* 0x002fca00078e0010 */
[----:B------:R1:W3:Y:S01]  /*0810*/  @!P2 LDG.E.U16 R12, desc[UR4][R16.64] ;  /* 0x00000004100ca981 */ /* 0x0002e2000c1e1500 */
[----:B0-----:R-:W-:Y:S01]  /*0820*/  @!P1 IMAD.WIDE.U32 R18, R19, 0x2, R14 ;  /* 0x0000000213129825 */ /* 0x001fe200078e000e */
[----:B------:R-:W-:-:S06]  /*0830*/  PRMT R14, RZ, 0x7610, R14 ;  /* 0x00007610ff0e7816 */ /* 0x000fcc000000000e */
[----:B------:R0:W3:Y:S01]  /*0840*/  @!P1 LDG.E.U16 R14, desc[UR4][R18.64] ;  /* 0x00000004120e9981 */ /* 0x0000e2000c1e1500 */
[----:B------:R-:W-:-:S04]  /*0850*/  IADD3 R15, R3, 0x100, RZ ;  /* 0x00000100030f7810 */ /* 0x000fc80007ffe0ff */
[----:B------:R-:W-:Y:S01]  /*0860*/  ISETP.GE.AND P6, PT, R15, R2, PT ;  /* 0x000000020f00720c */ /* 0x000fe20003fc6270 */
[C---:B------:R-:W-:Y:S01]  /*0870*/  VIADD R15, R3.reuse, 0x180 ;  /* 0x00000180030f7836 */ /* 0x040fe20000000000 */
[----:B------:R-:W-:-:S04]  /*0880*/  IADD3 R21, R3, 0x80, RZ ;  /* 0x0000008003157810 */ /* 0x000fc80007ffe0ff */
[-C--:B------:R-:W-:Y:S02]  /*0890*/  ISETP.GE.AND P2, PT, R15, R2.reuse, PT ;  /* 0x000000020f00720c */ /* 0x080fe40003f46270 */
[----:B------:R-:W-:Y:S02]  /*08a0*/  ISETP.GE.AND P1, PT, R21, R2, PT ;  /* 0x000000021500720c */ /* 0x000fe40003f26270 */
[----:B-1----:R-:W-:-:S04]  /*08b0*/  IADD3 R17, R3, 0x200, RZ ;  /* 0x0000020003117810 */ /* 0x002fc80007ffe0ff */
[----:B------:R-:W-:Y:S02]  /*08c0*/  ISETP.GE.AND P3, PT, R17, R2, PT ;  /* 0x000000021100720c */ /* 0x000fe40003f66270 */
[----:B------:R-:W-:-:S04]  /*08d0*/  IADD3 R17, R3, 0x280, RZ ;  /* 0x0000028003117810 */ /* 0x000fc80007ffe0ff */
[----:B------:R-:W-:Y:S01]  /*08e0*/  ISETP.GE.AND P4, PT, R17, R2, PT ;  /* 0x000000021100720c */ /* 0x000fe20003f86270 */
[----:B------:R-:W-:Y:S04]  /*08f0*/  BSSY B0, `(.L_x_1164) ;  /* 0x000006e000007945 */ /* 0x000fe80003800000 */
[----:B------:R-:W-:Y:S01]  /*0900*/  BSSY B1, `(.L_x_1165) ;  /* 0x0000066000017945 */ /* 0x000fe20003800000 */
[----:B--2---:R-:W-:-:S05]  /*0910*/  @!P0 HADD2.F32 R25, -RZ, R25.H0_H0 ;  /* 0x20000019ff198230 */ /* 0x004fca0000004100 */
[----:B------:R-:W-:-:S04]  /*0920*/  @!P0 FMUL.RZ R27, R25, 0.15915493667125701904 ;  /* 0x3e22f983191b8820 */ /* 0x000fc8000040c000 */
[----:B------:R-:W-:Y:S08]  /*0930*/  @!P0 MUFU.COS R25, R27 ;  /* 0x0000001b00198308 */ /* 0x000ff00000000000 */
[----:B------:R-:W-:Y:S01]  /*0940*/  @!P0 MUFU.SIN R26, R27 ;  /* 0x0000001b001a8308 */ /* 0x000fe20000000400 */
[----:B----4-:R-:W-:-:S05]  /*0950*/  @!P6 HADD2.F32 R15, -RZ, R20.H0_H0 ;  /* 0x20000014ff0fe230 */ /* 0x010fca0000004100 */
[----:B------:R-:W-:-:S04]  /*0960*/  @!P6 FMUL.RZ R29, R15, 0.15915493667125701904 ;  /* 0x3e22f9830f1de820 */ /* 0x000fc8000040c000 */
[----:B------:R-:W1:Y:S01]  /*0970*/  @!P6 MUFU.COS R27, R29 ;  /* 0x0000001d001be308 */ /* 0x000e620000000000 */
[----:B-----5:R-:W-:Y:S02]  /*0980*/  @!P1 HADD2.F32 R23, -RZ, R23.H0_H0 ;  /* 0x20000017ff179230 */ /* 0x020fe40000004100 */
[----:B------:R-:W-:-:S03]  /*0990*/  @!P2 HADD2.F32 R22, -RZ, R22.H0_H0 ;  /* 0x20000016ff16a230 */ /* 0x000fc60000004100 */
[----:B------:R-:W-:Y:S02]  /*09a0*/  @!P1 FMUL.RZ R28, R23, 0.15915493667125701904 ;  /* 0x3e22f983171c9820 */ /* 0x000fe4000040c000 */
[----:B------:R2:W-:Y:S01]  /*09b0*/  @!P6 MUFU.SIN R15, R29 ;  /* 0x0000001d000fe308 */ /* 0x0005e20000000400 */
[----:B0-----:R-:W-:-:S07]  /*09c0*/  @!P2 FMUL.RZ R18, R22, 0.15915493667125701904 ;  /* 0x3e22f9831612a820 */ /* 0x001fce000040c000 */
[----:B------:R-:W0:Y:S08]  /*09d0*/  @!P1 MUFU.COS R16, R28 ;  /* 0x0000001c00109308 */ /* 0x000e300000000000 */
[----:B-1----:R-:W1:Y:S01]  /*09e0*/  @!P6 MUFU.RCP R22, R27 ;  /* 0x0000001b0016e308 */ /* 0x002e620000001000 */
[----:B---3--:R-:W-:Y:S01]  /*09f0*/  @!P4 HADD2.F32 R13, -RZ, R13.H0_H0 ;  /* 0x2000000dff0dc230 */ /* 0x008fe20000004100 */
[----:B--2---:R-:W-:-:S04]  /*0a00*/  IADD3 R29, R3, 0x380, RZ ;  /* 0x00000380031d7810 */ /* 0x004fc80007ffe0ff */
[----:B------:R-:W-:Y:S02]  /*0a10*/  @!P4 FMUL.RZ R17, R13, 0.15915493667125701904 ;  /* 0x3e22f9830d11c820 */ /* 0x000fe4000040c000 */
[----:B0-----:R0:W-:Y:S01]  /*0a20*/  @!P1 MUFU.RCP R20, R16 ;  /* 0x0000001000149308 */ /* 0x0011e20000001000 */
[----:B------:R-:W-:Y:S01]  /*0a30*/  IADD3 R13, R3, 0x300, RZ ;  /* 0x00000300030d7810 */ /* 0x000fe20007ffe0ff */
[----:B-1----:R-:W-:Y:S01]  /*0a40*/  @!P6 FMUL.FTZ R15, R15, R22 ;  /* 0x000000160f0fe220 */ /* 0x002fe20000410000 */
[----:B0-----:R-:W-:-:S05]  /*0a50*/  @!P3 HADD2.F32 R16, -RZ, R11.H0_H0 ;  /* 0x2000000bff10b230 */ /* 0x001fca0000004100 */
[----:B------:R-:W0:Y:S01]  /*0a60*/  @!P4 MUFU.COS R27, R17 ;  /* 0x00000011001bc308 */ /* 0x000e220000000000 */
[-C--:B------:R-:W-:Y:S02]  /*0a70*/  ISETP.GE.AND P5, PT, R13, R2.reuse, PT ;  /* 0x000000020d00720c */ /* 0x080fe40003fa6270 */
[----:B------:R-:W-:Y:S01]  /*0a80*/  @!P6 F2FP.F16.F32.PACK_AB R4, RZ, R15 ;  /* 0x0000000fff04e23e */ /* 0x000fe200000000ff */
[----:B------:R-:W-:Y:S01]  /*0a90*/  @!P3 FMUL.RZ R16, R16, 0.15915493667125701904 ;  /* 0x3e22f9831010b820 */ /* 0x000fe2000040c000 */
[----:B------:R-:W-:-:S03]  /*0aa0*/  ISETP.GE.AND P6, PT, R29, R2, PT ;  /* 0x000000021d00720c */ /* 0x000fc60003fc6270 */
[----:B------:R-:W-:Y:S08]  /*0ab0*/  @!P1 MUFU.SIN R19, R28 ;  /* 0x0000001c00139308 */ /* 0x000ff00000000400 */
[----:B------:R-:W1:Y:S08]  /*0ac0*/  @!P2 MUFU.COS R23, R18 ;  /* 0x000000120017a308 */ /* 0x000e700000000000 */
[----:B------:R-:W2:Y:S01]  /*0ad0*/  @!P3 MUFU.COS R28, R16 ;  /* 0x00000010001cb308 */ /* 0x000ea20000000000 */
[----:B------:R-:W-:-:S02]  /*0ae0*/  @!P5 HADD2.F32 R29, -RZ, R12.H0_H0 ;  /* 0x2000000cff1dd230 */ /* 0x000fc40000004100 */
[----:B------:R-:W-:Y:S02]  /*0af0*/  @!P6 HADD2.F32 R22, -RZ, R14.H0_H0 ;  /* 0x2000000eff16e230 */ /* 0x000fe40000004100 */
[----:B------:R-:W3:Y:S01]  /*0b00*/  @!P0 LDC.64 R14, c[0x0][0x218] ;  /* 0x00008600ff0e8b82 */ /* 0x000ee20000000a00 */
        /* <DEDUP_REMOVED lines=10> */
[----:B------:R-:W-:Y:S01]  /*0bb0*/  @!P0 F2FP.F16.F32.PACK_AB R24, RZ, R26 ;  /* 0x0000001aff18823e */ /* 0x000fe200000000ff */
[----:B--2---:R-:W-:-:S06]  /*0bc0*/  @!P0 IMAD.IADD R27, R0, 0x1, R3 ;  /* 0x00000001001b8824 */ /* 0x004fcc00078e0203 */
[----:B------:R-:W2:Y:S01]  /*0bd0*/  @!P2 MUFU.SIN R18, R18 ;  /* 0x000000120012a308 */ /* 0x000ea20000000400 */
[----:B------:R-:W-:Y:S01]  /*0be0*/  @!P0 MOV R3, R21 ;  /* 0x0000001500038202 */ /* 0x000fe20000000f00 */
[----:B---3--:R-:W-:-:S06]  /*0bf0*/  @!P0 IMAD.WIDE.U32 R14, R27, 0x2, R14 ;  /* 0x000000021b0e8825 */ /* 0x008fcc00078e000e */
        /* <DEDUP_REMOVED lines=12> */
[----:B------:R-:W-:-:S02]  /*0cc0*/  @!P1 F2FP.F16.F32.PACK_AB R5, RZ, R19 ;  /* 0x00000013ff05923e */ /* 0x000fc400000000ff */
[----:B------:R-:W-:Y:S01]  /*0cd0*/  @!P2 F2FP.F16.F32.PACK_AB R6, RZ, R11 ;  /* 0x0000000bff06a23e */ /* 0x000fe200000000ff */
[----:B-1----:R-:W-:Y:S01]  /*0ce0*/  @!P6 FMUL.FTZ R25, R25, R28 ;  /* 0x0000001c1919e220 */ /* 0x002fe20000410000 */
[----:B------:R-:W-:Y:S02]  /*0cf0*/  @!P3 F2FP.F16.F32.PACK_AB R7, RZ, R13 ;  /* 0x0000000dff07b23e */ /* 0x000fe400000000ff */
[----:B------:R-:W-:Y:S02]  /*0d00*/  @!P4 F2FP.F16.F32.PACK_AB R8, RZ, R12 ;  /* 0x0000000cff08c23e */ /* 0x000fe400000000ff */
[----:B------:R-:W-:Y:S02]  /*0d10*/  @!P5 F2FP.F16.F32.PACK_AB R9, RZ, R22 ;  /* 0x00000016ff09d23e */ /* 0x000fe400000000ff */
[----:B------:R-:W-:Y:S01]  /*0d20*/  @!P6 F2FP.F16.F32.PACK_AB R10, RZ, R25 ;  /* 0x00000019ff0ae23e */ /* 0x000fe200000000ff */
[----:B----4-:R-:W-:Y:S06]  /*0d30*/  @P0 BRA `(.L_x_1166) ;  /* 0x0000000000300947 */ /* 0x010fec0003800000 */
[----:B------:R-:W0:Y:S01]  /*0d40*/  LDC.64 R12, c[0x0][0x218] ;  /* 0x00008600ff0c7b82 */ /* 0x000e220000000a00 */
[----:B------:R-:W-:Y:S02]  /*0d50*/  IADD3 R11, R0, R3, RZ ;  /* 0x00000003000b7210 */ /* 0x000fe40007ffe0ff */
[----:B------:R-:W-:-:S04]  /*0d60*/  IADD3 R3, R3, 0x80, RZ ;  /* 0x0000008003037810 */ /* 0x000fc80007ffe0ff */
[----:B------:R-:W-:Y:S01]  /*0d70*/  ISETP.GE.AND P0, PT, R3, R2, PT ;  /* 0x000000020300720c */ /* 0x000fe20003f06270 */
[----:B0-----:R-:W-:-:S05]  /*0d80*/  IMAD.WIDE.U32 R12, R11, 0x2, R12 ;  /* 0x000000020b0c7825 */ /* 0x001fca00078e000c */
[----:B------:R0:W-:Y:S07]  /*0d90*/  STG.E.U16 desc[UR4][R12.64], R5 ;  /* 0x000000050c007986 */ /* 0x0001ee000c101504 */
[----:B------:R-:W-:Y:S05]  /*0da0*/  @P0 BRA `(.L_x_1167) ;  /* 0x0000000000300947 */ /* 0x000fea0003800000 */
[----:B0-----:R-:W0:Y:S01]  /*0db0*/  LDC.64 R12, c[0x0][0x218] ;  /* 0x00008600ff0c7b82 */ /* 0x001e220000000a00 */
[----:B------:R-:W-:Y:S01]  /*0dc0*/  IADD3 R5, R0, R3, RZ ;  /* 0x0000000300057210 */ /* 0x000fe20007ffe0ff */
[----:B------:R-:W-:-:S04]  /*0dd0*/  VIADD R3, R3, 0x80 ;  /* 0x0000008003037836 */ /* 0x000fc80000000000 */
[----:B0-----:R-:W-:-:S05]  /*0de0*/  IMAD.WIDE.U32 R12, R5, 0x2, R12 ;  /* 0x00000002050c7825 */ /* 0x001fca00078e000c */
[----:B------:R0:W-:Y:S02]  /*0df0*/  STG.E.U16 desc[UR4][R12.64], R4 ;  /* 0x000000040c007986 */ /* 0x0001e4000c101504 */
.L_x_1166:
[----:B------:R-:W-:-:S13]  /*0e00*/  ISETP.GE.AND P0, PT, R3, R2, PT ;  /* 0x000000020300720c */ /* 0x000fda0003f06270 */
[----:B------:R-:W-:Y:S05]  /*0e10*/  @P0 BRA `(.L_x_1168) ;  /* 0x0000000000300947 */ /* 0x000fea0003800000 */
[----:B0-----:R-:W0:Y:S01]  /*0e20*/  LDC.64 R4, c[0x0][0x218] ;  /* 0x00008600ff047b82 */ /* 0x001e220000000a00 */
[----:B------:R-:W-:Y:S02]  /*0e30*/  IADD3 R11, R0, R3, RZ ;  /* 0x00000003000b7210 */ /* 0x000fe40007ffe0ff */
[----:B------:R-:W-:-:S03]  /*0e40*/  IADD3 R3, R3, 0x80, RZ ;  /* 0x0000008003037810 */ /* 0x000fc60007ffe0ff */
[----:B0-----:R-:W-:-:S05]  /*0e50*/  IMAD.WIDE.U32 R4, R11, 0x2, R4 ;  /* 0x000000020b047825 */ /* 0x001fca00078e0004 */
[----:B------:R1:W-:Y:S02]  /*0e60*/  STG.E.U16 desc[UR4][R4.64], R6 ;  /* 0x0000000604007986 */ /* 0x0003e4000c101504 */
.L_x_1167:
[----:B------:R-:W-:-:S13]  /*0e70*/  ISETP.GE.AND P0, PT, R3, R2, PT ;  /* 0x000000020300720c */ /* 0x000fda0003f06270 */
[----:B------:R-:W-:Y:S05]  /*0e80*/  @P0 BRA `(.L_x_1169) ;  /* 0x0000000000340947 */ /* 0x000fea0003800000 */
[----:B01----:R-:W0:Y:S01]  /*0e90*/  LDC.64 R4, c[0x0][0x218] ;  /* 0x00008600ff047b82 */ /* 0x003e220000000a00 */
[----:B------:R-:W-:Y:S02]  /*0ea0*/  IADD3 R11, R0, R3, RZ ;  /* 0x00000003000b7210 */ /* 0x000fe40007ffe0ff */
[----:B------:R-:W-:-:S03]  /*0eb0*/  IADD3 R3, R3, 0x80, RZ ;  /* 0x0000008003037810 */ /* 0x000fc60007ffe0ff */
[----:B0-----:R-:W-:-:S05]  /*0ec0*/  IMAD.WIDE.U32 R4, R11, 0x2, R4 ;  /* 0x000000020b047825 */ /* 0x001fca00078e0004 */
[----:B------:R1:W-:Y:S02]  /*0ed0*/  STG.E.U16 desc[UR4][R4.64], R7 ;  /* 0x0000000704007986 */ /* 0x0003e4000c101504 */
.L_x_1168:
[----:B------:R-:W-:-:S13]  /*0ee0*/  ISETP.GE.AND P0, PT, R3, R2, PT ;  /* 0x000000020300720c */ /* 0x000fda0003f06270 */
[----:B------:R-:W-:Y:S05]  /*0ef0*/  @P0 BREAK B1 ;  /* 0x0000000000010942 */ /* 0x000fea0003800000 */
[----:B------:R-:W-:Y:S05]  /*0f00*/  @P0 BRA `(.L_x_1170) ;  /* 0x0000000000300947 */ /* 0x000fea0003800000 */
[----:B01----:R-:W0:Y:S01]  /*0f10*/  LDC.64 R4, c[0x0][0x218] ;  /* 0x00008600ff047b82 */ /* 0x003e220000000a00 */
[----:B------:R-:W-:Y:S01]  /*0f20*/  IMAD.IADD R7, R0, 0x1, R3 ;  /* 0x0000000100077824 */ /* 0x000fe200078e0203 */
[----:B------:R-:W-:-:S03]  /*0f30*/  IADD3 R3, R3, 0x80, RZ ;  /* 0x0000008003037810 */ /* 0x000fc60007ffe0ff */
[----:B0-----:R-:W-:-:S05]  /*0f40*/  IMAD.WIDE.U32 R4, R7, 0x2, R4 ;  /* 0x0000000207047825 */ /* 0x001fca00078e0004 */
[----:B------:R2:W-:Y:S02]  /*0f50*/  STG.E.U16 desc[UR4][R4.64], R8 ;  /* 0x0000000804007986 */ /* 0x0005e4000c101504 */
.L_x_1169:
[----:B------:R-:W-:Y:S05]  /*0f60*/  BSYNC B1 ;  /* 0x0000000000017941 */ /* 0x000fea0003800000 */
.L_x_1165:
[----:B------:R-:W-:-:S13]  /*0f70*/  ISETP.GE.AND P0, PT, R3, R2, PT ;  /* 0x000000020300720c */ /* 0x000fda0003f06270 */
[----:B012---:R-:W0:Y:S01]  /*0f80*/  @!P0 LDC.64 R4, c[0x0][0x218] ;  /* 0x00008600ff048b82 */ /* 0x007e220000000a00 */
[----:B------:R-:W-:Y:S02]  /*0f90*/  @!P0 IADD3 R7, R0, R3, RZ ;  /* 0x0000000300078210 */ /* 0x000fe40007ffe0ff */
[----:B------:R-:W-:-:S03]  /*0fa0*/  @!P0 IADD3 R3, R3, 0x80, RZ ;  /* 0x0000008003038810 */ /* 0x000fc60007ffe0ff */
[----:B0-----:R-:W-:-:S05]  /*0fb0*/  @!P0 IMAD.WIDE.U32 R4, R7, 0x2, R4 ;  /* 0x0000000207048825 */ /* 0x001fca00078e0004 */
[----:B------:R2:W-:Y:S02]  /*0fc0*/  @!P0 STG.E.U16 desc[UR4][R4.64], R9 ;  /* 0x0000000904008986 */ /* 0x0005e4000c101504 */
.L_x_1170:
[----:B------:R-:W-:Y:S05]  /*0fd0*/  BSYNC B0 ;  /* 0x0000000000007941 */ /* 0x000fea0003800000 */
.L_x_1164:
        /* <DEDUP_REMOVED lines=8> */
.L_x_1171:
        /* <DEDUP_REMOVED lines=10> */
.L_x_7533:


//--------------------- .text._ZN2at6native29vectorized_elementwise_kernelILi4EZZZNS0_15tan_kernel_cudaERNS_18TensorIteratorBaseEENKUlvE0_clEvENKUlvE1_clEvEUlN3c104HalfEE_St5arrayIPcLm2EEEEviT0_T1_ --------------------------
	.section	.text._ZN2at6native29vectorized_elementwise_kernelILi4EZZZNS0_15tan_kernel_cudaERNS_18TensorIteratorBaseEENKUlvE0_clEvENKUlvE1_clEvEUlN3c104HalfEE_St5arrayIPcLm2EEEEviT0_T1_,"ax",@progbits
	.align	128
        .global         _ZN2at6native29vectorized_elementwise_kernelILi4EZZZNS0_15tan_kernel_cudaERNS_18TensorIteratorBaseEENKUlvE0_clEvENKUlvE1_clEvEUlN3c104HalfEE_St5arrayIPcLm2EEEEviT0_T1_
        .type           _ZN2at6native29vectorized_elementwise_kernelILi4EZZZNS0_15tan_kernel_cudaERNS_18TensorIteratorBaseEENKUlvE0_clEvENKUlvE1_clEvEUlN3c104HalfEE_St5arrayIPcLm2EEEEviT0_T1_,@function
        .size           _ZN2at6native29vectorized_elementwise_kernelILi4EZZZNS0_15tan_kernel_cudaERNS_18TensorIteratorBaseEENKUlvE0_clEvENKUlvE1_clEvEUlN3c104HalfEE_St5arrayIPcLm2EEEEviT0_T1_,(.L_x_7534 - _ZN2at6native29vectorized_elementwise_kernelILi4EZZZNS0_15tan_kernel_cudaERNS_18TensorIteratorBaseEENKUlvE0_clEvENKUlvE1_clEvEUlN3c104HalfEE_St5arrayIPcLm2EEEEviT0_T1_)
        .other          _ZN2at6native29vectorized_elementwise_kernelILi4EZZZNS0_15tan_kernel_cudaERNS_18TensorIteratorBaseEENKUlvE0_clEvENKUlvE1_clEvEUlN3c104HalfEE_St5arrayIPcLm2EEEEviT0_T1_,@"STO_CUDA_ENTRY STV_DEFAULT"
_ZN2at6native29vectorized_elementwise_kernelILi4EZZZNS0_15tan_kernel_cudaERNS_18TensorIteratorBaseEENKUlvE0_clEvENKUlvE1_clEvEUlN3c104HalfEE_St5arrayIPcLm2EEEEviT0_T1_:
.text._ZN2at6native29vectorized_elementwise_kernelILi4EZZZNS0_15tan_kernel_cudaERNS_18TensorIteratorBaseEENKUlvE0_clEvENKUlvE1_clEvEUlN3c104HalfEE_St5arrayIPcLm2EEEEviT0_T1_:
        /* <DEDUP_REMOVED lines=14> */
[--C-:B--2---:R-:W-:Y:S02]  /*00e0*/  HADD2.F32 R5, -RZ, R6.reuse.H0_H0 ;  /* 0x20000006ff057230 */ /* 0x104fe40000004100 */
[----:B------:R-:W-:-:S03]  /*00f0*/  HADD2.F32 R6, -RZ, R6.H1_H1 ;  /* 0x30000006ff067230 */ /* 0x000fc60000004100 */
[----:B------:R-:W-:Y:S02]  /*0100*/  FMUL.RZ R12, R5, 0.15915493667125701904 ;  /* 0x3e22f983050c7820 */ /* 0x000fe4000040c000 */
[----:B------:R-:W-:Y:S01]  /*0110*/  FMUL.RZ R17, R6, 0.15915493667125701904 ;  /* 0x3e22f98306117820 */ /* 0x000fe2000040c000 */
[--C-:B------:R-:W-:Y:S01]  /*0120*/  HADD2.F32 R6, -RZ, R7.reuse.H0_H0 ;  /* 0x20000007ff067230 */ /* 0x100fe20000004100 */
[----:B------:R-:W0:Y:S01]  /*0130*/  MUFU.COS R13, R12 ;  /* 0x0000000c000d7308 */ /* 0x000e220000000000 */
[----:B------:R-:W-:-:S03]  /*0140*/  HADD2.F32 R7, -RZ, R7.H1_H1 ;  /* 0x30000007ff077230 */ /* 0x000fc60000004100 */
[----:B------:R-:W-:Y:S01]  /*0150*/  FMUL.RZ R18, R6, 0.15915493667125701904 ;  /* 0x3e22f98306127820 */ /* 0x000fe2000040c000 */
[--C-:B---3--:R-:W-:Y:S02]  /*0160*/  HADD2.F32 R6, -RZ, R2.reuse.H0_H0 ;  /* 0x20000002ff067230 */ /* 0x108fe40000004100 */
[----:B------:R-:W-:Y:S01]  /*0170*/  FMUL.RZ R19, R7, 0.15915493667125701904 ;  /* 0x3e22f98307137820 */ /* 0x000fe2000040c000 */
[----:B------:R-:W-:Y:S01]  /*0180*/  HADD2.F32 R2, -RZ, R2.H1_H1 ;  /* 0x30000002ff027230 */ /* 0x000fe20000004100 */
[----:B------:R-:W-:Y:S01]  /*0190*/  MUFU.SIN R11, R17 ;  /* 0x00000011000b7308 */ /* 0x000fe20000000400 */
[----:B------:R-:W-:-:S03]  /*01a0*/  FMUL.RZ R20, R6, 0.15915493667125701904 ;  /* 0x3e22f98306147820 */ /* 0x000fc6000040c000 */
[----:B------:R-:W-:Y:S01]  /*01b0*/  FMUL.RZ R22, R2, 0.15915493667125701904 ;  /* 0x3e22f98302167820 */ /* 0x000fe2000040c000 */
[--C-:B------:R-:W-:Y:S02]  /*01c0*/  HADD2.F32 R2, -RZ, R3.reuse.H0_H0 ;  /* 0x20000003ff027230 */ /* 0x100fe40000004100 */
[----:B------:R-:W-:Y:S01]  /*01d0*/  HADD2.F32 R3, -RZ, R3.H1_H1 ;  /* 0x30000003ff037230 */ /* 0x000fe20000004100 */
[----:B------:R-:W1:Y:S02]  /*01e0*/  MUFU.COS R14, R17 ;  /* 0x00000011000e7308 */ /* 0x000e640000000000 */
[----:B------:R-:W-:Y:S02]  /*01f0*/  FMUL.RZ R23, R2, 0.15915493667125701904 ;  /* 0x3e22f98302177820 */ /* 0x000fe4000040c000 */
[----:B------:R-:W-:Y:S02]  /*0200*/  FMUL.RZ R24, R3, 0.15915493667125701904 ;  /* 0x3e22f98303187820 */ /* 0x000fe4000040c000 */
[----:B------:R-:W2:Y:S02]  /*0210*/  LDC.64 R2, c[0x0][0x218] ;  /* 0x00008600ff027b82 */ /* 0x000ea40000000a00 */
[----:B------:R-:W-:Y:S08]  /*0220*/  MUFU.SIN R10, R18 ;  /* 0x00000012000a7308 */ /* 0x000ff00000000400 */
[----:B------:R-:W3:Y:S08]  /*0230*/  MUFU.COS R15, R18 ;  /* 0x00000012000f7308 */ /* 0x000ef00000000000 */
        /* <DEDUP_REMOVED lines=9> */
[----:B------:R-:W-:Y:S08]  /*02d0*/  MUFU.SIN R5, R12 ;  /* 0x0000000c00057308 */ /* 0x000ff00000000400 */
[----:B0-----:R-:W0:Y:S08]  /*02e0*/  MUFU.RCP R20, R13 ;  /* 0x0000000d00147308 */ /* 0x001e300000001000 */
[----:B-1----:R-:W1:Y:S08]  /*02f0*/  MUFU.RCP R14, R14 ;  /* 0x0000000e000e7308 */ /* 0x002e700000001000 */
[----:B---3--:R-:W2:Y:S01]  /*0300*/  MUFU.RCP R15, R15 ;  /* 0x0000000f000f7308 */ /* 0x008ea20000001000 */
[----:B0-----:R-:W-:-:S07]  /*0310*/  FMUL.FTZ R5, R5, R20 ;  /* 0x0000001405057220 */ /* 0x001fce0000410000 */
[----:B------:R-:W0:Y:S01]  /*0320*/  MUFU.RCP R16, R16 ;  /* 0x0000001000107308 */ /* 0x000e220000001000 */
[----:B-1----:R-:W-:-:S05]  /*0330*/  FMUL.FTZ R20, R11, R14 ;  /* 0x0000000e0b147220 */ /* 0x002fca0000410000 */
[----:B------:R-:W-:Y:S02]  /*0340*/  F2FP.F16.F32.PACK_AB R20, R20, R5 ;  /* 0x000000051414723e */ /* 0x000fe400000000ff */
[----:B------:R-:W-:Y:S01]  /*0350*/  MUFU.SIN R9, R22 ;  /* 0x0000001600097308 */ /* 0x000fe20000000400 */
[----:B--2---:R-:W-:-:S07]  /*0360*/  FMUL.FTZ R10, R10, R15 ;  /* 0x0000000f0a0a7220 */ /* 0x004fce0000410000 */
[----:B------:R-:W-:Y:S01]  /*0370*/  MUFU.SIN R8, R23 ;  /* 0x0000001700087308 */ /* 0x000fe20000000400 */
[----:B0-----:R-:W-:-:S07]  /*0380*/  FMUL.FTZ R7, R7, R16 ;  /* 0x0000001007077220 */ /* 0x001fce0000410000 */
[----:B------:R-:W-:Y:S08]  /*0390*/  MUFU.SIN R12, R24 ;  /* 0x00000018000c7308 */ /* 0x000ff00000000400 */
[----:B------:R-:W0:Y:S08]  /*03a0*/  MUFU.RCP R17, R17 ;  /* 0x0000001100117308 */ /* 0x000e300000001000 */
[----:B------:R-:W1:Y:S08]  /*03b0*/  MUFU.RCP R18, R18 ;  /* 0x0000001200127308 */ /* 0x000e700000001000 */
[----:B------:R-:W2:Y:S01]  /*03c0*/  MUFU.RCP R19, R19 ;  /* 0x0000001300137308 */ /* 0x000ea20000001000 */
[----:B0-----:R-:W-:-:S07]  /*03d0*/  FMUL.FTZ R6, R6, R17 ;  /* 0x0000001106067220 */ /* 0x001fce0000410000 */
[----:B------:R-:W0:Y:S01]  /*03e0*/  MUFU.RCP R21, R21 ;  /* 0x0000001500157308 */ /* 0x000e220000001000 */
[----:B-1----:R-:W-:-:S05]  /*03f0*/  FMUL.FTZ R9, R9, R18 ;  /* 0x0000001209097220 */ /* 0x002fca0000410000 */
[----:B------:R-:W-:Y:S01]  /*0400*/  F2FP.F16.F32.PACK_AB R6, R9, R6 ;  /* 0x000000060906723e */ /* 0x000fe200000000ff */
[----:B--2---:R-:W-:Y:S01]  /*0410*/  FMUL.FTZ R8, R8, R19 ;  /* 0x0000001308087220 */ /* 0x004fe20000410000 */
[----:B0-----:R-:W-:Y:S01]  /*0420*/  FMUL.FTZ R11, R12, R21 ;  /* 0x000000150c0b7220 */ /* 0x001fe20000410000 */
[----:B------:R-:W-:-:S04]  /*0430*/  F2FP.F16.F32.PACK_AB R21, R7, R10 ;  /* 0x0000000a0715723e */ /* 0x000fc800000000ff */
[----:B------:R-:W-:Y:S01]  /*0440*/  F2FP.F16.F32.PACK_AB R7, R11, R8 ;  /* 0x000000080b07723e */ /* 0x000fe200000000ff */
[----:B------:R-:W-:Y:S04]  /*0450*/  STG.E.64 desc[UR4][R2.64], R20 ;  /* 0x0000001402007986 */ /* 0x000fe8000c101b04 */
[----:B------:R-:W-:Y:S01]  /*0460*/  STG.E.64 desc[UR4][R2.64+0x400], R6 ;  /* 0x0004000602007986 */ /* 0x000fe2000c101b04 */
[----:B------:R-:W-:Y:S05]  /*0470*/  EXIT ;  /* 0x000000000000794d */ /* 0x000fea0003800000 */
.L_x_1172:
        /* <DEDUP_REMOVED lines=148> */
.L_x_1175:
[----:B------:R-:W-:-:S13]  /*0dc0*/  ISETP.GE.AND P0, PT, R3, R2, PT ;  /* 0x000000020300720c */ /* 0x000fda0003f06270 */
[----:B------:R-:W-:Y:S05]  /*0dd0*/  @P0 BRA `(.L_x_1177) ;  /* 0x0000000000300947 */ /* 0x000fea0003800000 */
[----:B0-----:R-:W0:Y:S01]  /*0de0*/  LDC.64 R4, c[0x0][0x218] ;  /* 0x00008600ff047b82 */ /* 0x001e220000000a00 */
[----:B------:R-:W-:Y:S02]  /*0df0*/  IADD3 R11, R0, R3, RZ ;  /* 0x00000003000b7210 */ /* 0x000fe40007ffe0ff */
[----:B------:R-:W-:-:S03]  /*0e00*/  IADD3 R3, R3, 0x80, RZ ;  /* 0x0000008003037810 */ /* 0x000fc60007ffe0ff */
[----:B0-----:R-:W-:-:S05]  /*0e10*/  IMAD.WIDE.U32 R4, R11, 0x2, R4 ;  /* 0x000000020b047825 */ /* 0x001fca00078e0004 */
[----:B------:R1:W-:Y:S02]  /*0e20*/  STG.E.U16 desc[UR4][R4.64], R6 ;  /* 0x0000000604007986 */ /* 0x0003e4000c101504 */
.L_x_1176:
[----:B------:R-:W-:-:S13]  /*0e30*/  ISETP.GE.AND P0, PT, R3, R2, PT ;  /* 0x000000020300720c */ /* 0x000fda0003f06270 */
[----:B------:R-:W-:Y:S05]  /*0e40*/  @P0 BRA `(.L_x_1178) ;  /* 0x0000000000340947 */ /* 0x000fea0003800000 */
[----:B01----:R-:W0:Y:S01]  /*0e50*/  LDC.64 R4, c[0x0][0x218] ;  /* 0x00008600ff047b82 */ /* 0x003e220000000a00 */
[----:B------:R-:W-:Y:S02]  /*0e60*/  IADD3 R11, R0, R3, RZ ;  /* 0x00000003000b7210 */ /* 0x000fe40007ffe0ff */
[----:B------:R-:W-:-:S03]  /*0e70*/  IADD3 R3, R3, 0x80, RZ ;  /* 0x0000008003037810 */ /* 0x000fc60007ffe0ff */
[----:B0-----:R-:W-:-:S05]  /*0e80*/  IMAD.WIDE.U32 R4, R11, 0x2, R4 ;  /* 0x000000020b047825 */ /* 0x001fca00078e0004 */
[----:B------:R1:W-:Y:S02]  /*0e90*/  STG.E.U16 desc[UR4][R4.64], R7 ;  /* 0x0000000704007986 */ /* 0x0003e4000c101504 */
.L_x_1177:
        /* <DEDUP_REMOVED lines=8> */
.L_x_1178:
[----:B------:R-:W-:Y:S05]  /*0f20*/  BSYNC B1 ;  /* 0x0000000000017941 */ /* 0x000fea0003800000 */
.L_x_1174:
[----:B------:R-:W-:-:S13]  /*0f30*/  ISETP.GE.AND P0, PT, R3, R2, PT ;  /* 0x000000020300720c */ /* 0x000fda0003f06270 */
[----:B012---:R-:W0:Y:S01]  /*0f40*/  @!P0 LDC.64 R4, c[0x0][0x218] ;  /* 0x00008600ff048b82 */ /* 0x007e220000000a00 */
[----:B------:R-:W-:Y:S02]  /*0f50*/  @!P0 IADD3 R7, R0, R3, RZ ;  /* 0x0000000300078210 */ /* 0x000fe40007ffe0ff */
[----:B------:R-:W-:-:S03]  /*0f60*/  @!P0 IADD3 R3, R3, 0x80, RZ ;  /* 0x0000008003038810 */ /* 0x000fc60007ffe0ff */
[----:B0-----:R-:W-:-:S05]  /*0f70*/  @!P0 IMAD.WIDE.U32 R4, R7, 0x2, R4 ;  /* 0x0000000207048825 */ /* 0x001fca00078e0004 */
[----:B------:R2:W-:Y:S02]  /*0f80*/  @!P0 STG.E.U16 desc[UR4][R4.64], R9 ;  /* 0x0000000904008986 */ /* 0x0005e4000c101504 */
.L_x_1179:
[----:B------:R-:W-:Y:S05]  /*0f90*/  BSYNC B0 ;  /* 0x0000000000007941 */ /* 0x000fea0003800000 */
.L_x_1173:
        /* <DEDUP_REMOVED lines=8> */
.L_x_1180:
        /* <DEDUP_REMOVED lines=14> */
.L_x_7534:


//--------------------- .text._ZN2at6native29vectorized_elementwise_kernelILi8EZZZNS0_15tan_kernel_cudaERNS_18TensorIteratorBaseEENKUlvE0_clEvENKUlvE1_clEvEUlN3c104HalfEE_St5arrayIPcLm2EEEEviT0_T1_ --------------------------
	.section	.text._ZN2at6native29vectorized_elementwise_kernelILi8EZZZNS0_15tan_kernel_cudaERNS_18TensorIteratorBaseEENKUlvE0_clEvENKUlvE1_clEvEUlN3c104HalfEE_St5arrayIPcLm2EEEEviT0_T1_,"ax",@progbits
	.align	128
        .global         _ZN2at6native29vectorized_elementwise_kernelILi8EZZZNS0_15tan_kernel_cudaERNS_18TensorIteratorBaseEENKUlvE0_clEvENKUlvE1_clEvEUlN3c104HalfEE_St5arrayIPcLm2EEEEviT0_T1_
        .type           _ZN2at6native29vectorized_elementwise_kernelILi8EZZZNS0_15tan_kernel_cudaERNS_18TensorIteratorBaseEENKUlvE0_clEvENKUlvE1_clEvEUlN3c104HalfEE_St5arrayIPcLm2EEEEviT0_T1_,@function
        .size           _ZN2at6native29vectorized_elementwise_kernelILi8EZZZNS0_15tan_kernel_cudaERNS_18TensorIteratorBaseEENKUlvE0_clEvENKUlvE1_clEvEUlN3c104HalfEE_St5arrayIPcLm2EEEEviT0_T1_,(.L_x_7535 - _ZN2at6native29vectorized_elementwise_kernelILi8EZZZNS0_15tan_kernel_cudaERNS_18TensorIteratorBaseEENKUlvE0_clEvENKUlvE1_clEvEUlN3c104HalfEE_St5arrayIPcLm2EEEEviT0_T1_)
        .other          _ZN2at6native29vectorized_elementwise_kernelILi8EZZZNS0_15tan_kernel_cudaERNS_18TensorIteratorBaseEENKUlvE0_clEvENKUlvE1_clEvEUlN3c104HalfEE_St5arrayIPcLm2EEEEviT0_T1_,@"STO_CUDA_ENTRY STV_DEFAULT"
_ZN2at6native29vectorized_elementwise_kernelILi8EZZZNS0_15tan_kernel_cudaERNS_18TensorIteratorBaseEENKUlvE0_clEvENKUlvE1_clEvEUlN3c104HalfEE_St5arrayIPcLm2EEEEviT0_T1_:
.text._ZN2at6native29vectorized_elementwise_kernelILi8EZZZNS0_15tan_kernel_cudaERNS_18TensorIteratorBaseEENKUlvE0_clEvENKUlvE1_clEvEUlN3c104HalfEE_St5arrayIPcLm2EEEEviT0_T1_:
        /* <DEDUP_REMOVED lines=13> */
[--C-:B--2---:R-:W-:Y:S02]  /*00d0*/  HADD2.F32 R9, -RZ, R4.reuse.H0_H0 ;  /* 0x20000004ff097230 */ /* 0x104fe40000004100 */
[----:B------:R-:W-:Y:S02]  /*00e0*/  HADD2.F32 R4, -RZ, R4.H1_H1 ;  /* 0x30000004ff047230 */ /* 0x000fe40000004100 */
[--C-:B------:R-:W-:Y:S02]  /*00f0*/  HADD2.F32 R2, -RZ, R6.reuse.H0_H0 ;  /* 0x20000006ff027230 */ /* 0x100fe40000004100 */
[----:B------:R-:W-:Y:S01]  /*0100*/  FMUL.RZ R10, R9, 0.15915493667125701904 ;  /* 0x3e22f983090a7820 */ /* 0x000fe2000040c000 */
[----:B------:R-:W-:Y:S02]  /*0110*/  HADD2.F32 R6, -RZ, R6.H1_H1 ;  /* 0x30000006ff067230 */ /* 0x000fe40000004100 */
[----:B------:R-:W-:Y:S01]  /*0120*/  FMUL.RZ R17, R4, 0.15915493667125701904 ;  /* 0x3e22f98304117820 */ /* 0x000fe2000040c000 */
[----:B------:R-:W-:-:S02]  /*0130*/  HADD2.F32 R4, -RZ, R5.H0_H0 ;  /* 0x20000005ff047230 */ /* 0x000fc40000004100 */
[----:B------:R-:W-:Y:S01]  /*0140*/  FMUL.RZ R20, R2, 0.15915493667125701904 ;  /* 0x3e22f98302147820 */ /* 0x000fe2000040c000 */
[----:B------:R-:W-:Y:S02]  /*0150*/  HADD2.F32 R2, -RZ, R7.H0_H0 ;  /* 0x20000007ff027230 */ /* 0x000fe40000004100 */
[----:B------:R-:W-:Y:S01]  /*0160*/  FMUL.RZ R23, R6, 0.15915493667125701904 ;  /* 0x3e22f98306177820 */ /* 0x000fe2000040c000 */
[----:B------:R-:W-:Y:S02]  /*0170*/  HADD2.F32 R5, -RZ, R5.H1_H1 ;  /* 0x30000005ff057230 */ /* 0x000fe40000004100 */
[----:B------:R-:W-:Y:S01]  /*0180*/  FMUL.RZ R18, R4, 0.15915493667125701904 ;  /* 0x3e22f98304127820 */ /* 0x000fe2000040c000 */
[----:B------:R-:W-:Y:S02]  /*0190*/  HADD2.F32 R7, -RZ, R7.H1_H1 ;  /* 0x30000007ff077230 */ /* 0x000fe40000004100 */
[----:B------:R-:W-:Y:S01]  /*01a0*/  FMUL.RZ R25, R2, 0.15915493667125701904 ;  /* 0x3e22f98302197820 */ /* 0x000fe2000040c000 */
[----:B------:R-:W-:Y:S01]  /*01b0*/  MUFU.SIN R12, R17 ;  /* 0x00000011000c7308 */ /* 0x000fe20000000400 */
[----:B------:R-:W-:Y:S01]  /*01c0*/  FMUL.RZ R3, R5, 0.15915493667125701904 ;  /* 0x3e22f98305037820 */ /* 0x000fe2000040c000 */
[----:B------:R-:W-:-:S06]  /*01d0*/  FMUL.RZ R26, R7, 0.15915493667125701904 ;  /* 0x3e22f983071a7820 */ /* 0x000fcc000040c000 */
[----:B------:R-:W-:Y:S08]  /*01e0*/  MUFU.COS R14, R17 ;  /* 0x00000011000e7308 */ /* 0x000ff00000000000 */
[----:B------:R-:W-:Y:S08]  /*01f0*/  MUFU.SIN R11, R18 ;  /* 0x00000012000b7308 */ /* 0x000ff00000000400 */
[----:B------:R-:W-:Y:S08]  /*0200*/  MUFU.COS R15, R18 ;  /* 0x00000012000f7308 */ /* 0x000ff00000000000 */
[----:B------:R-:W-:Y:S08]  /*0210*/  MUFU.SIN R4, R20 ;  /* 0x0000001400047308 */ /* 0x000ff00000000400 */
[----:B------:R-:W-:Y:S08]  /*0220*/  MUFU.COS R17, R20 ;  /* 0x0000001400117308 */ /* 0x000ff00000000000 */
[----:B------:R-:W0:Y:S08]  /*0230*/  MUFU.COS R13, R10 ;  /* 0x0000000a000d7308 */ /* 0x000e300000000000 */
[----:B------:R-:W-:Y:S08]  /*0240*/  MUFU.COS R16, R3 ;  /* 0x0000000300107308 */ /* 0x000ff00000000000 */
[----:B------:R-:W-:Y:S08]  /*0250*/  MUFU.COS R18, R23 ;  /* 0x0000001700127308 */ /* 0x000ff00000000000 */
[----:B------:R-:W-:Y:S08]  /*0260*/  MUFU.COS R19, R25 ;  /* 0x0000001900137308 */ /* 0x000ff00000000000 */
[----:B------:R-:W-:Y:S08]  /*0270*/  MUFU.COS R20, R26 ;  /* 0x0000001a00147308 */ /* 0x000ff00000000000 */
[----:B------:R1:W-:Y:S08]  /*0280*/  MUFU.SIN R5, R3 ;  /* 0x0000000300057308 */ /* 0x0003f00000000400 */
[----:B------:R-:W-:Y:S01]  /*0290*/  MUFU.SIN R9, R10 ;  /* 0x0000000a00097308 */ /* 0x000fe20000000400 */
[----:B-1----:R-:W1:Y:S07]  /*02a0*/  LDC.64 R2, c[0x0][0x218] ;  /* 0x00008600ff027b82 */ /* 0x002e6e0000000a00 */
[----:B------:R-:W-:Y:S08]  /*02b0*/  MUFU.SIN R10, R23 ;  /* 0x00000017000a7308 */ /* 0x000ff00000000400 */
[----:B------:R-:W-:Y:S08]  /*02c0*/  MUFU.SIN R6, R25 ;  /* 0x0000001900067308 */ /* 0x000ff00000000400 */
[----:B------:R-:W-:Y:S01]  /*02d0*/  MUFU.SIN R7, R26 ;  /* 0x0000001a00077308 */ /* 0x000fe20000000400 */
[----:B-1----:R-:W-:-:S04]  /*02e0*/  IMAD.WIDE.U32 R2, R0, 0x2, R2 ;  /* 0x0000000200027825 */ /* 0x002fc800078e0002 */
[----:B------:R-:W-:-:S03]  /*02f0*/  IMAD.WIDE R2, R8, 0x10, R2 ;  /* 0x0000001008027825 */ /* 0x000fc600078e0202 */
[----:B0-----:R-:W0:Y:S08]  /*0300*/  MUFU.RCP R22, R13 ;  /* 0x0000000d00167308 */ /* 0x001e300000001000 */
[----:B------:R-:W1:Y:S08]  /*0310*/  MUFU.RCP R21, R14 ;  /* 0x0000000e00157308 */ /* 0x000e700000001000 */
[----:B------:R-:W2:Y:S01]  /*0320*/  MUFU.RCP R24, R15 ;  /* 0x0000000f00187308 */ /* 0x000ea20000001000 */
[----:B0-----:R-:W-:-:S07]  /*0330*/  FMUL.FTZ R9, R9, R22 ;  /* 0x0000001609097220 */ /* 0x001fce0000410000 */
[----:B------:R-:W0:Y:S01]  /*0340*/  MUFU.RCP R16, R16 ;  /* 0x0000001000107308 */ /* 0x000e220000001000 */
[----:B-1----:R-:W-:-:S07]  /*0350*/  FMUL.FTZ R12, R12, R21 ;  /* 0x000000150c0c7220 */ /* 0x002fce0000410000 */
[----:B------:R-:W1:Y:S01]  /*0360*/  MUFU.RCP R17, R17 ;  /* 0x0000001100117308 */ /* 0x000e620000001000 */
[----:B--2---:R-:W-:-:S07]  /*0370*/  FMUL.FTZ R11, R11, R24 ;  /* 0x000000180b0b7220 */ /* 0x004fce0000410000 */
[----:B------:R-:W2:Y:S01]  /*0380*/  MUFU.RCP R23, R18 ;  /* 0x0000001200177308 */ /* 0x000ea20000001000 */
[----:B0-----:R-:W-:-:S05]  /*0390*/  FMUL.FTZ R0, R5, R16 ;  /* 0x0000001005007220 */ /* 0x001fca0000410000 */
[----:B------:R-:W-:Y:S02]  /*03a0*/  F2FP.F16.F32.PACK_AB R5, R0, R11 ;  /* 0x0000000b0005723e */ /* 0x000fe400000000ff */
[----:B------:R-:W0:Y:S01]  /*03b0*/  MUFU.RCP R19, R19 ;  /* 0x0000001300137308 */ /* 0x000e220000001000 */
[----:B-1----:R-:W-:Y:S01]  /*03c0*/  FMUL.FTZ R13, R4, R17 ;  /* 0x00000011040d7220 */ /* 0x002fe20000410000 */
[----:B------:R-:W-:-:S06]  /*03d0*/  F2FP.F16.F32.PACK_AB R4, R12, R9 ;  /* 0x000000090c04723e */ /* 0x000fcc00000000ff */
[----:B------:R-:W1:Y:S01]  /*03e0*/  MUFU.RCP R20, R20 ;  /* 0x0000001400147308 */ /* 0x000e620000001000 */
[----:B--2---:R-:W-:Y:S01]  /*03f0*/  FMUL.FTZ R10, R10, R23 ;  /* 0x000000170a0a7220 */ /* 0x004fe20000410000 */
[----:B0-----:R-:W-:-:S04]  /*0400*/  FMUL.FTZ R14, R6, R19 ;  /* 0x00000013060e7220 */ /* 0x001fc80000410000 */
[----:B------:R-:W-:Y:S01]  /*0410*/  F2FP.F16.F32.PACK_AB R6, R10, R13 ;  /* 0x0000000d0a06723e */ /* 0x000fe200000000ff */
[----:B-1----:R-:W-:-:S05]  /*0420*/  FMUL.FTZ R7, R7, R20 ;  /* 0x0000001407077220 */ /* 0x002fca0000410000 */
[----:B------:R-:W-:-:S05]  /*0430*/  F2FP.F16.F32.PACK_AB R7, R7, R14 ;  /* 0x0000000e0707723e */ /* 0x000fca00000000ff */
[----:B------:R-:W-:Y:S01]  /*0440*/  STG.E.128 desc[UR4][R2.64], R4 ;  /* 0x0000000402007986 */ /* 0x000fe2000c101d04 */
[----:B------:R-:W-:Y:S05]  /*0450*/  EXIT ;  /* 0x000000000000794d */ /* 0x000fea0003800000 */
.L_x_1181:
        /* <DEDUP_REMOVED lines=148> */
.L_x_1184:
[----:B------:R-:W-:-:S13]  /*0da0*/  ISETP.GE.AND P0, PT, R3, R2, PT ;  /* 0x000000020300720c */ /* 0x000fda0003f06270 */
[----:B------:R-:W-:Y:S05]  /*0db0*/  @P0 BRA `(.L_x_1186) ;  /* 0x0000000000300947 */ /* 0x000fea0003800000 */
[----:B0-----:R-:W0:Y:S01]  /*0dc0*/  LDC.64 R4, c[0x0][0x218] ;  /* 0x00008600ff047b82 */ /* 0x001e220000000a00 */
[----:B------:R-:W-:Y:S02]  /*0dd0*/  IADD3 R11, R0, R3, RZ ;  /* 0x00000003000b7210 */ /* 0x000fe40007ffe0ff */
[----:B------:R-:W-:-:S03]  /*0de0*/  IADD3 R3, R3, 0x80, RZ ;  /* 0x0000008003037810 */ /* 0x000fc60007ffe0ff */
[----:B0-----:R-:W-:-:S05]  /*0df0*/  IMAD.WIDE.U32 R4, R11, 0x2, R4 ;  /* 0x000000020b047825 */ /* 0x001fca00078e0004 */
[----:B------:R1:W-:Y:S02]  /*0e00*/  STG.E.U16 desc[UR4][R4.64], R6 ;  /* 0x0000000604007986 */ /* 0x0003e4000c101504 */
.L_x_1185:
[----:B------:R-:W-:-:S13]  /*0e10*/  ISETP.GE.AND P0, PT, R3, R2, PT ;  /* 0x000000020300720c */ /* 0x000fda0003f06270 */
[----:B------:R-:W-:Y:S05]  /*0e20*/  @P0 BRA `(.L_x_1187) ;  /* 0x0000000000340947 */ /* 0x000fea0003800000 */
[----:B01----:R-:W0:Y:S01]  /*0e30*/  LDC.64 R4, c[0x0][0x218] ;  /* 0x00008600ff047b82 */ /* 0x003e220000000a00 */
[----:B------:R-:W-:Y:S02]  /*0e40*/  IADD3 R11, R0, R3, RZ ;  /* 0x00000003000b7210 */ /* 0x000fe40007ffe0ff */
[----:B------:R-:W-:-:S03]  /*0e50*/  IADD3 R3, R3, 0x80, RZ ;  /* 0x0000008003037810 */ /* 0x000fc60007ffe0ff */
[----:B0-----:R-:W-:-:S05]  /*0e60*/  IMAD.WIDE.U32 R4, R11, 0x2, R4 ;  /* 0x000000020b047825 */ /* 0x001fca00078e0004 */
[----:B------:R1:W-:Y:S02]  /*0e70*/  STG.E.U16 desc[UR4][R4.64], R7 ;  /* 0x0000000704007986 */ /* 0x0003e4000c101504 */
.L_x_1186:
        /* <DEDUP_REMOVED lines=8> */
.L_x_1187:
[----:B------:R-:W-:Y:S05]  /*0f00*/  BSYNC B1 ;  /* 0x0000000000017941 */ /* 0x000fea0003800000 */
.L_x_1183:
[----:B------:R-:W-:-:S13]  /*0f10*/  ISETP.GE.AND P0, PT, R3, R2, PT ;  /* 0x000000020300720c */ /* 0x000fda0003f06270 */
[----:B012---:R-:W0:Y:S01]  /*0f20*/  @!P0 LDC.64 R4, c[0x0][0x218] ;  /* 0x00008600ff048b82 */ /* 0x007e220000000a00 */
[----:B------:R-:W-:Y:S02]  /*0f30*/  @!P0 IADD3 R7, R0, R3, RZ ;  /* 0x0000000300078210 */ /* 0x000fe40007ffe0ff */
[----:B------:R-:W-:-:S03]  /*0f40*/  @!P0 IADD3 R3, R3, 0x80, RZ ;  /* 0x0000008003038810 */ /* 0x000fc60007ffe0ff */
[----:B0-----:R-:W-:-:S05]  /*0f50*/  @!P0 IMAD.WIDE.U32 R4, R7, 0x2, R4 ;  /* 0x0000000207048825 */ /* 0x001fca00078e0004 */
[----:B------:R2:W-:Y:S02]  /*0f60*/  @!P0 STG.E.U16 desc[UR4][R4.64], R9 ;  /* 0x0000000904008986 */ /* 0x0005e4000c101504 */
.L_x_1188:
[----:B------:R-:W-:Y:S05]  /*0f70*/  BSYNC B0 ;  /* 0x0000000000007941 */ /* 0x000fea0003800000 */
.L_x_1182:
        /* <DEDUP_REMOVED lines=8> */
.L_x_1189:
        /* <DEDUP_REMOVED lines=16> */
.L_x_7535:


//--------------------- .text._ZN2at6native18elementwise_kernelILi128ELi4EZNS0_15gpu_kernel_implIZZZNS0_15tan_kernel_cudaERNS_18TensorIteratorBaseEENKUlvE0_clEvENKUlvE0_clEvEUlfE_EEvS4_RKT_EUliE_EEviT1_ --------------------------
	.section	.text._ZN2at6native18elementwise_kernelILi128ELi4EZNS0_15gpu_kernel_implIZZZNS0_15tan_kernel_cudaERNS_18TensorIteratorBaseEENKUlvE0_clEvENKUlvE0_clEvEUlfE_EEvS4_RKT_EUliE_EEviT1_,"ax",@progbits
	.align	128
        .global         _ZN2at6native18elementwise_kernelILi128ELi4EZNS0_15gpu_kernel_implIZZZNS0_15tan_kernel_cudaERNS_18TensorIteratorBaseEENKUlvE0_clEvENKUlvE0_clEvEUlfE_EEvS4_RKT_EUliE_EEviT1_
        .type           _ZN2at6native18elementwise_kernelILi128ELi4EZNS0_15gpu_kernel_implIZZZNS0_15tan_kernel_cudaERNS_18TensorIteratorBaseEENKUlvE0_clEvENKUlvE0_clEvEUlfE_EEvS4_RKT_EUliE_EEviT1_,@function
        .size           _ZN2at6native18elementwise_kernelILi128ELi4EZNS0_15gpu_kernel_implIZZZNS0_15tan_kernel_cudaERNS_18TensorIteratorBaseEENKUlvE0_clEvENKUlvE0_clEvEUlfE_EEvS4_RKT_EUliE_EEviT1_,(.L_x_7536 - _ZN2at6native18elementwise_kernelILi128ELi4EZNS0_15gpu_kernel_implIZZZNS0_15tan_kernel_cudaERNS_18TensorIteratorBaseEENKUlvE0_clEvENKUlvE0_clEvEUlfE_EEvS4_RKT_EUliE_EEviT1_)
        .other          _ZN2at6native18elementwise_kernelILi128ELi4EZNS0_15gpu_kernel_implIZZZNS0_15tan_kernel_cudaERNS_18TensorIteratorBaseEENKUlvE0_clEvENKUlvE0_clEvEUlfE_EEvS4_RKT_EUliE_EEviT1_,@"STO_CUDA_ENTRY STV_DEFAULT"
_ZN2at6native18elementwise_kernelILi128ELi4EZNS0_15gpu_kernel_implIZZZNS0_15tan_kernel_cudaERNS_18TensorIteratorBaseEENKUlvE0_clEvENKUlvE0_clEvEUlfE_EEvS4_RKT_EUliE_EEviT1_:
.text._ZN2at6native18elementwise_kernelILi128ELi4EZNS0_15gpu_kernel_implIZZZNS0_15tan_kernel_cudaERNS_18TensorIteratorBaseEENKUlvE0_clEvENKUlvE0_clEvEUlfE_EEvS4_RKT_EUliE_EEviT1_:
        /* <DEDUP_REMOVED lines=313> */
.L_x_1192:
[----:B------:R-:W0:Y:S01]  /*1390*/  LDC.U8 R5, c[0x0][0x422] ;  /* 0x00010880ff057b82 */ /* 0x000e220000000000 */
[----:B------:R-:W-:Y:S01]  /*13a0*/  ULDC.64 UR4, c[0x0][0x410] ;  /* 0x0001040000047ab9 */ /* 0x000fe20000000a00 */
[----:B------:R-:W-:Y:S01]  /*13b0*/  ULDC.64 UR6, c[0x0][0x418] ;  /* 0x0001060000067ab9 */ /* 0x000fe20000000a00 */
[----:B------:R-:W-:Y:S01]  /*13c0*/  IADD3 R16, P1, R16, UR4, RZ ;  /* 0x0000000410107c10 */ /* 0x000fe2000ff3e0ff */
[----:B------:R-:W-:Y:S01]  /*13d0*/  BSSY B6, `(.L_x_1193) ;  /* 0x00000e0000067945 */ /* 0x000fe20003800000 */
        /* <DEDUP_REMOVED lines=15> */
[----:B--2---:R-:W0:Y:S01]  /*14d0*/  I2F.S16 R0, R0 ;  /* 0x0000000000007306 */ /* 0x004e220000101400 */
[----:B------:R-:W-:Y:S05]  /*14e0*/  BRA `(.L_x_1199) ;  /* 0x0000000c00387947 */ /* 0x000fea0003800000 */
.L_x_1197:
[----:B------:R-:W2:Y:S02]  /*14f0*/  LDG.E.U8 R0, desc[UR36][R2.64] ;  /* 0x0000002402007981 */ /* 0x000ea4000c1e1100 */
[----:B--2---:R-:W-:Y:S01]  /*1500*/  I2FP.F32.U32 R0, R0 ;  /* 0x0000000000007245 */ /* 0x004fe20000201000 */
[----:B------:R-:W-:Y:S06]  /*1510*/  BRA `(.L_x_1199) ;  /* 0x0000000c002c7947 */ /* 0x000fec0003800000 */
.L_x_1196:
[----:B------:R-:W-:-:S13]  /*1520*/  ISETP.NE.AND P0, PT, R4, 0x2, PT ;  /* 0x000000020400780c */ /* 0x000fda0003f05270 */
[----:B------:R-:W-:Y:S05]  /*1530*/  @!P0 BRA `(.L_x_1200) ;  /* 0x0000000000288947 */ /* 0x000fea0003800000 */
[----:B------:R-:W-:-:S13]  /*1540*/  ISETP.NE.AND P0, PT, R4, 0x3, PT ;  /* 0x000000030400780c */ /* 0x000fda0003f05270 */
[----:B------:R-:W-:Y:S05]  /*1550*/  @!P0 BRA `(.L_x_1201) ;  /* 0x0000000000148947 */ /* 0x000fea0003800000 */
[----:B------:R-:W-:-:S13]  /*1560*/  ISETP.NE.AND P0, PT, R4, 0x4, PT ;  /* 0x000000040400780c */ /* 0x000fda0003f05270 */
[----:B------:R-:W-:Y:S05]  /*1570*/  @P0 BRA `(.L_x_1198) ;  /* 0x0000000800b80947 */ /* 0x000fea0003800000 */
[----:B------:R-:W2:Y:S02]  /*1580*/  LDG.E.64 R2, desc[UR36][R2.64] ;  /* 0x0000002402027981 */ /* 0x000ea4000c1e1b00 */
[----:B--2---:R4:W0:Y:S01]  /*1590*/  I2F.S64 R0, R2 ;  /* 0x0000000200007312 */ /* 0x0048220000301400 */
[----:B------:R-:W-:Y:S05]  /*15a0*/  BRA `(.L_x_1199) ;  /* 0x0000000c00087947 */ /* 0x000fea0003800000 */
.L_x_1201:
[----:B------:R-:W2:Y:S02]  /*15b0*/  LDG.E R0, desc[UR36][R2.64] ;  /* 0x0000002402007981 */ /* 0x000ea4000c1e1900 */
[----:B--2---:R-:W-:Y:S01]  /*15c0*/  I2FP.F32.S32 R0, R0 ;  /* 0x0000000000007245 */ /* 0x004fe20000201400 */
[----:B------:R-:W-:Y:S06]  /*15d0*/  BRA `(.L_x_1199) ;  /* 0x0000000800fc7947 */ /* 0x000fec0003800000 */
.L_x_1200:
[----:B------:R-:W2:Y:S02]  /*15e0*/  LDG.E.U16 R0, desc[UR36][R2.64] ;  /* 0x0000002402007981 */ /* 0x000ea4000c1e1500 */
[----:B--2---:R-:W0:Y:S01]  /*15f0*/  I2F.S16 R0, R0 ;  /* 0x0000000000007306 */ /* 0x004e220000101400 */
[----:B------:R-:W-:Y:S05]  /*1600*/  BRA `(.L_x_1199) ;  /* 0x0000000800f07947 */ /* 0x000fea0003800000 */
.L_x_1195:
[----:B------:R-:W-:-:S13]  /*1610*/  ISETP.GT.AND P0, PT, R4, 0x6, PT ;  /* 0x000000060400780c */ /* 0x000fda0003f04270 */
[----:B------:R-:W-:Y:S05]  /*1620*/  @P0 BRA `(.L_x_1202) ;  /* 0x0000000000240947 */ /* 0x000fea0003800000 */
[----:B------:R-:W-:-:S13]  /*1630*/  ISETP.NE.AND P0, PT, R4, 0x5, PT ;  /* 0x000000050400780c */ /* 0x000fda0003f05270 */
[----:B------:R-:W-:Y:S05]  /*1640*/  @!P0 BRA `(.L_x_1203) ;  /* 0x0000000000108947 */ /* 0x000fea0003800000 */
[----:B------:R-:W-:-:S13]  /*1650*/  ISETP.NE.AND P0, PT, R4, 0x6, PT ;  /* 0x000000060400780c */ /* 0x000fda0003f05270 */
[----:B------:R-:W-:Y:S05]  /*1660*/  @P0 BRA `(.L_x_1198) ;  /* 0x00000008007c0947 */ /* 0x000fea0003800000 */
[----:B------:R2:W5:Y:S01]  /*1670*/  LDG.E R0, desc[UR36][R2.64] ;  /* 0x0000002402007981 */ /* 0x000562000c1e1900 */
[----:B------:R-:W-:Y:S05]  /*1680*/  BRA `(.L_x_1199) ;  /* 0x0000000800d07947 */ /* 0x000fea0003800000 */
.L_x_1203:
[----:B------:R-:W2:Y:S02]  /*1690*/  LDG.E.U16 R0, desc[UR36][R2.64] ;  /* 0x0000002402007981 */ /* 0x000ea4000c1e1500 */
[----:B--2---:R-:W-:Y:S01]  /*16a0*/  HADD2.F32 R0, -RZ, R0.H0_H0 ;  /* 0x20000000ff007230 */ /* 0x004fe20000004100 */
[----:B------:R-:W-:Y:S06]  /*16b0*/  BRA `(.L_x_1199) ;  /* 0x0000000800c47947 */ /* 0x000fec0003800000 */
.L_x_1202:
[----:B------:R-:W-:-:S13]  /*16c0*/  ISETP.NE.AND P0, PT, R4, 0x7, PT ;  /* 0x000000070400780c */ /* 0x000fda0003f05270 */
[----:B------:R-:W-:Y:S05]  /*16d0*/  @!P0 BRA `(.L_x_1204) ;  /* 0x0000000000248947 */ /* 0x000fea0003800000 */
[----:B------:R-:W-:-:S13]  /*16e0*/  ISETP.NE.AND P0, PT, R4, 0x8, PT ;  /* 0x000000080400780c */ /* 0x000fda0003f05270 */
[----:B------:R-:W-:Y:S05]  /*16f0*/  @!P0 BRA `(.L_x_1205) ;  /* 0x0000000000108947 */ /* 0x000fea0003800000 */
[----:B------:R-:W-:-:S13]  /*1700*/  ISETP.NE.AND P0, PT, R4, 0x9, PT ;  /* 0x000000090400780c */ /* 0x000fda0003f05270 */
[----:B------:R-:W-:Y:S05]  /*1710*/  @P0 BRA `(.L_x_1198) ;  /* 0x0000000800500947 */ /* 0x000fea0003800000 */
[----:B------:R3:W5:Y:S01]  /*1720*/  LDG.E R0, desc[UR36][R2.64] ;  /* 0x0000002402007981 */ /* 0x000762000c1e1900 */
[----:B------:R-:W-:Y:S05]  /*1730*/  BRA `(.L_x_1199) ;  /* 0x0000000800a47947 */ /* 0x000fea0003800000 */
.L_x_1205:
[----:B------:R-:W2:Y:S02]  /*1740*/  LDG.E.U16 R0, desc[UR36][R2.64] ;  /* 0x0000002402007981 */ /* 0x000ea4000c1e1500 */
[----:B--2---:R-:W-:Y:S01]  /*1750*/  HADD2.F32 R0, -RZ, R0.H0_H0 ;  /* 0x20000000ff007230 */ /* 0x004fe20000004100 */
[----:B------:R-:W-:Y:S06]  /*1760*/  BRA `(.L_x_1199) ;  /* 0x0000000800987947 */ /* 0x000fec0003800000 */
.L_x_1204:
[----:B------:R-:W2:Y:S01]  /*1770*/  LDG.E.64 R2, desc[UR36][R2.64] ;  /* 0x0000002402027981 */ /* 0x000ea2000c1e1b00 */
[----:B------:R-:W-:Y:S01]  /*1780*/  UMOV UR4, 0xf0000000 ;  /* 0xf000000000047882 */ /* 0x000fe20000000000 */
[----:B------:R-:W-:Y:S01]  /*1790*/  UMOV UR5, 0x380fffff ;  /* 0x380fffff00057882 */ /* 0x000fe20000000000 */
[----:B--2---:R-:W0:Y:S01]  /*17a0*/  F2F.F32.F64 R0, R2 ;  /* 0x0000000200007310 */ /* 0x004e220000301000 */
[----:B------:R-:W-:-:S14]  /*17b0*/  DSETP.GEU.AND P0, PT, |R2|, UR4, PT ;  /* 0x0000000402007e2a */ /* 0x000fdc000bf0e200 */
[----:B0-----:R-:W-:Y:S01]  /*17c0*/  @!P0 FMUL R0, R0, 1.175494350822287508e-38 ;  /* 0x0080000000008820 */ /* 0x001fe20000400000 */
[----:B------:R-:W-:Y:S06]  /*17d0*/  BRA `(.L_x_1199) ;  /* 0x00000008007c7947 */ /* 0x000fec0003800000 */
.L_x_1194:
        /* <DEDUP_REMOVED lines=10> */
[----:B------:R-:W-:Y:S01]  /*1880*/  FSEL R0, RZ, 1, !P0 ;  /* 0x3f800000ff007808 */ /* 0x000fe20004000000 */
[----:B------:R-:W-:Y:S08]  /*1890*/  BRA `(.L_x_1199) ;  /* 0x00000008004c7947 */ /* 0x000ff00003800000 */
.L_x_1208:
[----:B------:R-:W2:Y:S01]  /*18a0*/  LDG.E.64 R2, desc[UR36][R2.64] ;  /* 0x0000002402027981 */ /* 0x000ea2000c1e1b00 */
[----:B------:R-:W-:Y:S01]  /*18b0*/  UMOV UR4, 0xf0000000 ;  /* 0xf000000000047882 */ /* 0x000fe20000000000 */
[----:B------:R-:W-:Y:S01]  /*18c0*/  UMOV UR5, 0x380fffff ;  /* 0x380fffff00057882 */ /* 0x000fe20000000000 */
[----:B--2---:R-:W0:Y:S01]  /*18d0*/  F2F.F32.F64 R0, R2 ;  /* 0x0000000200007310 */ /* 0x004e220000301000 */
[----:B------:R-:W-:-:S14]  /*18e0*/  DSETP.GEU.AND P0, PT, |R2|, UR4, PT ;  /* 0x0000000402007e2a */ /* 0x000fdc000bf0e200 */
[----:B0-----:R-:W-:Y:S01]  /*18f0*/  @!P0 FMUL R0, R0, 1.175494350822287508e-38 ;  /* 0x0080000000008820 */ /* 0x001fe20000400000 */
[----:B------:R-:W-:Y:S06]  /*1900*/  BRA `(.L_x_1199) ;  /* 0x0000000800307947 */ /* 0x000fec0003800000 */
.L_x_1207:
        /* <DEDUP_REMOVED lines=24> */
[----:B------:R-:W-:Y:S01]  /*1a90*/  LOP3.LUT R0, R5, 0x80000000, R0, 0xf8, !PT ;  /* 0x8000000005007812 */ /* 0x000fe200078ef800 */
[----:B------:R-:W-:Y:S06]  /*1aa0*/  BRA `(.L_x_1199) ;  /* 0x0000000400c87947 */ /* 0x000fec0003800000 */
.L_x_1210:
        /* <DEDUP_REMOVED lines=11> */
[----:B------:R-:W-:Y:S01]  /*1b60*/  LOP3.LUT R0, R4, 0x80000000, R5, 0xf8, !PT ;  /* 0x8000000004007812 */ /* 0x000fe200078ef805 */
[----:B------:R-:W-:Y:S06]  /*1b70*/  BRA `(.L_x_1199) ;  /* 0x0000000400947947 */ /* 0x000fec0003800000 */
.L_x_1209:
[----:B------:R-:W2:Y:S02]  /*1b80*/  LDG.E.U16 R0, desc[UR36][R2.64] ;  /* 0x0000002402007981 */ /* 0x000ea4000c1e1500 */
[----:B--2---:R-:W-:Y:S01]  /*1b90*/  IMAD.U32 R0, R0, 0x10000, RZ ;  /* 0x0001000000007824 */ /* 0x004fe200078e00ff */
[----:B------:R-:W-:Y:S06]  /*1ba0*/  BRA `(.L_x_1199) ;  /* 0x0000000400887947 */ /* 0x000fec0003800000 */
.L_x_1206:
        /* <DEDUP_REMOVED lines=9> */
[----:B--2---:R-:W-:Y:S01]  /*1c40*/  I2FP.F32.U32 R0, R0 ;  /* 0x0000000000007245 */ /* 0x004fe20000201000 */
[----:B------:R-:W-:Y:S06]  /*1c50*/  BRA `(.L_x_1199) ;  /* 0x00000004005c7947 */ /* 0x000fec0003800000 */
.L_x_1213:
[----:B------:R-:W2:Y:S01]  /*1c60*/  LDG.E.U8 R2, desc[UR36][R2.64] ;  /* 0x0000002402027981 */ /* 0x000ea2000c1e1100 */
        /* <DEDUP_REMOVED lines=19> */
.L_x_1215:
[----:B------:R-:W-:Y:S05]  /*1da0*/  BSYNC B0 ;  /* 0x0000000000007941 */ /* 0x000fea0003800000 */
.L_x_1214:
[----:B------:R-:W-:Y:S01]  /*1db0*/  LEA R3, R0, 0x3b800000, 0x17 ;  /* 0x3b80000000037811 */ /* 0x000fe200078eb8ff */
[----:B------:R-:W-:-:S05]  /*1dc0*/  IMAD.SHL.U32 R0, R2, 0x100000, RZ ;  /* 0x0010000002007824 */ /* 0x000fca00078e00ff */
[----:B------:R-:W-:Y:S01]  /*1dd0*/  LOP3.LUT R0, R3, R0, R4, 0xfe, !PT ;  /* 0x0000000003007212 */ /* 0x000fe200078efe04 */
[----:B------:R-:W-:Y:S06]  /*1de0*/  BRA `(.L_x_1199) ;  /* 0x0000000000f87947 */ /* 0x000fec0003800000 */
.L_x_1212:
        /* <DEDUP_REMOVED lines=20> */
.L_x_1217:
[----:B------:R-:W-:Y:S05]  /*1f30*/  BSYNC B0 ;  /* 0x0000000000007941 */ /* 0x000fea0003800000 */
.L_x_1216:
[----:B------:R-:W-:Y:S01]  /*1f40*/  LEA R3, R0, 0x37800000, 0x17 ;  /* 0x3780000000037811 */ /* 0x000fe200078eb8ff */
[----:B------:R-:W-:-:S05]  /*1f50*/  IMAD.SHL.U32 R0, R2, 0x200000, RZ ;  /* 0x0020000002007824 */ /* 0x000fca00078e00ff */
[----:B------:R-:W-:Y:S01]  /*1f60*/  LOP3.LUT R0, R3, R0, R4, 0xfe, !PT ;  /* 0x0000000003007212 */ /* 0x000fe200078efe04 */
[----:B------:R-:W-:Y:S06]  /*1f70*/  BRA `(.L_x_1199) ;  /* 0x0000000000947947 */ /* 0x000fec0003800000 */
.L_x_1211:
[----:B------:R-:W-:-:S13]  /*1f80*/  ISETP.NE.AND P0, PT, R4, 0x1c, PT ;  /* 0x0000001c0400780c */ /* 0x000fda0003f05270 */
[----:B------:R-:W-:Y:S05]  /*1f90*/  @!P0 BRA `(.L_x_1218) ;  /* 0x0000000000848947 */ /* 0x000fea0003800000 */
[----:B------:R-:W-:-:S13]  /*1fa0*/  ISETP.NE.AND P0, PT, R4, 0x1d, PT ;  /* 0x0000001d0400780c */ /* 0x000fda0003f05270 */
[----:B------:R-:W-:Y:S05]  /*1fb0*/  @!P0 BRA `(.L_x_1219) ;  /* 0x0000000000708947 */ /* 0x000fea0003800000 */
[----:B------:R-:W-:-:S13]  /*1fc0*/  ISETP.NE.AND P0, PT, R4, 0x2c, PT ;  /* 0x0000002c0400780c */ /* 0x000fda0003f05270 */
[----:B------:R-:W-:Y:S05]  /*1fd0*/  @P0 BRA `(.L_x_1198) ;  /* 0x0000000000200947 */ /* 0x000fea0003800000 */
[----:B------:R-:W2:Y:S01]  /*1fe0*/  LDG.E.U8 R2, desc[UR36][R2.64] ;  /* 0x0000002402027981 */ /* 0x000ea2000c1e1100 */
[----:B------:R-:W-:Y:S01]  /*1ff0*/  IMAD.MOV.U32 R0, RZ, RZ, 0x400000 ;  /* 0x00400000ff007424 */ /* 0x000fe200078e00ff */
[----:B--2---:R-:W-:-:S13]  /*2000*/  ISETP.NE.AND P0, PT, R2, RZ, PT ;  /* 0x000000ff0200720c */ /* 0x004fda0003f05270 */
[----:B------:R-:W-:Y:S05]  /*2010*/  @!P0 BRA `(.L_x_1199) ;  /* 0x00000000006c8947 */ /* 0x000fea0003800000 */
[----:B------:R-:W-:-:S13]  /*2020*/  ISETP.NE.AND P0, PT, R2, 0xff, PT ;  /* 0x000000ff0200780c */ /* 0x000fda0003f05270 */
[----:B------:R-:W-:Y:S02]  /*2030*/  @!P0 IMAD.MOV.U32 R0, RZ, RZ, 0x7f800001 ;  /* 0x7f800001ff008424 */ /* 0x000fe400078e00ff */
[----:B------:R-:W-:Y:S01]  /*2040*/  @P0 IMAD.SHL.U32 R0, R2, 0x800000, RZ ;  /* 0x0080000002000824 */ /* 0x000fe200078e00ff */
[----:B------:R-:W-:Y:S06]  /*2050*/  BRA `(.L_x_1199) ;  /* 0x00000000005c7947 */ /* 0x000fec0003800000 */
.L_x_1198:
        /* <DEDUP_REMOVED lines=16> */
.L_x_1220:
[----:B------:R-:W-:Y:S01]  /*2160*/  IMAD.MOV.U32 R0, RZ, RZ, RZ ;  /* 0x000000ffff007224 */ /* 0x000fe200078e00ff */
[----:B------:R-:W-:Y:S06]  /*2170*/  BRA `(.L_x_1199) ;  /* 0x0000000000147947 */ /* 0x000fec0003800000 */
.L_x_1219:
[----:B------:R-:W2:Y:S02]  /*2180*/  LDG.E.64 R2, desc[UR36][R2.64] ;  /* 0x0000002402027981 */ /* 0x000ea4000c1e1b00 */
[----:B--2---:R0:W1:Y:S01]  /*2190*/  I2F.U64 R0, R2 ;  /* 0x0000000200007312 */ /* 0x0040620000301000 */
[----:B------:R-:W-:Y:S05]  /*21a0*/  BRA `(.L_x_1199) ;  /* 0x0000000000087947 */ /* 0x000fea0003800000 */
.L_x_1218:
[----:B------:R-:W2:Y:S02]  /*21b0*/  LDG.E R0, desc[UR36][R2.64] ;  /* 0x0000002402007981 */ /* 0x000ea4000c1e1900 */
[----:B--2---:R-:W-:-:S07]  /*21c0*/  I2FP.F32.U32 R0, R0 ;  /* 0x0000000000007245 */ /* 0x004fce0000201000 */
.L_x_1199:
[----:B------:R-:W-:Y:S05]  /*21d0*/  BSYNC B6 ;  /* 0x0000000000067941 */ /* 0x000fea0003800000 */
.L_x_1193:
[----:B------:R-:W2:Y:S01]  /*21e0*/  LDC.U8 R6, c[0x0][0x421] ;  /* 0x00010840ff067b82 */ /* 0x000ea20000000000 */
[----:B01---5:R-:W-:-:S04]  /*21f0*/  FMUL.RZ R5, R0, 0.15915493667125701904 ;  /* 0x3e22f98300057820 */ /* 0x023fc8000040c000 */
[----:B------:R-:W0:Y:S08]  /*2200*/  MUFU.COS R0, R5 ;  /* 0x0000000500007308 */ /* 0x000e300000000000 */
[----:B--234-:R-:W-:Y:S08]  /*2210*/  MUFU.SIN R2, R5 ;  /* 0x0000000500027308 */ /* 0x01cff00000000400 */
[----:B0-----:R-:W0:Y:S01]  /*2220*/  MUFU.RCP R3, R0 ;  /* 0x0000000000037308 */ /* 0x001e220000001000 */
[----:B------:R-:W-:-:S04]  /*2230*/  PRMT R4, R6, 0x9910, RZ ;  /* 0x0000991006047816 */ /* 0x000fc800000000ff */
[----:B------:R-:W-:Y:S01]  /*2240*/  ISETP.GT.AND P0, PT, R4, 0x9, PT ;  /* 0x000000090400780c */ /* 0x000fe20003f04270 */
[----:B0-----:R-:W-:-:S12]  /*2250*/  FMUL.FTZ R2, R2, R3 ;  /* 0x0000000302027220 */ /* 0x001fd80000410000 */
        /* <DEDUP_REMOVED lines=9> */
[----:B------:R-:W0:Y:S02]  /*22f0*/  F2I.FTZ.TRUNC.NTZ R3, R2 ;  /* 0x0000000200037305 */ /* 0x000e24000021f100 */
[----:B0-----:R0:W-:Y:S01]  /*2300*/  STG.E.U8 desc[UR36][R16.64], R3 ;  /* 0x0000000310007986 */ /* 0x0011e2000c101124 */
[----:B------:R-:W-:Y:S05]  /*2310*/  BRA `(.L_x_1226) ;  /* 0x0000000c00507947 */ /* 0x000fea0003800000 */
.L_x_1224:
[----:B------:R-:W0:Y:S02]  /*2320*/  F2I.S64.TRUNC R2, R2 ;  /* 0x0000000200027311 */ /* 0x000e24000020d900 */
[----:B0-----:R-:W-:-:S05]  /*2330*/  IMAD.MOV.U32 R5, RZ, RZ, R2 ;  /* 0x000000ffff057224 */ /* 0x001fca00078e0002 */
[----:B------:R0:W-:Y:S01]  /*2340*/  STG.E.U8 desc[UR36][R16.64], R5 ;  /* 0x0000000510007986 */ /* 0x0001e2000c101124 */
[----:B------:R-:W-:Y:S05]  /*2350*/  BRA `(.L_x_1226) ;  /* 0x0000000c00407947 */ /* 0x000fea0003800000 */
.L_x_1223:
[----:B------:R-:W-:-:S13]  /*2360*/  ISETP.NE.AND P0, PT, R4, 0x2, PT ;  /* 0x000000020400780c */ /* 0x000fda0003f05270 */
[----:B------:R-:W-:Y:S05]  /*2370*/  @!P0 BRA `(.L_x_1227) ;  /* 0x0000000000288947 */ /* 0x000fea0003800000 */
[----:B------:R-:W-:-:S13]  /*2380*/  ISETP.NE.AND P0, PT, R4, 0x3, PT ;  /* 0x000000030400780c */ /* 0x000fda0003f05270 */
[----:B------:R-:W-:Y:S05]  /*2390*/  @!P0 BRA `(.L_x_1228) ;  /* 0x0000000000148947 */ /* 0x000fea0003800000 */
[----:B------:R-:W-:-:S13]  /*23a0*/  ISETP.NE.AND P0, PT, R4, 0x4, PT ;  /* 0x000000040400780c */ /* 0x000fda0003f05270 */
[----:B------:R-:W-:Y:S05]  /*23b0*/  @P0 BRA `(.L_x_1225) ;  /* 0x0000000800d00947 */ /* 0x000fea0003800000 */
[----:B------:R-:W0:Y:S02]  /*23c0*/  F2I.S64.TRUNC R2, R2 ;  /* 0x0000000200027311 */ /* 0x000e24000020d900 */
[----:B0-----:R0:W-:Y:S01]  /*23d0*/  STG.E.64 desc[UR36][R16.64], R2 ;  /* 0x0000000210007986 */ /* 0x0011e2000c101b24 */
[----:B------:R-:W-:Y:S05]  /*23e0*/  BRA `(.L_x_1226) ;  /* 0x0000000c001c7947 */ /* 0x000fea0003800000 */
.L_x_1228:
[----:B------:R-:W0:Y:S02]  /*23f0*/  F2I.FTZ.TRUNC.NTZ R3, R2 ;  /* 0x0000000200037305 */ /* 0x000e24000021f100 */
[----:B0-----:R0:W-:Y:S01]  /*2400*/  STG.E desc[UR36][R16.64], R3 ;  /* 0x0000000310007986 */ /* 0x0011e2000c101924 */
[----:B------:R-:W-:Y:S05]  /*2410*/  BRA `(.L_x_1226) ;  /* 0x0000000c00107947 */ /* 0x000fea0003800000 */
.L_x_1227:
[----:B------:R-:W0:Y:S02]  /*2420*/  F2I.FTZ.TRUNC.NTZ R3, R2 ;  /* 0x0000000200037305 */ /* 0x000e24000021f100 */
[----:B0-----:R0:W-:Y:S01]  /*2430*/  STG.E.U16 desc[UR36][R16.64], R3 ;  /* 0x0000000310007986 */ /* 0x0011e2000c101524 */
[----:B------:R-:W-:Y:S05]  /*2440*/  BRA `(.L_x_1226) ;  /* 0x0000000c00047947 */ /* 0x000fea0003800000 */
.L_x_1222:
[----:B------:R-:W-:-:S13]  /*2450*/  ISETP.GT.AND P0, PT, R4, 0x6, PT ;  /* 0x000000060400780c */ /* 0x000fda0003f04270 */
[----:B------:R-:W-:Y:S05]  /*2460*/  @P0 BRA `(.L_x_1229) ;  /* 0x0000000000240947 */ /* 0x000fea0003800000 */
[----:B------:R-:W-:-:S13]  /*2470*/  ISETP.NE.AND P0, PT, R4, 0x5, PT ;  /* 0x000000050400780c */ /* 0x000fda0003f05270 */
[----:B------:R-:W-:Y:S05]  /*2480*/  @!P0 BRA `(.L_x_1230) ;  /* 0x0000000000108947 */ /* 0x000fea0003800000 */
[----:B------:R-:W-:-:S13]  /*2490*/  ISETP.NE.AND P0, PT, R4, 0x6, PT ;  /* 0x000000060400780c */ /* 0x000fda0003f05270 */
[----:B------:R-:W-:Y:S05]  /*24a0*/  @P0 BRA `(.L_x_1225) ;  /* 0x0000000800940947 */ /* 0x000fea0003800000 */
[----:B------:R0:W-:Y:S01]  /*24b0*/  STG.E desc[UR36][R16.64], R2 ;  /* 0x0000000210007986 */ /* 0x0001e2000c101924 */
[----:B------:R-:W-:Y:S05]  /*24c0*/  BRA `(.L_x_1226) ;  /* 0x0000000800e47947 */ /* 0x000fea0003800000 */
.L_x_1230:
[----:B------:R-:W-:-:S05]  /*24d0*/  F2FP.F16.F32.PACK_AB R2, RZ, R2 ;  /* 0x00000002ff02723e */ /* 0x000fca00000000ff */
[----:B------:R0:W-:Y:S01]  /*24e0*/  STG.E.U16 desc[UR36][R16.64], R2 ;  /* 0x0000000210007986 */ /* 0x0001e2000c101524 */
[----:B------:R-:W-:Y:S05]  /*24f0*/  BRA `(.L_x_1226) ;  /* 0x0000000800d87947 */ /* 0x000fea0003800000 */
.L_x_1229:
[----:B------:R-:W-:-:S13]  /*2500*/  ISETP.NE.AND P0, PT, R4, 0x7, PT ;  /* 0x000000070400780c */ /* 0x000fda0003f05270 */
[----:B------:R-:W-:Y:S05]  /*2510*/  @!P0 BRA `(.L_x_1231) ;  /* 0x00000000002c8947 */ /* 0x000fea0003800000 */
[----:B------:R-:W-:-:S13]  /*2520*/  ISETP.NE.AND P0, PT, R4, 0x8, PT ;  /* 0x000000080400780c */ /* 0x000fda0003f05270 */
[----:B------:R-:W-:Y:S05]  /*2530*/  @!P0 BRA `(.L_x_1232) ;  /* 0x0000000000148947 */ /* 0x000fea0003800000 */
[----:B------:R-:W-:-:S13]  /*2540*/  ISETP.NE.AND P0, PT, R4, 0x9, PT ;  /* 0x000000090400780c */ /* 0x000fda0003f05270 */
[----:B------:R-:W-:Y:S05]  /*2550*/  @P0 BRA `(.L_x_1225) ;  /* 0x0000000800680947 */ /* 0x000fea0003800000 */
[----:B------:R-:W-:-:S05]  /*2560*/  IMAD.MOV.U32 R3, RZ, RZ, RZ ;  /* 0x000000ffff037224 */ /* 0x000fca00078e00ff */
[----:B------:R0:W-:Y:S01]  /*2570*/  STG.E.64 desc[UR36][R16.64], R2 ;  /* 0x0000000210007986 */ /* 0x0001e2000c101b24 */
[----:B------:R-:W-:Y:S05]  /*2580*/  BRA `(.L_x_1226) ;  /* 0x0000000800b47947 */ /* 0x000fea0003800000 */
.L_x_1232:
[----:B------:R-:W-:-:S04]  /*2590*/  F2FP.F16.F32.PACK_AB R3, RZ, R2 ;  /* 0x00000002ff03723e */ /* 0x000fc800000000ff */
[----:B------:R-:W-:-:S05]  /*25a0*/  PRMT R3, R3, 0x5410, RZ ;  /* 0x0000541003037816 */ /* 0x000fca00000000ff */
[----:B------:R0:W-:Y:S01]  /*25b0*/  STG.E desc[UR36][R16.64], R3 ;  /* 0x0000000310007986 */ /* 0x0001e2000c101924 */
[----:B------:R-:W-:Y:S05]  /*25c0*/  BRA `(.L_x_1226) ;  /* 0x0000000800a47947 */ /* 0x000fea0003800000 */
.L_x_1231:
[----:B------:R-:W-:-:S06]  /*25d0*/  FMUL.FTZ R2, R2, 1 ;  /* 0x3f80000002027820 */ /* 0x000fcc0000410000 */
[----:B------:R-:W0:Y:S02]  /*25e0*/  F2F.F64.F32 R2, R2 ;  /* 0x0000000200027310 */ /* 0x000e240000201800 */
[----:B0-----:R0:W-:Y:S01]  /*25f0*/  STG.E.64 desc[UR36][R16.64], R2 ;  /* 0x0000000210007986 */ /* 0x0011e2000c101b24 */
[----:B------:R-:W-:Y:S05]  /*2600*/  BRA `(.L_x_1226) ;  /* 0x0000000800947947 */ /* 0x000fea0003800000 */
.L_x_1221:
        /* <DEDUP_REMOVED lines=8> */
[----:B------:R-:W-:-:S04]  /*2690*/  FSETP.NEU.FTZ.AND P0, PT, R2, RZ, PT ;  /* 0x000000ff0200720b */ /* 0x000fc80003f1d000 */
[----:B------:R-:W-:-:S05]  /*26a0*/  SEL R3, RZ, 0x1, !P0 ;  /* 0x00000001ff037807 */ /* 0x000fca0004000000 */
[----:B------:R0:W-:Y:S01]  /*26b0*/  STG.E.U8 desc[UR36][R16.64], R3 ;  /* 0x0000000310007986 */ /* 0x0001e2000c101124 */
[----:B------:R-:W-:Y:S05]  /*26c0*/  BRA `(.L_x_1226) ;  /* 0x0000000800647947 */ /* 0x000fea0003800000 */
.L_x_1235:
[----:B------:R-:W-:Y:S01]  /*26d0*/  FMUL.FTZ R4, R2, 1 ;  /* 0x3f80000002047820 */ /* 0x000fe20000410000 */
[----:B------:R-:W-:-:S05]  /*26e0*/  CS2R R6, SRZ ;  /* 0x0000000000067805 */ /* 0x000fca000001ff00 */
[----:B------:R-:W0:Y:S02]  /*26f0*/  F2F.F64.F32 R4, R4 ;  /* 0x0000000400047310 */ /* 0x000e240000201800 */
[----:B0-----:R0:W-:Y:S01]  /*2700*/  STG.E.128 desc[UR36][R16.64], R4 ;  /* 0x0000000410007986 */ /* 0x0011e2000c101d24 */
[----:B------:R-:W-:Y:S05]  /*2710*/  BRA `(.L_x_1226) ;  /* 0x0000000800507947 */ /* 0x000fea0003800000 */
.L_x_1234:
[----:B------:R-:W-:-:S13]  /*2720*/  ISETP.NE.AND P0, PT, R4, 0xf, PT ;  /* 0x0000000f0400780c */ /* 0x000fda0003f05270 */
[----:B------:R-:W-:Y:S05]  /*2730*/  @!P0 BRA `(.L_x_1236) ;  /* 0x0000000000ac8947 */ /* 0x000fea0003800000 */
[----:B------:R-:W-:-:S13]  /*2740*/  ISETP.NE.AND P0, PT, R4, 0x17, PT ;  /* 0x000000170400780c */ /* 0x000fda0003f05270 */
[----:B------:R-:W-:Y:S05]  /*2750*/  @!P0 BRA `(.L_x_1237) ;  /* 0x0000000000508947 */ /* 0x000fea0003800000 */
[----:B------:R-:W-:-:S13]  /*2760*/  ISETP.NE.AND P0, PT, R4, 0x18, PT ;  /* 0x000000180400780c */ /* 0x000fda0003f05270 */
[----:B------:R-:W-:Y:S05]  /*2770*/  @P0 BRA `(.L_x_1225) ;  /* 0x0000000400e00947 */ /* 0x000fea0003800000 */
[C---:B------:R-:W-:Y:S01]  /*2780*/  LOP3.LUT R4, R2.reuse, 0x7fffffff, RZ, 0xc0, !PT ;  /* 0x7fffffff02047812 */ /* 0x040fe200078ec0ff */
[----:B------:R-:W-:Y:S01]  /*2790*/  BSSY B0, `(.L_x_1238) ;  /* 0x000000d000007945 */ /* 0x000fe20003800000 */
[----:B------:R-:W-:Y:S02]  /*27a0*/  LOP3.LUT R0, R2, 0x80000000, RZ, 0xc0, !PT ;  /* 0x8000000002007812 */ /* 0x000fe400078ec0ff */
[----:B------:R-:W-:Y:S02]  /*27b0*/  ISETP.GT.U32.AND P0, PT, R4, 0x43efffff, PT ;  /* 0x43efffff0400780c */ /* 0x000fe40003f04070 */
[----:B------:R-:W-:Y:S01]  /*27c0*/  SHF.R.U32.HI R5, RZ, 0x18, R0 ;  /* 0x00000018ff057819 */ /* 0x000fe20000011600 */
[----:B------:R-:W-:-:S10]  /*27d0*/  IMAD.MOV.U32 R0, RZ, RZ, 0x7f ;  /* 0x0000007fff007424 */ /* 0x000fd400078e00ff */
[----:B------:R-:W-:Y:S05]  /*27e0*/  @P0 BRA `(.L_x_1239) ;  /* 0x00000000001c0947 */ /* 0x000fea0003800000 */
[----:B------:R-:W-:-:S13]  /*27f0*/  ISETP.GE.U32.AND P0, PT, R4, 0x3c800000, PT ;  /* 0x3c8000000400780c */ /* 0x000fda0003f06070 */
[----:B------:R-:W-:-:S04]  /*2800*/  @P0 SHF.R.U32.HI R0, RZ, 0x14, R2 ;  /* 0x00000014ff000819 */ /* 0x000fc80000011602 */
[----:B------:R-:W-:-:S04]  /*2810*/  @P0 LOP3.LUT R3, R0, 0x1, RZ, 0xc0, !PT ;  /* 0x0000000100030812 */ /* 0x000fc800078ec0ff */
[----:B------:R-:W-:Y:S01]  /*2820*/  @P0 IADD3 R3, R2, 0x407ffff, R3 ;  /* 0x0407ffff02030810 */ /* 0x000fe20007ffe003 */
[----:B------:R-:W-:-:S03]  /*2830*/  @!P0 FADD.FTZ R2, R4, 16384 ;  /* 0x4680000004028421 */ /* 0x000fc60000010000 */
[----:B------:R-:W-:Y:S01]  /*2840*/  @P0 SHF.R.U32.HI R0, RZ, 0x14, R3 ;  /* 0x00000014ff000819 */ /* 0x000fe20000011603 */
[----:B------:R-:W-:-:S07]  /*2850*/  @!P0 VIADD R0, R2, 0xb9800000 ;  /* 0xb980000002008836 */ /* 0x000fce0000000000 */
.L_x_1239:
[----:B------:R-:W-:Y:S05]  /*2860*/  BSYNC B0 ;  /* 0x0000000000007941 */ /* 0x000fea0003800000 */
.L_x_1238:
[----:B------:R-:W-:-:S05]  /*2870*/  LOP3.LUT R5, R0, R5, RZ, 0xfc, !PT ;  /* 0x0000000500057212 */ /* 0x000fca00078efcff */
[----:B------:R0:W-:Y:S01]  /*2880*/  STG.E.U8 desc[UR36][R16.64], R5 ;  /* 0x0000000510007986 */ /* 0x0001e2000c101124 */
[----:B------:R-:W-:Y:S05]  /*2890*/  BRA `(.L_x_1226) ;  /* 0x0000000400f07947 */ /* 0x000fea0003800000 */
.L_x_1237:
[----:B------:R-:W-:Y:S01]  /*28a0*/  LOP3.LUT R4, R2, 0x7fffffff, RZ, 0xc0, !PT ;  /* 0x7fffffff02047812 */ /* 0x000fe200078ec0ff */
[----:B------:R-:W-:Y:S03]  /*28b0*/  BSSY B0, `(.L_x_1240) ;  /* 0x000000e000007945 */ /* 0x000fe60003800000 */
[----:B------:R-:W-:-:S13]  /*28c0*/  ISETP.GT.U32.AND P0, PT, R4, 0x477fffff, PT ;  /* 0x477fffff0400780c */ /* 0x000fda0003f04070 */
[----:B------:R-:W-:Y:S05]  /*28d0*/  @P0 BRA `(.L_x_1241) ;  /* 0x0000000000200947 */ /* 0x000fea0003800000 */
[----:B------:R-:W-:-:S13]  /*28e0*/  ISETP.GE.U32.AND P0, PT, R4, 0x38800000, PT ;  /* 0x388000000400780c */ /* 0x000fda0003f06070 */
[----:B------:R-:W-:-:S04]  /*28f0*/  @P0 SHF.R.U32.HI R0, RZ, 0x15, R2 ;  /* 0x00000015ff000819 */ /* 0x000fc80000011602 */
[----:B------:R-:W-:-:S04]  /*2900*/  @P0 LOP3.LUT R3, R0, 0x1, RZ, 0xc0, !PT ;  /* 0x0000000100030812 */ /* 0x000fc800078ec0ff */
[----:B------:R-:W-:Y:S01]  /*2910*/  @P0 IADD3 R0, R2, 0x80fffff, R3 ;  /* 0x080fffff02000810 */ /* 0x000fe20007ffe003 */
[----:B------:R-:W-:-:S03]  /*2920*/  @!P0 FADD.FTZ R3, R4, 128 ;  /* 0x4300000004038421 */ /* 0x000fc60000010000 */
[----:B------:R-:W-:Y:S01]  /*2930*/  @P0 SHF.R.U32.HI R0, RZ, 0x15, R0 ;  /* 0x00000015ff000819 */ /* 0x000fe20000011600 */
[----:B------:R-:W-:Y:S01]  /*2940*/  @!P0 VIADD R0, R3, 0xbd000000 ;  /* 0xbd00000003008836 */ /* 0x000fe20000000000 */
[----:B------:R-:W-:Y:S06]  /*2950*/  BRA `(.L_x_1242) ;  /* 0x00000000000c7947 */ /* 0x000fec0003800000 */
.L_x_1241:
[----:B------:R-:W-:Y:S01]  /*2960*/  IMAD.MOV.U32 R0, RZ, RZ, 0x7f ;  /* 0x0000007fff007424 */ /* 0x000fe200078e00ff */
[----:B------:R-:W-:-:S04]  /*2970*/  ISETP.GT.U32.AND P0, PT, R4, 0x7f800000, PT ;  /* 0x7f8000000400780c */ /* 0x000fc80003f04070 */
[----:B------:R-:W-:-:S09]  /*2980*/  SEL R0, R0, 0x7c, P0 ;  /* 0x0000007c00007807 */ /* 0x000fd20000000000 */
.L_x_1242:
[----:B------:R-:W-:Y:S05]  /*2990*/  BSYNC B0 ;  /* 0x0000000000007941 */ /* 0x000fea0003800000 */
.L_x_1240:
[----:B------:R-:W-:-:S04]  /*29a0*/  LOP3.LUT R2, R2, 0x80000000, RZ, 0xc0, !PT ;  /* 0x8000000002027812 */ /* 0x000fc800078ec0ff */
[----:B------:R-:W-:-:S04]  /*29b0*/  SHF.R.U32.HI R3, RZ, 0x18, R2 ;  /* 0x00000018ff037819 */ /* 0x000fc80000011602 */
[----:B------:R-:W-:-:S05]  /*29c0*/  LOP3.LUT R3, R0, R3, RZ, 0xfc, !PT ;  /* 0x0000000300037212 */ /* 0x000fca00078efcff */
[----:B------:R0:W-:Y:S01]  /*29d0*/  STG.E.U8 desc[UR36][R16.64], R3 ;  /* 0x0000000310007986 */ /* 0x0001e2000c101124 */
[----:B------:R-:W-:Y:S05]  /*29e0*/  BRA `(.L_x_1226) ;  /* 0x00000004009c7947 */ /* 0x000fea0003800000 */
.L_x_1236:
[----:B------:R-:W-:-:S05]  /*29f0*/  F2FP.BF16.F32.PACK_AB R2, RZ, R2 ;  /* 0x00000002ff02723e */ /* 0x000fca00000010ff */
[----:B------:R0:W-:Y:S01]  /*2a00*/  STG.E.U16 desc[UR36][R16.64], R2 ;  /* 0x0000000210007986 */ /* 0x0001e2000c101524 */
[----:B------:R-:W-:Y:S05]  /*2a10*/  BRA `(.L_x_1226) ;  /* 0x0000000400907947 */ /* 0x000fea0003800000 */
.L_x_1233:
        /* <DEDUP_REMOVED lines=8> */
[----:B------:R-:W0:Y:S02]  /*2aa0*/  F2I.FTZ.U32.TRUNC.NTZ R3, R2 ;  /* 0x0000000200037305 */ /* 0x000e24000021f000 */
[----:B0-----:R4:W-:Y:S01]  /*2ab0*/  STG.E.U16 desc[UR36][R16.64], R3 ;  /* 0x0000000310007986 */ /* 0x0019e2000c101524 */
[----:B------:R-:W-:Y:S05]  /*2ac0*/  BRA `(.L_x_1226) ;  /* 0x0000000400647947 */ /* 0x000fea0003800000 */
.L_x_1245:
[----:B------:R-:W-:Y:S01]  /*2ad0*/  LOP3.LUT R3, R2, 0x7fffffff, RZ, 0xc0, !PT ;  /* 0x7fffffff02037812 */ /* 0x000fe200078ec0ff */
[----:B------:R-:W-:Y:S01]  /*2ae0*/  BSSY B0, `(.L_x_1246) ;  /* 0x0000013000007945 */ /* 0x000fe20003800000 */
[----:B------:R-:W-:Y:S02]  /*2af0*/  IMAD.MOV.U32 R8, RZ, RZ, 0x80 ;  /* 0x00000080ff087424 */ /* 0x000fe400078e00ff */
        /* <DEDUP_REMOVED lines=13> */
.L_x_1248:
[----:B------:R-:W-:-:S04]  /*2bd0*/  LOP3.LUT R2, R2, 0x80000000, RZ, 0xc0, !PT ;  /* 0x8000000002027812 */ /* 0x000fc800078ec0ff */
[----:B------:R-:W-:-:S04]  /*2be0*/  SHF.R.U32.HI R3, RZ, 0x18, R2 ;  /* 0x00000018ff037819 */ /* 0x000fc80000011602 */
[----:B------:R-:W-:-:S04]  /*2bf0*/  LOP3.LUT R0, R0, R3, RZ, 0xfc, !PT ;  /* 0x0000000300007212 */ /* 0x000fc800078efcff */
[----:B------:R-:W-:-:S07]  /*2c00*/  PRMT R8, R0, 0x7610, R8 ;  /* 0x0000761000087816 */ /* 0x000fce0000000008 */
.L_x_1247:
[----:B------:R-:W-:Y:S05]  /*2c10*/  BSYNC B0 ;  /* 0x0000000000007941 */ /* 0x000fea0003800000 */
.L_x_1246:
[----:B------:R0:W-:Y:S01]  /*2c20*/  STG.E.U8 desc[UR36][R16.64], R8 ;  /* 0x0000000810007986 */ /* 0x0001e2000c101124 */
[----:B------:R-:W-:Y:S05]  /*2c30*/  BRA `(.L_x_1226) ;  /* 0x0000000400087947 */ /* 0x000fea0003800000 */
.L_x_1244:
        /* <DEDUP_REMOVED lines=16> */
.L_x_1251:
[----:B------:R-:W-:-:S04]  /*2d40*/  LOP3.LUT R2, R2, 0x80000000, RZ, 0xc0, !PT ;  /* 0x8000000002027812 */ /* 0x000fc800078ec0ff */
[----:B------:R-:W-:-:S04]  /*2d50*/  SHF.R.U32.HI R3, RZ, 0x18, R2 ;  /* 0x00000018ff037819 */ /* 0x000fc80000011602 */
[----:B------:R-:W-:-:S04]  /*2d60*/  LOP3.LUT R0, R0, R3, RZ, 0xfc, !PT ;  /* 0x0000000300007212 */ /* 0x000fc800078efcff */
[----:B------:R-:W-:-:S07]  /*2d70*/  PRMT R8, R0, 0x7610, R8 ;  /* 0x0000761000087816 */ /* 0x000fce0000000008 */
.L_x_1250:
[----:B------:R-:W-:Y:S05]  /*2d80*/  BSYNC B0 ;  /* 0x0000000000007941 */ /* 0x000fea0003800000 */
.L_x_1249:
[----:B------:R3:W-:Y:S01]  /*2d90*/  STG.E.U8 desc[UR36][R16.64], R8 ;  /* 0x0000000810007986 */ /* 0x0007e2000c101124 */
[----:B------:R-:W-:Y:S05]  /*2da0*/  BRA `(.L_x_1226) ;  /* 0x0000000000ac7947 */ /* 0x000fea0003800000 */
.L_x_1243:
[----:B------:R-:W-:-:S13]  /*2db0*/  ISETP.NE.AND P0, PT, R4, 0x1c, PT ;  /* 0x0000001c0400780c */ /* 0x000fda0003f05270 */
[----:B------:R-:W-:Y:S05]  /*2dc0*/  @!P0 BRA `(.L_x_1252) ;  /* 0x00000000009c8947 */ /* 0x000fea0003800000 */
[----:B------:R-:W-:-:S13]  /*2dd0*/  ISETP.NE.AND P0, PT, R4, 0x1d, PT ;  /* 0x0000001d0400780c */ /* 0x000fda0003f05270 */
[----:B------:R-:W-:Y:S05]  /*2de0*/  @!P0 BRA `(.L_x_1253) ;  /* 0x0000000000888947 */ /* 0x000fea0003800000 */
[----:B------:R-:W-:-:S13]  /*2df0*/  ISETP.NE.AND P0, PT, R4, 0x2c, PT ;  /* 0x0000002c0400780c */ /* 0x000fda0003f05270 */
[----:B------:R-:W-:Y:S05]  /*2e00*/  @P0 BRA `(.L_x_1225) ;  /* 0x00000000003c0947 */ /* 0x000fea0003800000 */
        /* <DEDUP_REMOVED lines=15> */
.L_x_1225:
        /* <DEDUP_REMOVED lines=16> */
.L_x_1254:
[----:B------:R-:W-:Y:S05]  /*3000*/  BRA `(.L_x_1226) ;  /* 0x0000000000147947 */ /* 0x000fea0003800000 */
.L_x_1253:
[----:B------:R-:W0:Y:S02]  /*3010*/  F2I.U64.TRUNC R2, R2 ;  /* 0x0000000200027311 */ /* 0x000e24000020d800 */
[----:B0-----:R2:W-:Y:S01]  /*3020*/  STG.E.64 desc[UR36][R16.64], R2 ;  /* 0x0000000210007986 */ /* 0x0015e2000c101b24 */
[----:B------:R-:W-:Y:S05]  /*3030*/  BRA `(.L_x_1226) ;  /* 0x0000000000087947 */ /* 0x000fea0003800000 */
.L_x_1252:
[----:B------:R-:W0:Y:S02]  /*3040*/  F2I.FTZ.U32.TRUNC.NTZ R3, R2 ;  /* 0x0000000200037305 */ /* 0x000e24000021f000 */
[----:B0-----:R0:W-:Y:S02]  /*3050*/  STG.E desc[UR36][R16.64], R3 ;  /* 0x0000000310007986 */ /* 0x0011e4000c101924 */
.L_x_1226:
[----:B------:R-:W-:-:S04]  /*3060*/  IMAD R18, R23, 0x200, R18 ;  /* 0x0000020017127824 */ /* 0x000fc800078e0212 */
[----:B------:R-:W-:-:S07]  /*3070*/  VIADD R19, R18, 0x80 ;  /* 0x0000008012137836 */ /* 0x000fce0000000000 */
.L_x_1191:
[----:B------:R-:W-:Y:S05]  /*3080*/  BSYNC B7 ;  /* 0x0000000000077941 */ /* 0x000fea0003800000 */
.L_x_1190:
        /* <DEDUP_REMOVED lines=307> */
.L_x_1257:
        /* <DEDUP_REMOVED lines=22> */
.L_x_1262:
[----:B------:R-:W2:Y:S02]  /*4520*/  LDG.E.U8 R0, desc[UR36][R2.64] ;  /* 0x0000002402007981 */ /* 0x000ea4000c1e1100 */
[----:B--2---:R-:W-:Y:S01]  /*4530*/  I2FP.F32.U32 R0, R0 ;  /* 0x0000000000007245 */ /* 0x004fe20000201000 */
[----:B------:R-:W-:Y:S06]  /*4540*/  BRA `(.L_x_1264) ;  /* 0x0000000c002c7947 */ /* 0x000fec0003800000 */
.L_x_1261:
[----:B------:R-:W-:-:S13]  /*4550*/  ISETP.NE.AND P0, PT, R4, 0x2, PT ;  /* 0x000000020400780c */ /* 0x000fda0003f05270 */
[----:B------:R-:W-:Y:S05]  /*4560*/  @!P0 BRA `(.L_x_1265) ;  /* 0x0000000000288947 */ /* 0x000fea0003800000 */
[----:B------:R-:W-:-:S13]  /*4570*/  ISETP.NE.AND P0, PT, R4, 0x3, PT ;  /* 0x000000030400780c */ /* 0x000fda0003f05270 */
[----:B------:R-:W-:Y:S05]  /*4580*/  @!P0 BRA `(.L_x_1266) ;  /* 0x0000000000148947 */ /* 0x000fea0003800000 */
[----:B------:R-:W-:-:S13]  /*4590*/  ISETP.NE.AND P0, PT, R4, 0x4, PT ;  /* 0x000000040400780c */ /* 0x000fda0003f05270 */
[----:B------:R-:W-:Y:S05]  /*45a0*/  @P0 BRA `(.L_x_1263) ;  /* 0x0000000800b80947 */ /* 0x000fea0003800000 */
[----:B------:R-:W2:Y:S02]  /*45b0*/  LDG.E.64 R2, desc[UR36][R2.64] ;  /* 0x0000002402027981 */ /* 0x000ea4000c1e1b00 */
[----:B--2---:R2:W3:Y:S01]  /*45c0*/  I2F.S64 R0, R2 ;  /* 0x0000000200007312 */ /* 0x0044e20000301400 */
[----:B------:R-:W-:Y:S05]  /*45d0*/  BRA `(.L_x_1264) ;  /* 0x0000000c00087947 */ /* 0x000fea0003800000 */
.L_x_1266:
[----:B------:R-:W2:Y:S02]  /*45e0*/  LDG.E R0, desc[UR36][R2.64] ;  /* 0x0000002402007981 */ /* 0x000ea4000c1e1900 */
[----:B--2---:R-:W-:Y:S01]  /*45f0*/  I2FP.F32.S32 R0, R0 ;  /* 0x0000000000007245 */ /* 0x004fe20000201400 */
[----:B------:R-:W-:Y:S06]  /*4600*/  BRA `(.L_x_1264) ;  /* 0x0000000800fc7947 */ /* 0x000fec0003800000 */
.L_x_1265:
[----:B------:R-:W2:Y:S02]  /*4610*/  LDG.E.U16 R0, desc[UR36][R2.64] ;  /* 0x0000002402007981 */ /* 0x000ea4000c1e1500 */
[----:B--2---:R-:W1:Y:S01]  /*4620*/  I2F.S16 R0, R0 ;  /* 0x0000000000007306 */ /* 0x004e620000101400 */
[----:B------:R-:W-:Y:S05]  /*4630*/  BRA `(.L_x_1264) ;  /* 0x0000000800f07947 */ /* 0x000fea0003800000 */
.L_x_1260:
        /* <DEDUP_REMOVED lines=8> */
.L_x_1268:
[----:B------:R-:W2:Y:S02]  /*46c0*/  LDG.E.U16 R0, desc[UR36][R2.64] ;  /* 0x0000002402007981 */ /* 0x000ea4000c1e1500 */
[----:B--2---:R-:W-:Y:S01]  /*46d0*/  HADD2.F32 R0, -RZ, R0.H0_H0 ;  /* 0x20000000ff007230 */ /* 0x004fe20000004100 */
[----:B------:R-:W-:Y:S06]  /*46e0*/  BRA `(.L_x_1264) ;  /* 0x0000000800c47947 */ /* 0x000fec0003800000 */
.L_x_1267:
        /* <DEDUP_REMOVED lines=8> */
.L_x_1270:
[----:B------:R-:W2:Y:S02]  /*4770*/  LDG.E.U16 R0, desc[UR36][R2.64] ;  /* 0x0000002402007981 */ /* 0x000ea4000c1e1500 */
[----:B--2---:R-:W-:Y:S01]  /*4780*/  HADD2.F32 R0, -RZ, R0.H0_H0 ;  /* 0x20000000ff007230 */ /* 0x004fe20000004100 */
[----:B------:R-:W-:Y:S06]  /*4790*/  BRA `(.L_x_1264) ;  /* 0x0000000800987947 */ /* 0x000fec0003800000 */
.L_x_1269:
[----:B------:R-:W2:Y:S01]  /*47a0*/  LDG.E.64 R2, desc[UR36][R2.64] ;  /* 0x0000002402027981 */ /* 0x000ea2000c1e1b00 */
[----:B------:R-:W-:Y:S01]  /*47b0*/  UMOV UR4, 0xf0000000 ;  /* 0xf000000000047882 */ /* 0x000fe20000000000 */
[----:B------:R-:W-:Y:S01]  /*47c0*/  UMOV UR5, 0x380fffff ;  /* 0x380fffff00057882 */ /* 0x000fe20000000000 */
[----:B--2---:R-:W0:Y:S01]  /*47d0*/  F2F.F32.F64 R0, R2 ;  /* 0x0000000200007310 */ /* 0x004e220000301000 */
[----:B------:R-:W-:-:S14]  /*47e0*/  DSETP.GEU.AND P0, PT, |R2|, UR4, PT ;  /* 0x0000000402007e2a */ /* 0x000fdc000bf0e200 */
[----:B0-----:R-:W-:Y:S01]  /*47f0*/  @!P0 FMUL R0, R0, 1.175494350822287508e-38 ;  /* 0x0080000000008820 */ /* 0x001fe20000400000 */
[----:B------:R-:W-:Y:S06]  /*4800*/  BRA `(.L_x_1264) ;  /* 0x00000008007c7947 */ /* 0x000fec0003800000 */
.L_x_1259:
        /* <DEDUP_REMOVED lines=12> */
.L_x_1273:
[----:B------:R-:W2:Y:S01]  /*48d0*/  LDG.E.64 R2, desc[UR36][R2.64] ;  /* 0x0000002402027981 */ /* 0x000ea2000c1e1b00 */
[----:B------:R-:W-:Y:S01]  /*48e0*/  UMOV UR4, 0xf0000000 ;  /* 0xf000000000047882 */ /* 0x000fe20000000000 */
[----:B------:R-:W-:Y:S01]  /*48f0*/  UMOV UR5, 0x380fffff ;  /* 0x380fffff00057882 */ /* 0x000fe20000000000 */
[----:B--2---:R-:W0:Y:S01]  /*4900*/  F2F.F32.F64 R0, R2 ;  /* 0x0000000200007310 */ /* 0x004e220000301000 */
[----:B------:R-:W-:-:S14]  /*4910*/  DSETP.GEU.AND P0, PT, |R2|, UR4, PT ;  /* 0x0000000402007e2a */ /* 0x000fdc000bf0e200 */
[----:B0-----:R-:W-:Y:S01]  /*4920*/  @!P0 FMUL R0, R0, 1.175494350822287508e-38 ;  /* 0x0080000000008820 */ /* 0x001fe20000400000 */
[----:B------:R-:W-:Y:S06]  /*4930*/  BRA `(.L_x_1264) ;  /* 0x0000000800307947 */ /* 0x000fec0003800000 */
.L_x_1272:
        /* <DEDUP_REMOVED lines=26> */
.L_x_1275:
        /* <DEDUP_REMOVED lines=13> */
.L_x_1274:
[----:B------:R-:W2:Y:S02]  /*4bb0*/  LDG.E.U16 R0, desc[UR36][R2.64] ;  /* 0x0000002402007981 */ /* 0x000ea4000c1e1500 */
[----:B--2---:R-:W-:Y:S01]  /*4bc0*/  IMAD.U32 R0, R0, 0x10000, RZ ;  /* 0x0001000000007824 */ /* 0x004fe200078e00ff */
[----:B------:R-:W-:Y:S06]  /*4bd0*/  BRA `(.L_x_1264) ;  /* 0x0000000400887947 */ /* 0x000fec0003800000 */
.L_x_1271:
        /* <DEDUP_REMOVED lines=11> */
.L_x_1278:
        /* <DEDUP_REMOVED lines=20> */
.L_x_1280:
[----:B------:R-:W-:Y:S05]  /*4dd0*/  BSYNC B0 ;  /* 0x0000000000007941 */ /* 0x000fea0003800000 */
.L_x_1279:
[----:B------:R-:W-:Y:S01]  /*4de0*/  LEA R3, R0, 0x3b800000, 0x17 ;  /* 0x3b80000000037811 */ /* 0x000fe200078eb8ff */
[----:B------:R-:W-:-:S05]  /*4df0*/  IMAD.SHL.U32 R0, R2, 0x100000, RZ ;  /* 0x0010000002007824 */ /* 0x000fca00078e00ff */
[----:B------:R-:W-:Y:S01]  /*4e00*/  LOP3.LUT R0, R3, R0, R4, 0xfe, !PT ;  /* 0x0000000003007212 */ /* 0x000fe200078efe04 */
[----:B------:R-:W-:Y:S06]  /*4e10*/  BRA `(.L_x_1264) ;  /* 0x0000000000f87947 */ /* 0x000fec0003800000 */
.L_x_1277:
        /* <DEDUP_REMOVED lines=20> */
.L_x_1282:
[----:B------:R-:W-:Y:S05]  /*4f60*/  BSYNC B0 ;  /* 0x0000000000007941 */ /* 0x000fea0003800000 */
.L_x_1281:
[----:B------:R-:W-:Y:S01]  /*4f70*/  LEA R3, R0, 0x37800000, 0x17 ;  /* 0x3780000000037811 */ /* 0x000fe200078eb8ff */
[----:B------:R-:W-:-:S05]  /*4f80*/  IMAD.SHL.U32 R0, R2, 0x200000, RZ ;  /* 0x0020000002007824 */ /* 0x000fca00078e00ff */
[----:B------:R-:W-:Y:S01]  /*4f90*/  LOP3.LUT R0, R3, R0, R4, 0xfe, !PT ;  /* 0x0000000003007212 */ /* 0x000fe200078efe04 */
[----:B------:R-:W-:Y:S06]  /*4fa0*/  BRA `(.L_x_1264) ;  /* 0x0000000000947947 */ /* 0x000fec0003800000 */
.L_x_1276:
        /* <DEDUP_REMOVED lines=14> */
.L_x_1263:
        /* <DEDUP_REMOVED lines=16> */
.L_x_1285:
[----:B------:R-:W-:Y:S01]  /*5190*/  IMAD.MOV.U32 R0, RZ, RZ, RZ ;  /* 0x000000ffff007224 */ /* 0x000fe200078e00ff */
[----:B------:R-:W-:Y:S06]  /*51a0*/  BRA `(.L_x_1264) ;  /* 0x0000000000147947 */ /* 0x000fec0003800000 */
.L_x_1284:
[----:B------:R-:W2:Y:S02]  /*51b0*/  LDG.E.64 R2, desc[UR36][R2.64] ;  /* 0x0000002402027981 */ /* 0x000ea4000c1e1b00 */
[----:B--2---:R0:W1:Y:S01]  /*51c0*/  I2F.U64 R0, R2 ;  /* 0x0000000200007312 */ /* 0x0040620000301000 */
[----:B------:R-:W-:Y:S05]  /*51d0*/  BRA `(.L_x_1264) ;  /* 0x0000000000087947 */ /* 0x000fea0003800000 */
.L_x_1283:
[----:B------:R-:W2:Y:S02]  /*51e0*/  LDG.E R0, desc[UR36][R2.64] ;  /* 0x0000002402007981 */ /* 0x000ea4000c1e1900 */
[----:B--2---:R-:W-:-:S07]  /*51f0*/  I2FP.F32.U32 R0, R0 ;  /* 0x0000000000007245 */ /* 0x004fce0000201000 */
.L_x_1264:
[----:B------:R-:W-:Y:S05]  /*5200*/  BSYNC B6 ;  /* 0x0000000000067941 */ /* 0x000fea0003800000 */
.L_x_1258:
[----:B------:R-:W2:Y:S01]  /*5210*/  LDC.U8 R6, c[0x0][0x421] ;  /* 0x00010840ff067b82 */ /* 0x000ea20000000000 */
[----:B01-3-5:R-:W-:-:S04]  /*5220*/  FMUL.RZ R4, R0, 0.15915493667125701904 ;  /* 0x3e22f98300047820 */ /* 0x02bfc8000040c000 */
[----:B------:R-:W0:Y:S08]  /*5230*/  MUFU.COS R0, R4 ;  /* 0x0000000400007308 */ /* 0x000e300000000000 */
[----:B--2-4-:R-:W-:Y:S08]  /*5240*/  MUFU.SIN R2, R4 ;  /* 0x0000000400027308 */ /* 0x014ff00000000400 */
        /* <DEDUP_REMOVED lines=16> */
.L_x_1289:
[----:B------:R-:W0:Y:S02]  /*5350*/  F2I.S64.TRUNC R2, R2 ;  /* 0x0000000200027311 */ /* 0x000e24000020d900 */
[----:B0-----:R-:W-:-:S05]  /*5360*/  IMAD.MOV.U32 R5, RZ, RZ, R2 ;  /* 0x000000ffff057224 */ /* 0x001fca00078e0002 */
[----:B------:R4:W-:Y:S01]  /*5370*/  STG.E.U8 desc[UR36][R16.64], R5 ;  /* 0x0000000510007986 */ /* 0x0009e2000c101124 */
[----:B------:R-:W-:Y:S05]  /*5380*/  BRA `(.L_x_1291) ;  /* 0x0000000c00407947 */ /* 0x000fea0003800000 */
.L_x_1288:
        /* <DEDUP_REMOVED lines=9> */
.L_x_1293:
[----:B------:R-:W0:Y:S02]  /*5420*/  F2I.FTZ.TRUNC.NTZ R3, R2 ;  /* 0x0000000200037305 */ /* 0x000e24000021f100 */
[----:B0-----:R2:W-:Y:S01]  /*5430*/  STG.E desc[UR36][R16.64], R3 ;  /* 0x0000000310007986 */ /* 0x0015e2000c101924 */
[----:B------:R-:W-:Y:S05]  /*5440*/  BRA `(.L_x_1291) ;  /* 0x0000000c00107947 */ /* 0x000fea0003800000 */
.L_x_1292:
[----:B------:R-:W0:Y:S02]  /*5450*/  F2I.FTZ.TRUNC.NTZ R3, R2 ;  /* 0x0000000200037305 */ /* 0x000e24000021f100 */
[----:B0-----:R0:W-:Y:S01]  /*5460*/  STG.E.U16 desc[UR36][R16.64], R3 ;  /* 0x0000000310007986 */ /* 0x0011e2000c101524 */
[----:B------:R-:W-:Y:S05]  /*5470*/  BRA `(.L_x_1291) ;  /* 0x0000000c00047947 */ /* 0x000fea0003800000 */
.L_x_1287:
        /* <DEDUP_REMOVED lines=8> */
.L_x_1295:
[----:B------:R-:W-:-:S05]  /*5500*/  F2FP.F16.F32.PACK_AB R2, RZ, R2 ;  /* 0x00000002ff02723e */ /* 0x000fca00000000ff */
[----:B------:R0:W-:Y:S01]  /*5510*/  STG.E.U16 desc[UR36][R16.64], R2 ;  /* 0x0000000210007986 */ /* 0x0001e2000c101524 */
[----:B------:R-:W-:Y:S05]  /*5520*/  BRA `(.L_x_1291) ;  /* 0x0000000800d87947 */ /* 0x000fea0003800000 */
.L_x_1294:
        /* <DEDUP_REMOVED lines=9> */
.L_x_1297:
[----:B------:R-:W-:-:S04]  /*55c0*/  F2FP.F16.F32.PACK_AB R3, RZ, R2 ;  /* 0x00000002ff03723e */ /* 0x000fc800000000ff */
[----:B------:R-:W-:-:S05]  /*55d0*/  PRMT R3, R3, 0x5410, RZ ;  /* 0x0000541003037816 */ /* 0x000fca00000000ff */
[----:B------:R0:W-:Y:S01]  /*55e0*/  STG.E desc[UR36][R16.64], R3 ;  /* 0x0000000310007986 */ /* 0x0001e2000c101924 */
[----:B------:R-:W-:Y:S05]  /*55f0*/  BRA `(.L_x_1291) ;  /* 0x0000000800a47947 */ /* 0x000fea0003800000 */
.L_x_1296:
[----:B------:R-:W-:-:S06]  /*5600*/  FMUL.FTZ R2, R2, 1 ;  /* 0x3f80000002027820 */ /* 0x000fcc0000410000 */
[----:B------:R-:W0:Y:S02]  /*5610*/  F2F.F64.F32 R2, R2 ;  /* 0x0000000200027310 */ /* 0x000e240000201800 */
[----:B0-----:R0:W-:Y:S01]  /*5620*/  STG.E.64 desc[UR36][R16.64], R2 ;  /* 0x0000000210007986 */ /* 0x0011e2000c101b24 */
[----:B------:R-:W-:Y:S05]  /*5630*/  BRA `(.L_x_1291) ;  /* 0x0000000800947947 */ /* 0x000fea0003800000 */
.L_x_1286:
        /* <DEDUP_REMOVED lines=12> */
.L_x_1300:
[----:B------:R-:W-:Y:S01]  /*5700*/  FMUL.FTZ R4, R2, 1 ;  /* 0x3f80000002047820 */ /* 0x000fe20000410000 */
[----:B------:R-:W-:-:S05]  /*5710*/  CS2R R6, SRZ ;  /* 0x0000000000067805 */ /* 0x000fca000001ff00 */
[----:B------:R-:W0:Y:S02]  /*5720*/  F2F.F64.F32 R4, R4 ;  /* 0x0000000400047310 */ /* 0x000e240000201800 */
[----:B0-----:R0:W-:Y:S01]  /*5730*/  STG.E.128 desc[UR36][R16.64], R4 ;  /* 0x0000000410007986 */ /* 0x0011e2000c101d24 */
[----:B------:R-:W-:Y:S05]  /*5740*/  BRA `(.L_x_1291) ;  /* 0x0000000800507947 */ /* 0x000fea0003800000 */
.L_x_1299:
        /* <DEDUP_REMOVED lines=20> */
.L_x_1304:
[----:B------:R-:W-:Y:S05]  /*5890*/  BSYNC B0 ;  /* 0x0000000000007941 */ /* 0x000fea0003800000 */
.L_x_1303:
[----:B------:R-:W-:-:S05]  /*58a0*/  LOP3.LUT R5, R0, R5, RZ, 0xfc, !PT ;  /* 0x0000000500057212 */ /* 0x000fca00078efcff */
[----:B------:R0:W-:Y:S01]  /*58b0*/  STG.E.U8 desc[UR36][R16.64], R5 ;  /* 0x0000000510007986 */ /* 0x0001e2000c101124 */
[----:B------:R-:W-:Y:S05]  /*58c0*/  BRA `(.L_x_1291) ;  /* 0x0000000400f07947 */ /* 0x000fea0003800000 */
.L_x_1302:
        /* <DEDUP_REMOVED lines=12> */
.L_x_1306:
[----:B------:R-:W-:Y:S01]  /*5990*/  IMAD.MOV.U32 R0, RZ, RZ, 0x7f ;  /* 0x0000007fff007424 */ /* 0x000fe200078e00ff */
[----:B------:R-:W-:-:S04]  /*59a0*/  ISETP.GT.U32.AND P0, PT, R4, 0x7f800000, PT ;  /* 0x7f8000000400780c */ /* 0x000fc80003f04070 */
[----:B------:R-:W-:-:S09]  /*59b0*/  SEL R0, R0, 0x7c, P0 ;  /* 0x0000007c00007807 */ /* 0x000fd20000000000 */
.L_x_1307:
[----:B------:R-:W-:Y:S05]  /*59c0*/  BSYNC B0 ;  /* 0x0000000000007941 */ /* 0x000fea0003800000 */
.L_x_1305:
[----:B------:R-:W-:-:S04]  /*59d0*/  LOP3.LUT R2, R2, 0x80000000, RZ, 0xc0, !PT ;  /* 0x8000000002027812 */ /* 0x000fc800078ec0ff */
[----:B------:R-:W-:-:S04]  /*59e0*/  SHF.R.U32.HI R3, RZ, 0x18, R2 ;  /* 0x00000018ff037819 */ /* 0x000fc80000011602 */
[----:B------:R-:W-:-:S05]  /*59f0*/  LOP3.LUT R3, R0, R3, RZ, 0xfc, !PT ;  /* 0x0000000300037212 */ /* 0x000fca00078efcff */
[----:B------:R0:W-:Y:S01]  /*5a00*/  STG.E.U8 desc[UR36][R16.64], R3 ;  /* 0x0000000310007986 */ /* 0x0001e2000c101124 */
[----:B------:R-:W-:Y:S05]  /*5a10*/  BRA `(.L_x_1291) ;  /* 0x00000004009c7947 */ /* 0x000fea0003800000 */
.L_x_1301:
[----:B------:R-:W-:-:S05]  /*5a20*/  F2FP.BF16.F32.PACK_AB R2, RZ, R2 ;  /* 0x00000002ff02723e */ /* 0x000fca00000010ff */
[----:B------:R0:W-:Y:S01]  /*5a30*/  STG.E.U16 desc[UR36][R16.64], R2 ;  /* 0x0000000210007986 */ /* 0x0001e2000c101524 */
[----:B------:R-:W-:Y:S05]  /*5a40*/  BRA `(.L_x_1291) ;  /* 0x0000000400907947 */ /* 0x000fea0003800000 */
.L_x_1298:
        /* <DEDUP_REMOVED lines=11> */
.L_x_1310:
        /* <DEDUP_REMOVED lines=16> */
.L_x_1313:
[----:B------:R-:W-:-:S04]  /*5c00*/  LOP3.LUT R2, R2, 0x80000000, RZ, 0xc0, !PT ;  /* 0x8000000002027812 */ /* 0x000fc800078ec0ff */
[----:B------:R-:W-:-:S04]  /*5c10*/  SHF.R.U32.HI R3, RZ, 0x18, R2 ;  /* 0x00000018ff037819 */ /* 0x000fc80000011602 */
[----:B------:R-:W-:-:S04]  /*5c20*/  LOP3.LUT R0, R0, R3, RZ, 0xfc, !PT ;  /* 0x0000000300007212 */ /* 0x000fc800078efcff */
[----:B------:R-:W-:-:S07]  /*5c30*/  PRMT R8, R0, 0x7610, R8 ;  /* 0x0000761000087816 */ /* 0x000fce0000000008 */
.L_x_1312:
[----:B------:R-:W-:Y:S05]  /*5c40*/  BSYNC B0 ;  /* 0x0000000000007941 */ /* 0x000fea0003800000 */
.L_x_1311:
[----:B------:R0:W-:Y:S01]  /*5c50*/  STG.E.U8 desc[UR36][R16.64], R8 ;  /* 0x0000000810007986 */ /* 0x0001e2000c101124 */
[----:B------:R-:W-:Y:S05]  /*5c60*/  BRA `(.L_x_1291) ;  /* 0x0000000400087947 */ /* 0x000fea0003800000 */
.L_x_1309:
        /* <DEDUP_REMOVED lines=16> */
.L_x_1316:
[----:B------:R-:W-:-:S04]  /*5d70*/  LOP3.LUT R2, R2, 0x80000000, RZ, 0xc0, !PT ;  /* 0x8000000002027812 */ /* 0x000fc800078ec0ff */
[----:B------:R-:W-:-:S04]  /*5d80*/  SHF.R.U32.HI R3, RZ, 0x18, R2 ;  /* 0x00000018ff037819 */ /* 0x000fc80000011602 */
[----:B------:R-:W-:-:S04]  /*5d90*/  LOP3.LUT R0, R0, R3, RZ, 0xfc, !PT ;  /* 0x0000000300007212 */ /* 0x000fc800078efcff */
[----:B------:R-:W-:-:S07]  /*5da0*/  PRMT R8, R0, 0x7610, R8 ;  /* 0x0000761000087816 */ /* 0x000fce0000000008 */
.L_x_1315:
[----:B------:R-:W-:Y:S05]  /*5db0*/  BSYNC B0 ;  /* 0x0000000000007941 */ /* 0x000fea0003800000 */
.L_x_1314:
[----:B------:R0:W-:Y:S01]  /*5dc0*/  STG.E.U8 desc[UR36][R16.64], R8 ;  /* 0x0000000810007986 */ /* 0x0001e2000c101124 */
[----:B------:R-:W-:Y:S05]  /*5dd0*/  BRA `(.L_x_1291) ;  /* 0x0000000000ac7947 */ /* 0x000fea0003800000 */
.L_x_1308:
        /* <DEDUP_REMOVED lines=21> */
.L_x_1290:
        /* <DEDUP_REMOVED lines=16> */
.L_x_1319:
[----:B------:R-:W-:Y:S05]  /*6030*/  BRA `(.L_x_1291) ;  /* 0x0000000000147947 */ /* 0x000fea0003800000 */
.L_x_1318:
[----:B------:R-:W0:Y:S02]  /*6040*/  F2I.U64.TRUNC R2, R2 ;  /* 0x0000000200027311 */ /* 0x000e24000020d800 */
[----:B0-----:R0:W-:Y:S01]  /*6050*/  STG.E.64 desc[UR36][R16.64], R2 ;  /* 0x0000000210007986 */ /* 0x0011e2000c101b24 */
[----:B------:R-:W-:Y:S05]  /*6060*/  BRA `(.L_x_1291) ;  /* 0x0000000000087947 */ /* 0x000fea0003800000 */
.L_x_1317:
[----:B------:R-:W0:Y:S02]  /*6070*/  F2I.FTZ.U32.TRUNC.NTZ R3, R2 ;  /* 0x0000000200037305 */ /* 0x000e24000021f000 */
[----:B0-----:R0:W-:Y:S02]  /*6080*/  STG.E desc[UR36][R16.64], R3 ;  /* 0x0000000310007986 */ /* 0x0011e4000c101924 */
.L_x_1291:
[----:B------:R-:W-:-:S07]  /*6090*/  VIADD R19, R19, 0x80 ;  /* 0x0000008013137836 */ /* 0x000fce0000000000 */
.L_x_1256:
[----:B------:R-:W-:Y:S05]  /*60a0*/  BSYNC B7 ;  /* 0x0000000000077941 */ /* 0x000fea0003800000 */
.L_x_1255:
        /* <DEDUP_REMOVED lines=307> */
.L_x_1322:
        /* <DEDUP_REMOVED lines=20> */
[----:B--2---:R-:W3:Y:S01]  /*7520*/  I2F.S16 R0, R0 ;  /* 0x0000000000007306 */ /* 0x004ee20000101400 */
[----:B------:R-:W-:Y:S05]  /*7530*/  BRA `(.L_x_1329) ;  /* 0x0000000c00387947 */ /* 0x000fea0003800000 */
.L_x_1327:
[----:B------:R-:W2:Y:S02]  /*7540*/  LDG.E.U8 R0, desc[UR36][R2.64] ;  /* 0x0000002402007981 */ /* 0x000ea4000c1e1100 */
[----:B--2---:R-:W-:Y:S01]  /*7550*/  I2FP.F32.U32 R0, R0 ;  /* 0x0000000000007245 */ /* 0x004fe20000201000 */
[----:B------:R-:W-:Y:S06]  /*7560*/  BRA `(.L_x_1329) ;  /* 0x0000000c002c7947 */ /* 0x000fec0003800000 */
.L_x_1326:
[----:B------:R-:W-:-:S13]  /*7570*/  ISETP.NE.AND P0, PT, R4, 0x2, PT ;  /* 0x000000020400780c */ /* 0x000fda0003f05270 */
[----:B------:R-:W-:Y:S05]  /*7580*/  @!P0 BRA `(.L_x_1330) ;  /* 0x0000000000288947 */ /* 0x000fea0003800000 */
[----:B------:R-:W-:-:S13]  /*7590*/  ISETP.NE.AND P0, PT, R4, 0x3, PT ;  /* 0x000000030400780c */ /* 0x000fda0003f05270 */
[----:B------:R-:W-:Y:S05]  /*75a0*/  @!P0 BRA `(.L_x_1331) ;  /* 0x0000000000148947 */ /* 0x000fea0003800000 */
[----:B------:R-:W-:-:S13]  /*75b0*/  ISETP.NE.AND P0, PT, R4, 0x4, PT ;  /* 0x000000040400780c */ /* 0x000fda0003f05270 */
[----:B------:R-:W-:Y:S05]  /*75c0*/  @P0 BRA `(.L_x_1328) ;  /* 0x0000000800b80947 */ /* 0x000fea0003800000 */
[----:B------:R-:W2:Y:S02]  /*75d0*/  LDG.E.64 R2, desc[UR36][R2.64] ;  /* 0x0000002402027981 */ /* 0x000ea4000c1e1b00 */
[----:B--2---:R1:W2:Y:S01]  /*75e0*/  I2F.S64 R0, R2 ;  /* 0x0000000200007312 */ /* 0x0042a20000301400 */
[----:B------:R-:W-:Y:S05]  /*75f0*/  BRA `(.L_x_1329) ;  /* 0x0000000c00087947 */ /* 0x000fea0003800000 */
.L_x_1331:
[----:B------:R-:W2:Y:S02]  /*7600*/  LDG.E R0, desc[UR36][R2.64] ;  /* 0x0000002402007981 */ /* 0x000ea4000c1e1900 */
[----:B--2---:R-:W-:Y:S01]  /*7610*/  I2FP.F32.S32 R0, R0 ;  /* 0x0000000000007245 */ /* 0x004fe20000201400 */
[----:B------:R-:W-:Y:S06]  /*7620*/  BRA `(.L_x_1329) ;  /* 0x0000000800fc7947 */ /* 0x000fec0003800000 */
.L_x_1330:
[----:B------:R-:W2:Y:S02]  /*7630*/  LDG.E.U16 R0, desc[UR36][R2.64] ;  /* 0x0000002402007981 */ /* 0x000ea4000c1e1500 */
[----:B--2---:R-:W0:Y:S01]  /*7640*/  I2F.S16 R0, R0 ;  /* 0x0000000000007306 */ /* 0x004e220000101400 */
[----:B------:R-:W-:Y:S05]  /*7650*/  BRA `(.L_x_1329) ;  /* 0x0000000800f07947 */ /* 0x000fea0003800000 */
.L_x_1325:
        /* <DEDUP_REMOVED lines=8> */
.L_x_1333:
[----:B------:R-:W2:Y:S02]  /*76e0*/  LDG.E.U16 R0, desc[UR36][R2.64] ;  /* 0x0000002402007981 */ /* 0x000ea4000c1e1500 */
[----:B--2---:R-:W-:Y:S01]  /*76f0*/  HADD2.F32 R0, -RZ, R0.H0_H0 ;  /* 0x20000000ff007230 */ /* 0x004fe20000004100 */
[----:B------:R-:W-:Y:S06]  /*7700*/  BRA `(.L_x_1329) ;  /* 0x0000000800c47947 */ /* 0x000fec0003800000 */
.L_x_1332:
        /* <DEDUP_REMOVED lines=8> */
.L_x_1335:
[----:B------:R-:W2:Y:S02]  /*7790*/  LDG.E.U16 R0, desc[UR36][R2.64] ;  /* 0x0000002402007981 */ /* 0x000ea4000c1e1500 */
[----:B--2---:R-:W-:Y:S01]  /*77a0*/  HADD2.F32 R0, -RZ, R0.H0_H0 ;  /* 0x20000000ff007230 */ /* 0x004fe20000004100 */
[----:B------:R-:W-:Y:S06]  /*77b0*/  BRA `(.L_x_1329) ;  /* 0x0000000800987947 */ /* 0x000fec0003800000 */
.L_x_1334:
[----:B------:R-:W2:Y:S01]  /*77c0*/  LDG.E.64 R2, desc[UR36][R2.64] ;  /* 0x0000002402027981 */ /* 0x000ea2000c1e1b00 */
[----:B------:R-:W-:Y:S01]  /*77d0*/  UMOV UR4, 0xf0000000 ;  /* 0xf000000000047882 */ /* 0x000fe20000000000 */
[----:B------:R-:W-:Y:S01]  /*77e0*/  UMOV UR5, 0x380fffff ;  /* 0x380fffff00057882 */ /* 0x000fe20000000000 */
[----:B--2---:R-:W0:Y:S01]  /*77f0*/  F2F.F32.F64 R0, R2 ;  /* 0x0000000200007310 */ /* 0x004e220000301000 */
[----:B------:R-:W-:-:S14]  /*7800*/  DSETP.GEU.AND P0, PT, |R2|, UR4, PT ;  /* 0x0000000402007e2a */ /* 0x000fdc000bf0e200 */
[----:B0-----:R-:W-:Y:S01]  /*7810*/  @!P0 FMUL R0, R0, 1.175494350822287508e-38 ;  /* 0x0080000000008820 */ /* 0x001fe20000400000 */
[----:B------:R-:W-:Y:S06]  /*7820*/  BRA `(.L_x_1329) ;  /* 0x00000008007c7947 */ /* 0x000fec0003800000 */
.L_x_1324:
        /* <DEDUP_REMOVED lines=12> */
.L_x_1338:
[----:B------:R-:W2:Y:S01]  /*78f0*/  LDG.E.64 R2, desc[UR36][R2.64] ;  /* 0x0000002402027981 */ /* 0x000ea2000c1e1b00 */
[----:B------:R-:W-:Y:S01]  /*7900*/  UMOV UR4, 0xf0000000 ;  /* 0xf000000000047882 */ /* 0x000fe20000000000 */
[----:B------:R-:W-:Y:S01]  /*7910*/  UMOV UR5, 0x380fffff ;  /* 0x380fffff00057882 */ /* 0x000fe20000000000 */
[----:B--2---:R-:W0:Y:S01]  /*7920*/  F2F.F32.F64 R0, R2 ;  /* 0x0000000200007310 */ /* 0x004e220000301000 */
[----:B------:R-:W-:-:S14]  /*7930*/  DSETP.GEU.AND P0, PT, |R2|, UR4, PT ;  /* 0x0000000402007e2a */ /* 0x000fdc000bf0e200 */
[----:B0-----:R-:W-:Y:S01]  /*7940*/  @!P0 FMUL R0, R0, 1.175494350822287508e-38 ;  /* 0x0080000000008820 */ /* 0x001fe20000400000 */
[----:B------:R-:W-:Y:S06]  /*7950*/  BRA `(.L_x_1329) ;  /* 0x0000000800307947 */ /* 0x000fec0003800000 */
.L_x_1337:
        /* <DEDUP_REMOVED lines=26> */
.L_x_1340:
        /* <DEDUP_REMOVED lines=13> */
.L_x_1339:
[----:B------:R-:W2:Y:S02]  /*7bd0*/  LDG.E.U16 R0, desc[UR36][R2.64] ;  /* 0x0000002402007981 */ /* 0x000ea4000c1e1500 */
[----:B--2---:R-:W-:Y:S01]  /*7be0*/  IMAD.U32 R0, R0, 0x10000, RZ ;  /* 0x0001000000007824 */ /* 0x004fe200078e00ff */
[----:B------:R-:W-:Y:S06]  /*7bf0*/  BRA `(.L_x_1329) ;  /* 0x0000000400887947 */ /* 0x000fec0003800000 */
.L_x_1336:
        /* <DEDUP_REMOVED lines=11> */
.L_x_1343:
        /* <DEDUP_REMOVED lines=20> */
.L_x_1345:
[----:B------:R-:W-:Y:S05]  /*7df0*/  BSYNC B0 ;  /* 0x0000000000007941 */ /* 0x000fea0003800000 */
.L_x_1344:
[----:B------:R-:W-:Y:S01]  /*7e00*/  LEA R3, R0, 0x3b800000, 0x17 ;  /* 0x3b80000000037811 */ /* 0x000fe200078eb8ff */
[----:B------:R-:W-:-:S05]  /*7e10*/  IMAD.SHL.U32 R0, R2, 0x100000, RZ ;  /* 0x0010000002007824 */ /* 0x000fca00078e00ff */
[----:B------:R-:W-:Y:S01]  /*7e20*/  LOP3.LUT R0, R3, R0, R4, 0xfe, !PT ;  /* 0x0000000003007212 */ /* 0x000fe200078efe04 */
[----:B------:R-:W-:Y:S06]  /*7e30*/  BRA `(.L_x_1329) ;  /* 0x0000000000f87947 */ /* 0x000fec0003800000 */
.L_x_1342:
        /* <DEDUP_REMOVED lines=20> */
.L_x_1347:
[----:B------:R-:W-:Y:S05]  /*7f80*/  BSYNC B0 ;  /* 0x0000000000007941 */ /* 0x000fea0003800000 */
.L_x_1346:
[----:B------:R-:W-:Y:S01]  /*7f90*/  LEA R3, R0, 0x37800000, 0x17 ;  /* 0x3780000000037811 */ /* 0x000fe200078eb8ff */
[----:B------:R-:W-:-:S05]  /*7fa0*/  IMAD.SHL.U32 R0, R2, 0x200000, RZ ;  /* 0x0020000002007824 */ /* 0x000fca00078e00ff */
[----:B------:R-:W-:Y:S01]  /*7fb0*/  LOP3.LUT R0, R3, R0, R4, 0xfe, !PT ;  /* 0x0000000003007212 */ /* 0x000fe200078efe04 */
[----:B------:R-:W-:Y:S06]  /*7fc0*/  BRA `(.L_x_1329) ;  /* 0x0000000000947947 */ /* 0x000fec0003800000 */
.L_x_1341:
        /* <DEDUP_REMOVED lines=14> */
.L_x_1328:
        /* <DEDUP_REMOVED lines=16> */
.L_x_1350:
[----:B------:R-:W-:Y:S01]  /*81b0*/  IMAD.MOV.U32 R0, RZ, RZ, RZ ;  /* 0x000000ffff007224 */ /* 0x000fe200078e00ff */
[----:B------:R-:W-:Y:S06]  /*81c0*/  BRA `(.L_x_1329) ;  /* 0x0000000000147947 */ /* 0x000fec0003800000 */
.L_x_1349:
[----:B------:R-:W2:Y:S02]  /*81d0*/  LDG.E.64 R2, desc[UR36][R2.64] ;  /* 0x0000002402027981 */ /* 0x000ea4000c1e1b00 */
[----:B--2---:R0:W1:Y:S01]  /*81e0*/  I2F.U64 R0, R2 ;  /* 0x0000000200007312 */ /* 0x0040620000301000 */
[----:B------:R-:W-:Y:S05]  /*81f0*/  BRA `(.L_x_1329) ;  /* 0x0000000000087947 */ /* 0x000fea0003800000 */
.L_x_1348:
[----:B------:R-:W2:Y:S02]  /*8200*/  LDG.E R0, desc[UR36][R2.64] ;  /* 0x0000002402007981 */ /* 0x000ea4000c1e1900 */
[----:B--2---:R-:W-:-:S07]  /*8210*/  I2FP.F32.U32 R0, R0 ;  /* 0x0000000000007245 */ /* 0x004fce0000201000 */
.L_x_1329:
[----:B------:R-:W-:Y:S05]  /*8220*/  BSYNC B6 ;  /* 0x0000000000067941 */ /* 0x000fea0003800000 */
.L_x_1323:
[----:B------:R-:W4:Y:S01]  /*8230*/  LDC.U8 R6, c[0x0][0x421] ;  /* 0x00010840ff067b82 */ /* 0x000f220000000000 */
[----:B0123-5:R-:W-:-:S04]  /*8240*/  FMUL.RZ R4, R0, 0.15915493667125701904 ;  /* 0x3e22f98300047820 */ /* 0x02ffc8000040c000 */
[----:B------:R-:W0:Y:S08]  /*8250*/  MUFU.COS R0, R4 ;  /* 0x0000000400007308 */ /* 0x000e300000000000 */
[----:B----4-:R-:W-:Y:S08]  /*8260*/  MUFU.SIN R2, R4 ;  /* 0x0000000400027308 */ /* 0x010ff00000000400 */
        /* <DEDUP_REMOVED lines=16> */
.L_x_1354:
[----:B------:R-:W0:Y:S02]  /*8370*/  F2I.S64.TRUNC R2, R2 ;  /* 0x0000000200027311 */ /* 0x000e24000020d900 */
[----:B0-----:R-:W-:-:S05]  /*8380*/  IMAD.MOV.U32 R5, RZ, RZ, R2 ;  /* 0x000000ffff057224 */ /* 0x001fca00078e0002 */
[----:B------:R0:W-:Y:S01]  /*8390*/  STG.E.U8 desc[UR36][R16.64], R5 ;  /* 0x0000000510007986 */ /* 0x0001e2000c101124 */
[----:B------:R-:W-:Y:S05]  /*83a0*/  BRA `(.L_x_1356) ;  /* 0x0000000c00407947 */ /* 0x000fea0003800000 */
.L_x_1353:
        /* <DEDUP_REMOVED lines=9> */
.L_x_1358:
[----:B------:R-:W0:Y:S02]  /*8440*/  F2I.FTZ.TRUNC.NTZ R3, R2 ;  /* 0x0000000200037305 */ /* 0x000e24000021f100 */
[----:B0-----:R0:W-:Y:S01]  /*8450*/  STG.E desc[UR36][R16.64], R3 ;  /* 0x0000000310007986 */ /* 0x0011e2000c101924 */
[----:B------:R-:W-:Y:S05]  /*8460*/  BRA `(.L_x_1356) ;  /* 0x0000000c00107947 */ /* 0x000fea0003800000 */
.L_x_1357:
[----:B------:R-:W0:Y:S02]  /*8470*/  F2I.FTZ.TRUNC.NTZ R3, R2 ;  /* 0x0000000200037305 */ /* 0x000e24000021f100 */
[----:B0-----:R0:W-:Y:S01]  /*8480*/  STG.E.U16 desc[UR36][R16.64], R3 ;  /* 0x0000000310007986 */ /* 0x0011e2000c101524 */
[----:B------:R-:W-:Y:S05]  /*8490*/  BRA `(.L_x_1356) ;  /* 0x0000000c00047947 */ /* 0x000fea0003800000 */
.L_x_1352:
        /* <DEDUP_REMOVED lines=8> */
.L_x_1360:
[----:B------:R-:W-:-:S05]  /*8520*/  F2FP.F16.F32.PACK_AB R2, RZ, R2 ;  /* 0x00000002ff02723e */ /* 0x000fca00000000ff */
[----:B------:R0:W-:Y:S01]  /*8530*/  STG.E.U16 desc[UR36][R16.64], R2 ;  /* 0x0000000210007986 */ /* 0x0001e2000c101524 */
[----:B------:R-:W-:Y:S05]  /*8540*/  BRA `(.L_x_1356) ;  /* 0x0000000800d87947 */ /* 0x000fea0003800000 */
.L_x_1359:
        /* <DEDUP_REMOVED lines=9> */
.L_x_1362:
[----:B------:R-:W-:-:S04]  /*85e0*/  F2FP.F16.F32.PACK_AB R3, RZ, R2 ;  /* 0x00000002ff03723e */ /* 0x000fc800000000ff */
[----:B------:R-:W-:-:S05]  /*85f0*/  PRMT R3, R3, 0x5410, RZ ;  /* 0x0000541003037816 */ /* 0x000fca00000000ff */
[----:B------:R0:W-:Y:S01]  /*8600*/  STG.E desc[UR36][R16.64], R3 ;  /* 0x0000000310007986 */ /* 0x0001e2000c101924 */
[----:B------:R-:W-:Y:S05]  /*8610*/  BRA `(.L_x_1356) ;  /* 0x0000000800a47947 */ /* 0x000fea0003800000 */
.L_x_1361:
[----:B------:R-:W-:-:S06]  /*8620*/  FMUL.FTZ R2, R2, 1 ;  /* 0x3f80000002027820 */ /* 0x000fcc0000410000 */
[----:B------:R-:W0:Y:S02]  /*8630*/  F2F.F64.F32 R2, R2 ;  /* 0x0000000200027310 */ /* 0x000e240000201800 */
[----:B0-----:R0:W-:Y:S01]  /*8640*/  STG.E.64 desc[UR36][R16.64], R2 ;  /* 0x0000000210007986 */ /* 0x0011e2000c101b24 */
[----:B------:R-:W-:Y:S05]  /*8650*/  BRA `(.L_x_1356) ;  /* 0x0000000800947947 */ /* 0x000fea0003800000 */
.L_x_1351:
        /* <DEDUP_REMOVED lines=12> */
.L_x_1365:
[----:B------:R-:W-:Y:S01]  /*8720*/  FMUL.FTZ R4, R2, 1 ;  /* 0x3f80000002047820 */ /* 0x000fe20000410000 */
[----:B------:R-:W-:-:S05]  /*8730*/  CS2R R6, SRZ ;  /* 0x0000000000067805 */ /* 0x000fca000001ff00 */
[----:B------:R-:W0:Y:S02]  /*8740*/  F2F.F64.F32 R4, R4 ;  /* 0x0000000400047310 */ /* 0x000e240000201800 */
[----:B0-----:R0:W-:Y:S01]  /*8750*/  STG.E.128 desc[UR36][R16.64], R4 ;  /* 0x0000000410007986 */ /* 0x0011e2000c101d24 */
[----:B------:R-:W-:Y:S05]  /*8760*/  BRA `(.L_x_1356) ;  /* 0x0000000800507947 */ /* 0x000fea0003800000 */
.L_x_1364:
        /* <DEDUP_REMOVED lines=20> */
.L_x_1369:
[----:B------:R-:W-:Y:S05]  /*88b0*/  BSYNC B0 ;  /* 0x0000000000007941 */ /* 0x000fea0003800000 */
.L_x_1368:
[----:B------:R-:W-:-:S05]  /*88c0*/  LOP3.LUT R5, R0, R5, RZ, 0xfc, !PT ;  /* 0x0000000500057212 */ /* 0x000fca00078efcff */
[----:B------:R0:W-:Y:S01]  /*88d0*/  STG.E.U8 desc[UR36][R16.64], R5 ;  /* 0x0000000510007986 */ /* 0x0001e2000c101124 */
[----:B------:R-:W-:Y:S05]  /*88e0*/  BRA `(.L_x_1356) ;  /* 0x0000000400f07947 */ /* 0x000fea0003800000 */
.L_x_1367:
        /* <DEDUP_REMOVED lines=12> */
.L_x_1371:
[----:B------:R-:W-:Y:S01]  /*89b0*/  IMAD.MOV.U32 R0, RZ, RZ, 0x7f ;  /* 0x0000007fff007424 */ /* 0x000fe200078e00ff */
[----:B------:R-:W-:-:S04]  /*89c0*/  ISETP.GT.U32.AND P0, PT, R4, 0x7f800000, PT ;  /* 0x7f8000000400780c */ /* 0x000fc80003f04070 */
[----:B------:R-:W-:-:S09]  /*89d0*/  SEL R0, R0, 0x7c, P0 ;  /* 0x0000007c00007807 */ /* 0x000fd20000000000 */
.L_x_1372:
[----:B------:R-:W-:Y:S05]  /*89e0*/  BSYNC B0 ;  /* 0x0000000000007941 */ /* 0x000fea0003800000 */
.L_x_1370:
[----:B------:R-:W-:-:S04]  /*89f0*/  LOP3.LUT R2, R2, 0x80000000, RZ, 0xc0, !PT ;  /* 0x8000000002027812 */ /* 0x000fc800078ec0ff */
[----:B------:R-:W-:-:S04]  /*8a00*/  SHF.R.U32.HI R3, RZ, 0x18, R2 ;  /* 0x00000018ff037819 */ /* 0x000fc80000011602 */
[----:B------:R-:W-:-:S05]  /*8a10*/  LOP3.LUT R3, R0, R3, RZ, 0xfc, !PT ;  /* 0x0000000300037212 */ /* 0x000fca00078efcff */
[----:B------:R0:W-:Y:S01]  /*8a20*/  STG.E.U8 desc[UR36][R16.64], R3 ;  /* 0x0000000310007986 */ /* 0x0001e2000c101124 */
[----:B------:R-:W-:Y:S05]  /*8a30*/  BRA `(.L_x_1356) ;  /* 0x00000004009c7947 */ /* 0x000fea0003800000 */
.L_x_1366:
[----:B------:R-:W-:-:S05]  /*8a40*/  F2FP.BF16.F32.PACK_AB R2, RZ, R2 ;  /* 0x00000002ff02723e */ /* 0x000fca00000010ff */
[----:B------:R0:W-:Y:S01]  /*8a50*/  STG.E.U16 desc[UR36][R16.64], R2 ;  /* 0x0000000210007986 */ /* 0x0001e2000c101524 */
[----:B------:R-:W-:Y:S05]  /*8a60*/  BRA `(.L_x_1356) ;  /* 0x0000000400907947 */ /* 0x000fea0003800000 */
.L_x_1363:
        /* <DEDUP_REMOVED lines=11> */
.L_x_1375:
        /* <DEDUP_REMOVED lines=16> */
.L_x_1378:
[----:B------:R-:W-:-:S04]  /*8c20*/  LOP3.LUT R2, R2, 0x80000000, RZ, 0xc0, !PT ;  /* 0x8000000002027812 */ /* 0x000fc800078ec0ff */
[----:B------:R-:W-:-:S04]  /*8c30*/  SHF.R.U32.HI R3, RZ, 0x18, R2 ;  /* 0x00000018ff037819 */ /* 0x000fc80000011602 */
[----:B------:R-:W-:-:S04]  /*8c40*/  LOP3.LUT R0, R0, R3, RZ, 0xfc, !PT ;  /* 0x0000000300007212 */ /* 0x000fc800078efcff */
[----:B------:R-:W-:-:S07]  /*8c50*/  PRMT R8, R0, 0x7610, R8 ;  /* 0x0000761000087816 */ /* 0x000fce0000000008 */
.L_x_1377:
[----:B------:R-:W-:Y:S05]  /*8c60*/  BSYNC B0 ;  /* 0x0000000000007941 */ /* 0x000fea0003800000 */
.L_x_1376:
[----:B------:R3:W-:Y:S01]  /*8c70*/  STG.E.U8 desc[UR36][R16.64], R8 ;  /* 0x0000000810007986 */ /* 0x0007e2000c101124 */
[----:B------:R-:W-:Y:S05]  /*8c80*/  BRA `(.L_x_1356) ;  /* 0x0000000400087947 */ /* 0x000fea0003800000 */
.L_x_1374:
        /* <DEDUP_REMOVED lines=16> */
.L_x_1381:
[----:B------:R-:W-:-:S04]  /*8d90*/  LOP3.LUT R2, R2, 0x80000000, RZ, 0xc0, !PT ;  /* 0x8000000002027812 */ /* 0x000fc800078ec0ff */
[----:B------:R-:W-:-:S04]  /*8da0*/  SHF.R.U32.HI R3, RZ, 0x18, R2 ;  /* 0x00000018ff037819 */ /* 0x000fc80000011602 */
[----:B------:R-:W-:-:S04]  /*8db0*/  LOP3.LUT R0, R0, R3, RZ, 0xfc, !PT ;  /* 0x0000000300007212 */ /* 0x000fc800078efcff */
[----:B------:R-:W-:-:S07]  /*8dc0*/  PRMT R8, R0, 0x7610, R8 ;  /* 0x0000761000087816 */ /* 0x000fce0000000008 */
.L_x_1380:
[----:B------:R-:W-:Y:S05]  /*8dd0*/  BSYNC B0 ;  /* 0x0000000000007941 */ /* 0x000fea0003800000 */
.L_x_1379:
[----:B------:R0:W-:Y:S01]  /*8de0*/  STG.E.U8 desc[UR36][R16.64], R8 ;  /* 0x0000000810007986 */ /* 0x0001e2000c101124 */
[----:B------:R-:W-:Y:S05]  /*8df0*/  BRA `(.L_x_1356) ;  /* 0x0000000000ac7947 */ /* 0x000fea0003800000 */
.L_x_1373:
        /* <DEDUP_REMOVED lines=21> */
.L_x_1355:
        /* <DEDUP_REMOVED lines=16> */
.L_x_1384:
[----:B------:R-:W-:Y:S05]  /*9050*/  BRA `(.L_x_1356) ;  /* 0x0000000000147947 */ /* 0x000fea0003800000 */
.L_x_1383:
[----:B------:R-:W0:Y:S02]  /*9060*/  F2I.U64.TRUNC R2, R2 ;  /* 0x0000000200027311 */ /* 0x000e24000020d800 */
[----:B0-----:R2:W-:Y:S01]  /*9070*/  STG.E.64 desc[UR36][R16.64], R2 ;  /* 0x0000000210007986 */ /* 0x0015e2000c101b24 */
[----:B------:R-:W-:Y:S05]  /*9080*/  BRA `(.L_x_1356) ;  /* 0x0000000000087947 */ /* 0x000fea0003800000 */
.L_x_1382:
[----:B------:R-:W0:Y:S02]  /*9090*/  F2I.FTZ.U32.TRUNC.NTZ R3, R2 ;  /* 0x0000000200037305 */ /* 0x000e24000021f000 */
[----:B0-----:R0:W-:Y:S02]  /*90a0*/  STG.E desc[UR36][R16.64], R3 ;  /* 0x0000000310007986 */ /* 0x0011e4000c101924 */
.L_x_1356:
[----:B------:R-:W-:-:S07]  /*90b0*/  VIADD R19, R19, 0x80 ;  /* 0x0000008013137836 */ /* 0x000fce0000000000 */
.L_x_1321:
[----:B------:R-:W-:Y:S05]  /*90c0*/  BSYNC B7 ;  /* 0x0000000000077941 */ /* 0x000fea0003800000 */
.L_x_1320:
        /* <DEDUP_REMOVED lines=306> */
.L_x_1385:
        /* <DEDUP_REMOVED lines=20> */
[----:B--2---:R-:W2:Y:S01]  /*a530*/  I2F.S16 R0, R0 ;  /* 0x0000000000007306 */ /* 0x004ea20000101400 */
[----:B------:R-:W-:Y:S05]  /*a540*/  BRA `(.L_x_1392) ;  /* 0x0000000c00387947 */ /* 0x000fea0003800000 */
.L_x_1390:
[----:B------:R-:W2:Y:S02]  /*a550*/  LDG.E.U8 R0, desc[UR36][R2.64] ;  /* 0x0000002402007981 */ /* 0x000ea4000c1e1100 */
[----:B--2---:R-:W-:Y:S01]  /*a560*/  I2FP.F32.U32 R0, R0 ;  /* 0x0000000000007245 */ /* 0x004fe20000201000 */
[----:B------:R-:W-:Y:S06]  /*a570*/  BRA `(.L_x_1392) ;  /* 0x0000000c002c7947 */ /* 0x000fec0003800000 */
.L_x_1389:
[----:B------:R-:W-:-:S13]  /*a580*/  ISETP.NE.AND P0, PT, R4, 0x2, PT ;  /* 0x000000020400780c */ /* 0x000fda0003f05270 */
[----:B------:R-:W-:Y:S05]  /*a590*/  @!P0 BRA `(.L_x_1393) ;  /* 0x0000000000288947 */ /* 0x000fea0003800000 */
[----:B------:R-:W-:-:S13]  /*a5a0*/  ISETP.NE.AND P0, PT, R4, 0x3, PT ;  /* 0x000000030400780c */ /* 0x000fda0003f05270 */
[----:B------:R-:W-:Y:S05]  /*a5b0*/  @!P0 BRA `(.L_x_1394) ;  /* 0x0000000000148947 */ /* 0x000fea0003800000 */
[----:B------:R-:W-:-:S13]  /*a5c0*/  ISETP.NE.AND P0, PT, R4, 0x4, PT ;  /* 0x000000040400780c */ /* 0x000fda0003f05270 */
[----:B------:R-:W-:Y:S05]  /*a5d0*/  @P0 BRA `(.L_x_1391) ;  /* 0x0000000800b80947 */ /* 0x000fea0003800000 */
[----:B------:R-:W2:Y:S02]  /*a5e0*/  LDG.E.64 R2, desc[UR36][R2.64] ;  /* 0x0000002402027981 */ /* 0x000ea4000c1e1b00 */
[----:B--2---:R3:W4:Y:S01]  /*a5f0*/  I2F.S64 R0, R2 ;  /* 0x0000000200007312 */ /* 0x0047220000301400 */
[----:B------:R-:W-:Y:S05]  /*a600*/  BRA `(.L_x_1392) ;  /* 0x0000000c00087947 */ /* 0x000fea0003800000 */
.L_x_1394:
[----:B------:R-:W2:Y:S02]  /*a610*/  LDG.E R0, desc[UR36][R2.64] ;  /* 0x0000002402007981 */ /* 0x000ea4000c1e1900 */
[----:B--2---:R-:W-:Y:S01]  /*a620*/  I2FP.F32.S32 R0, R0 ;  /* 0x0000000000007245 */ /* 0x004fe20000201400 */
[----:B------:R-:W-:Y:S06]  /*a630*/  BRA `(.L_x_1392) ;  /* 0x0000000800fc7947 */ /* 0x000fec0003800000 */
.L_x_1393:
[----:B------:R-:W2:Y:S02]  /*a640*/  LDG.E.U16 R0, desc[UR36][R2.64] ;  /* 0x0000002402007981 */ /* 0x000ea4000c1e1500 */
[----:B--2---:R-:W0:Y:S01]  /*a650*/  I2F.S16 R0, R0 ;  /* 0x0000000000007306 */ /* 0x004e220000101400 */
[----:B------:R-:W-:Y:S05]  /*a660*/  BRA `(.L_x_1392) ;  /* 0x0000000800f07947 */ /* 0x000fea0003800000 */
.L_x_1388:
        /* <DEDUP_REMOVED lines=8> */
.L_x_1396:
[----:B------:R-:W2:Y:S02]  /*a6f0*/  LDG.E.U16 R0, desc[UR36][R2.64] ;  /* 0x0000002402007981 */ /* 0x000ea4000c1e1500 */
[----:B--2---:R-:W-:Y:S01]  /*a700*/  HADD2.F32 R0, -RZ, R0.H0_H0 ;  /* 0x20000000ff007230 */ /* 0x004fe20000004100 */
[----:B------:R-:W-:Y:S06]  /*a710*/  BRA `(.L_x_1392) ;  /* 0x0000000800c47947 */ /* 0x000fec0003800000 */
.L_x_1395:
        /* <DEDUP_REMOVED lines=8> */
.L_x_1398:
[----:B------:R-:W2:Y:S02]  /*a7a0*/  LDG.E.U16 R0, desc[UR36][R2.64] ;  /* 0x0000002402007981 */ /* 0x000ea4000c1e1500 */
[----:B--2---:R-:W-:Y:S01]  /*a7b0*/  HADD2.F32 R0, -RZ, R0.H0_H0 ;  /* 0x20000000ff007230 */ /* 0x004fe20000004100 */
[----:B------:R-:W-:Y:S06]  /*a7c0*/  BRA `(.L_x_1392) ;  /* 0x0000000800987947 */ /* 0x000fec0003800000 */
.L_x_1397:
[----:B------:R-:W2:Y:S01]  /*a7d0*/  LDG.E.64 R2, desc[UR36][R2.64] ;  /* 0x0000002402027981 */ /* 0x000ea2000c1e1b00 */
[----:B------:R-:W-:Y:S01]  /*a7e0*/  UMOV UR4, 0xf0000000 ;  /* 0xf000000000047882 */ /* 0x000fe20000000000 */
[----:B------:R-:W-:Y:S01]  /*a7f0*/  UMOV UR5, 0x380fffff ;  /* 0x380fffff00057882 */ /* 0x000fe20000000000 */
[----:B--2---:R-:W0:Y:S01]  /*a800*/  F2F.F32.F64 R0, R2 ;  /* 0x0000000200007310 */ /* 0x004e220000301000 */
[----:B------:R-:W-:-:S14]  /*a810*/  DSETP.GEU.AND P0, PT, |R2|, UR4, PT ;  /* 0x0000000402007e2a */ /* 0x000fdc000bf0e200 */
[----:B0-----:R-:W-:Y:S01]  /*a820*/  @!P0 FMUL R0, R0, 1.175494350822287508e-38 ;  /* 0x0080000000008820 */ /* 0x001fe20000400000 */
[----:B------:R-:W-:Y:S06]  /*a830*/  BRA `(.L_x_1392) ;  /* 0x00000008007c7947 */ /* 0x000fec0003800000 */
.L_x_1387:
        /* <DEDUP_REMOVED lines=12> */
.L_x_1401:
[----:B------:R-:W2:Y:S01]  /*a900*/  LDG.E.64 R2, desc[UR36][R2.64] ;  /* 0x0000002402027981 */ /* 0x000ea2000c1e1b00 */
[----:B------:R-:W-:Y:S01]  /*a910*/  UMOV UR4, 0xf0000000 ;  /* 0xf000000000047882 */ /* 0x000fe20000000000 */
[----:B------:R-:W-:Y:S01]  /*a920*/  UMOV UR5, 0x380fffff ;  /* 0x380fffff00057882 */ /* 0x000fe20000000000 */
[----:B--2---:R-:W0:Y:S01]  /*a930*/  F2F.F32.F64 R0, R2 ;  /* 0x0000000200007310 */ /* 0x004e220000301000 */
[----:B------:R-:W-:-:S14]  /*a940*/  DSETP.GEU.AND P0, PT, |R2|, UR4, PT ;  /* 0x0000000402007e2a */ /* 0x000fdc000bf0e200 */
[----:B0-----:R-:W-:Y:S01]  /*a950*/  @!P0 FMUL R0, R0, 1.175494350822287508e-38 ;  /* 0x0080000000008820 */ /* 0x001fe20000400000 */
[----:B------:R-:W-:Y:S06]  /*a960*/  BRA `(.L_x_1392) ;  /* 0x0000000800307947 */ /* 0x000fec0003800000 */
.L_x_1400:
        /* <DEDUP_REMOVED lines=26> */
.L_x_1403:
        /* <DEDUP_REMOVED lines=13> */
.L_x_1402:
[----:B------:R-:W2:Y:S02]  /*abe0*/  LDG.E.U16 R0, desc[UR36][R2.64] ;  /* 0x0000002402007981 */ /* 0x000ea4000c1e1500 */
[----:B--2---:R-:W-:Y:S01]  /*abf0*/  IMAD.U32 R0, R0, 0x10000, RZ ;  /* 0x0001000000007824 */ /* 0x004fe200078e00ff */
[----:B------:R-:W-:Y:S06]  /*ac00*/  BRA `(.L_x_1392) ;  /* 0x0000000400887947 */ /* 0x000fec0003800000 */
.L_x_1399:
        /* <DEDUP_REMOVED lines=11> */
.L_x_1406:
        /* <DEDUP_REMOVED lines=20> */
.L_x_1408:
[----:B------:R-:W-:Y:S05]  /*ae00*/  BSYNC B0 ;  /* 0x0000000000007941 */ /* 0x000fea0003800000 */
.L_x_1407:
[----:B------:R-:W-:Y:S01]  /*ae10*/  LEA R3, R0, 0x3b800000, 0x17 ;  /* 0x3b80000000037811 */ /* 0x000fe200078eb8ff */
[----:B------:R-:W-:-:S05]  /*ae20*/  IMAD.SHL.U32 R0, R2, 0x100000, RZ ;  /* 0x0010000002007824 */ /* 0x000fca00078e00ff */
[----:B------:R-:W-:Y:S01]  /*ae30*/  LOP3.LUT R0, R3, R0, R4, 0xfe, !PT ;  /* 0x0000000003007212 */ /* 0x000fe200078efe04 */
[----:B------:R-:W-:Y:S06]  /*ae40*/  BRA `(.L_x_1392) ;  /* 0x0000000000f87947 */ /* 0x000fec0003800000 */
.L_x_1405:
        /* <DEDUP_REMOVED lines=20> */
.L_x_1410:
[----:B------:R-:W-:Y:S05]  /*af90*/  BSYNC B0 ;  /* 0x0000000000007941 */ /* 0x000fea0003800000 */
.L_x_1409:
[----:B------:R-:W-:Y:S01]  /*afa0*/  LEA R3, R0, 0x37800000, 0x17 ;  /* 0x3780000000037811 */ /* 0x000fe200078eb8ff */
[----:B------:R-:W-:-:S05]  /*afb0*/  IMAD.SHL.U32 R0, R2, 0x200000, RZ ;  /* 0x0020000002007824 */ /* 0x000fca00078e00ff */
[----:B------:R-:W-:Y:S01]  /*afc0*/  LOP3.LUT R0, R3, R0, R4, 0xfe, !PT ;  /* 0x0000000003007212 */ /* 0x000fe200078efe04 */
[----:B------:R-:W-:Y:S06]  /*afd0*/  BRA `(.L_x_1392) ;  /* 0x0000000000947947 */ /* 0x000fec0003800000 */
.L_x_1404:
        /* <DEDUP_REMOVED lines=14> */
.L_x_1391:
        /* <DEDUP_REMOVED lines=16> */
.L_x_1413:
[----:B------:R-:W-:Y:S01]  /*b1c0*/  IMAD.MOV.U32 R0, RZ, RZ, RZ ;  /* 0x000000ffff007224 */ /* 0x000fe200078e00ff */
[----:B------:R-:W-:Y:S06]  /*b1d0*/  BRA `(.L_x_1392) ;  /* 0x0000000000147947 */ /* 0x000fec0003800000 */
.L_x_1412:
[----:B------:R-:W2:Y:S02]  /*b1e0*/  LDG.E.64 R2, desc[UR36][R2.64] ;  /* 0x0000002402027981 */ /* 0x000ea4000c1e1b00 */
[----:B--2---:R0:W1:Y:S01]  /*b1f0*/  I2F.U64 R0, R2 ;  /* 0x0000000200007312 */ /* 0x0040620000301000 */
[----:B------:R-:W-:Y:S05]  /*b200*/  BRA `(.L_x_1392) ;  /* 0x0000000000087947 */ /* 0x000fea0003800000 */
.L_x_1411:
[----:B------:R-:W2:Y:S02]  /*b210*/  LDG.E R0, desc[UR36][R2.64] ;  /* 0x0000002402007981 */ /* 0x000ea4000c1e1900 */
[----:B--2---:R-:W-:-:S07]  /*b220*/  I2FP.F32.U32 R0, R0 ;  /* 0x0000000000007245 */ /* 0x004fce0000201000 */
.L_x_1392:
[----:B------:R-:W-:Y:S05]  /*b230*/  BSYNC B6 ;  /* 0x0000000000067941 */ /* 0x000fea0003800000 */
.L_x_1386:
[----:B------:R-:W3:Y:S01]  /*b240*/  LDC.U8 R6, c[0x0][0x421] ;  /* 0x00010840ff067b82 */ /* 0x000ee20000000000 */
[----:B012-45:R-:W-:-:S04]  /*b250*/  FMUL.RZ R4, R0, 0.15915493667125701904 ;  /* 0x3e22f98300047820 */ /* 0x037fc8000040c000 */
[----:B------:R-:W0:Y:S08]  /*b260*/  MUFU.COS R0, R4 ;  /* 0x0000000400007308 */ /* 0x000e300000000000 */
[----:B---3--:R-:W-:Y:S08]  /*b270*/  MUFU.SIN R2, R4 ;  /* 0x0000000400027308 */ /* 0x008ff00000000400 */
        /* <DEDUP_REMOVED lines=14> */
[----:B0-----:R-:W-:Y:S01]  /*b360*/  STG.E.U8 desc[UR36][R16.64], R3 ;  /* 0x0000000310007986 */ /* 0x001fe2000c101124 */
[----:B------:R-:W-:Y:S05]  /*b370*/  EXIT ;  /* 0x000000000000794d */ /* 0x000fea0003800000 */
.L_x_1417:
[----:B------:R-:W0:Y:S02]  /*b380*/  F2I.S64.TRUNC R2, R2 ;  /* 0x0000000200027311 */ /* 0x000e24000020d900 */
[----:B0-----:R-:W-:-:S05]  /*b390*/  IMAD.MOV.U32 R5, RZ, RZ, R2 ;  /* 0x000000ffff057224 */ /* 0x001fca00078e0002 */
[----:B------:R-:W-:Y:S01]  /*b3a0*/  STG.E.U8 desc[UR36][R16.64], R5 ;  /* 0x0000000510007986 */ /* 0x000fe2000c101124 */
[----:B------:R-:W-:Y:S05]  /*b3b0*/  EXIT ;  /* 0x000000000000794d */ /* 0x000fea0003800000 */
.L_x_1416:
[----:B------:R-:W-:-:S13]  /*b3c0*/  ISETP.NE.AND P0, PT, R5, 0x2, PT ;  /* 0x000000020500780c */ /* 0x000fda0003f05270 */
[----:B------:R-:W-:Y:S05]  /*b3d0*/  @!P0 BRA `(.L_x_1419) ;  /* 0x0000000000288947 */ /* 0x000fea0003800000 */
[----:B------:R-:W-:-:S13]  /*b3e0*/  ISETP.NE.AND P0, PT, R5, 0x3, PT ;  /* 0x000000030500780c */ /* 0x000fda0003f05270 */
[----:B------:R-:W-:Y:S05]  /*b3f0*/  @!P0 BRA `(.L_x_1420) ;  /* 0x0000000000148947 */ /* 0x000fea0003800000 */
[----:B------:R-:W-:-:S13]  /*b400*/  ISETP.NE.AND P0, PT, R5, 0x4, PT ;  /* 0x000000040500780c */ /* 0x000fda0003f05270 */
[----:B------:R-:W-:Y:S05]  /*b410*/  @P0 BRA `(.L_x_1418) ;  /* 0x0000000800d00947 */ /* 0x000fea0003800000 */
[----:B------:R-:W0:Y:S02]  /*b420*/  F2I.S64.TRUNC R2, R2 ;  /* 0x0000000200027311 */ /* 0x000e24000020d900 */
[----:B0-----:R-:W-:Y:S01]  /*b430*/  STG.E.64 desc[UR36][R16.64], R2 ;  /* 0x0000000210007986 */ /* 0x001fe2000c101b24 */
[----:B------:R-:W-:Y:S05]  /*b440*/  EXIT ;  /* 0x000000000000794d */ /* 0x000fea0003800000 */
.L_x_1420:
[----:B------:R-:W0:Y:S02]  /*b450*/  F2I.FTZ.TRUNC.NTZ R3, R2 ;  /* 0x0000000200037305 */ /* 0x000e24000021f100 */
[----:B0-----:R-:W-:Y:S01]  /*b460*/  STG.E desc[UR36][R16.64], R3 ;  /* 0x0000000310007986 */ /* 0x001fe2000c101924 */
[----:B------:R-:W-:Y:S05]  /*b470*/  EXIT ;  /* 0x000000000000794d */ /* 0x000fea0003800000 */
.L_x_1419:
[----:B------:R-:W0:Y:S02]  /*b480*/  F2I.FTZ.TRUNC.NTZ R3, R2 ;  /* 0x0000000200037305 */ /* 0x000e24000021f100 */
[----:B0-----:R-:W-:Y:S01]  /*b490*/  STG.E.U16 desc[UR36][R16.64], R3 ;  /* 0x0000000310007986 */ /* 0x001fe2000c101524 */
[----:B------:R-:W-:Y:S05]  /*b4a0*/  EXIT ;  /* 0x000000000000794d */ /* 0x000fea0003800000 */
.L_x_1415:
[----:B------:R-:W-:-:S13]  /*b4b0*/  ISETP.GT.AND P0, PT, R5, 0x6, PT ;  /* 0x000000060500780c */ /* 0x000fda0003f04270 */
[----:B------:R-:W-:Y:S05]  /*b4c0*/  @P0 BRA `(.L_x_1421) ;  /* 0x0000000000240947 */ /* 0x000fea0003800000 */
[----:B------:R-:W-:-:S13]  /*b4d0*/  ISETP.NE.AND P0, PT, R5, 0x5, PT ;  /* 0x000000050500780c */ /* 0x000fda0003f05270 */
[----:B------:R-:W-:Y:S05]  /*b4e0*/  @!P0 BRA `(.L_x_1422) ;  /* 0x0000000000108947 */ /* 0x000fea0003800000 */
[----:B------:R-:W-:-:S13]  /*b4f0*/  ISETP.NE.AND P0, PT, R5, 0x6, PT ;  /* 0x000000060500780c */ /* 0x000fda0003f05270 */
[----:B------:R-:W-:Y:S05]  /*b500*/  @P0 BRA `(.L_x_1418) ;  /* 0x0000000800940947 */ /* 0x000fea0003800000 */
[----:B------:R-:W-:Y:S01]  /*b510*/  STG.E desc[UR36][R16.64], R2 ;  /* 0x0000000210007986 */ /* 0x000fe2000c101924 */
[----:B------:R-:W-:Y:S05]  /*b520*/  EXIT ;  /* 0x000000000000794d */ /* 0x000fea0003800000 */
.L_x_1422:
[----:B------:R-:W-:-:S05]  /*b530*/  F2FP.F16.F32.PACK_AB R2, RZ, R2 ;  /* 0x00000002ff02723e */ /* 0x000fca00000000ff */
[----:B------:R-:W-:Y:S01]  /*b540*/  STG.E.U16 desc[UR36][R16.64], R2 ;  /* 0x0000000210007986 */ /* 0x000fe2000c101524 */
[----:B------:R-:W-:Y:S05]  /*b550*/  EXIT ;  /* 0x000000000000794d */ /* 0x000fea0003800000 */
.L_x_1421:
[----:B------:R-:W-:-:S13]  /*b560*/  ISETP.NE.AND P0, PT, R5, 0x7, PT ;  /* 0x000000070500780c */ /* 0x000fda0003f05270 */
[----:B------:R-:W-:Y:S05]  /*b570*/  @!P0 BRA `(.L_x_1423) ;  /* 0x00000000002c8947 */ /* 0x000fea0003800000 */
[----:B------:R-:W-:-:S13]  /*b580*/  ISETP.NE.AND P0, PT, R5, 0x8, PT ;  /* 0x000000080500780c */ /* 0x000fda0003f05270 */
[----:B------:R-:W-:Y:S05]  /*b590*/  @!P0 BRA `(.L_x_1424) ;  /* 0x0000000000148947 */ /* 0x000fea0003800000 */
[----:B------:R-:W-:-:S13]  /*b5a0*/  ISETP.NE.AND P0, PT, R5, 0x9, PT ;  /* 0x000000090500780c */ /* 0x000fda0003f05270 */
[----:B------:R-:W-:Y:S05]  /*b5b0*/  @P0 BRA `(.L_x_1418) ;  /* 0x0000000800680947 */ /* 0x000fea0003800000 */
[----:B------:R-:W-:-:S05]  /*b5c0*/  IMAD.MOV.U32 R3, RZ, RZ, RZ ;  /* 0x000000ffff037224 */ /* 0x000fca00078e00ff */
[----:B------:R-:W-:Y:S01]  /*b5d0*/  STG.E.64 desc[UR36][R16.64], R2 ;  /* 0x0000000210007986 */ /* 0x000fe2000c101b24 */
[----:B------:R-:W-:Y:S05]  /*b5e0*/  EXIT ;  /* 0x000000000000794d */ /* 0x000fea0003800000 */
.L_x_1424:
[----:B------:R-:W-:-:S04]  /*b5f0*/  F2FP.F16.F32.PACK_AB R3, RZ, R2 ;  /* 0x00000002ff03723e */ /* 0x000fc800000000ff */
[----:B------:R-:W-:-:S05]  /*b600*/  PRMT R3, R3, 0x5410, RZ ;  /* 0x0000541003037816 */ /* 0x000fca00000000ff */
[----:B------:R-:W-:Y:S01]  /*b610*/  STG.E desc[UR36][R16.64], R3 ;  /* 0x0000000310007986 */ /* 0x000fe2000c101924 */
[----:B------:R-:W-:Y:S05]  /*b620*/  EXIT ;  /* 0x000000000000794d */ /* 0x000fea0003800000 */
.L_x_1423:
[----:B------:R-:W-:-:S06]  /*b630*/  FMUL.FTZ R2, R2, 1 ;  /* 0x3f80000002027820 */ /* 0x000fcc0000410000 */
[----:B------:R-:W0:Y:S02]  /*b640*/  F2F.F64.F32 R2, R2 ;  /* 0x0000000200027310 */ /* 0x000e240000201800 */
[----:B0-----:R-:W-:Y:S01]  /*b650*/  STG.E.64 desc[UR36][R16.64], R2 ;  /* 0x0000000210007986 */ /* 0x001fe2000c101b24 */
[----:B------:R-:W-:Y:S05]  /*b660*/  EXIT ;  /* 0x000000000000794d */ /* 0x000fea0003800000 */
.L_x_1414:
        /* <DEDUP_REMOVED lines=10> */
[----:B------:R-:W-:Y:S01]  /*b710*/  STG.E.U8 desc[UR36][R16.64], R3 ;  /* 0x0000000310007986 */ /* 0x000fe2000c101124 */
[----:B------:R-:W-:Y:S05]  /*b720*/  EXIT ;  /* 0x000000000000794d */ /* 0x000fea0003800000 */
.L_x_1427:
[----:B------:R-:W-:Y:S01]  /*b730*/  FMUL.FTZ R4, R2, 1 ;  /* 0x3f80000002047820 */ /* 0x000fe20000410000 */
[----:B------:R-:W-:-:S05]  /*b740*/  CS2R R6, SRZ ;  /* 0x0000000000067805 */ /* 0x000fca000001ff00 */
[----:B------:R-:W0:Y:S02]  /*b750*/  F2F.F64.F32 R4, R4 ;  /* 0x0000000400047310 */ /* 0x000e240000201800 */
[----:B0-----:R-:W-:Y:S01]  /*b760*/  STG.E.128 desc[UR36][R16.64], R4 ;  /* 0x0000000410007986 */ /* 0x001fe2000c101d24 */
[----:B------:R-:W-:Y:S05]  /*b770*/  EXIT ;  /* 0x000000000000794d */ /* 0x000fea0003800000 */
.L_x_1426:
        /* <DEDUP_REMOVED lines=20> */
.L_x_1431:
[----:B------:R-:W-:Y:S05]  /*b8c0*/  BSYNC B0 ;  /* 0x0000000000007941 */ /* 0x000fea0003800000 */
.L_x_1430:
[----:B------:R-:W-:-:S05]  /*b8d0*/  LOP3.LUT R5, R0, R5, RZ, 0xfc, !PT ;  /* 0x0000000500057212 */ /* 0x000fca00078efcff */
[----:B------:R-:W-:Y:S01]  /*b8e0*/  STG.E.U8 desc[UR36][R16.64], R5 ;  /* 0x0000000510007986 */ /* 0x000fe2000c101124 */
[----:B------:R-:W-:Y:S05]  /*b8f0*/  EXIT ;  /* 0x000000000000794d */ /* 0x000fea0003800000 */
.L_x_1429:
        /* <DEDUP_REMOVED lines=12> */
.L_x_1433:
[----:B------:R-:W-:Y:S01]  /*b9c0*/  IMAD.MOV.U32 R0, RZ, RZ, 0x7f ;  /* 0x0000007fff007424 */ /* 0x000fe200078e00ff */
[----:B------:R-:W-:-:S04]  /*b9d0*/  ISETP.GT.U32.AND P0, PT, R4, 0x7f800000, PT ;  /* 0x7f8000000400780c */ /* 0x000fc80003f04070 */
[----:B------:R-:W-:-:S09]  /*b9e0*/  SEL R0, R0, 0x7c, P0 ;  /* 0x0000007c00007807 */ /* 0x000fd20000000000 */
.L_x_1434:
[----:B------:R-:W-:Y:S05]  /*b9f0*/  BSYNC B0 ;  /* 0x0000000000007941 */ /* 0x000fea0003800000 */
.L_x_1432:
[----:B------:R-:W-:-:S04]  /*ba00*/  LOP3.LUT R2, R2, 0x80000000, RZ, 0xc0, !PT ;  /* 0x8000000002027812 */ /* 0x000fc800078ec0ff */
[----:B------:R-:W-:-:S04]  /*ba10*/  SHF.R.U32.HI R3, RZ, 0x18, R2 ;  /* 0x00000018ff037819 */ /* 0x000fc80000011602 */
[----:B------:R-:W-:-:S05]  /*ba20*/  LOP3.LUT R3, R0, R3, RZ, 0xfc, !PT ;  /* 0x0000000300037212 */ /* 0x000fca00078efcff */
[----:B------:R-:W-:Y:S01]  /*ba30*/  STG.E.U8 desc[UR36][R16.64], R3 ;  /* 0x0000000310007986 */ /* 0x000fe2000c101124 */
[----:B------:R-:W-:Y:S05]  /*ba40*/  EXIT ;  /* 0x000000000000794d */ /* 0x000fea0003800000 */
.L_x_1428:
[----:B------:R-:W-:-:S05]  /*ba50*/  F2FP.BF16.F32.PACK_AB R2, RZ, R2 ;  /* 0x00000002ff02723e */ /* 0x000fca00000010ff */
[----:B------:R-:W-:Y:S01]  /*ba60*/  STG.E.U16 desc[UR36][R16.64], R2 ;  /* 0x0000000210007986 */ /* 0x000fe2000c101524 */
[----:B------:R-:W-:Y:S05]  /*ba70*/  EXIT ;  /* 0x000000000000794d */ /* 0x000fea0003800000 */
.L_x_1425:
        /* <DEDUP_REMOVED lines=9> */
[----:B0-----:R-:W-:Y:S01]  /*bb10*/  STG.E.U16 desc[UR36][R16.64], R3 ;  /* 0x0000000310007986 */ /* 0x001fe2000c101524 */
[----:B------:R-:W-:Y:S05]  /*bb20*/  EXIT ;  /* 0x000000000000794d */ /* 0x000fea0003800000 */
.L_x_1437:
        /* <DEDUP_REMOVED lines=16> */
.L_x_1440:
[----:B------:R-:W-:-:S04]  /*bc30*/  LOP3.LUT R2, R2, 0x80000000, RZ, 0xc0, !PT ;  /* 0x8000000002027812 */ /* 0x000fc800078ec0ff */
[----:B------:R-:W-:-:S04]  /*bc40*/  SHF.R.U32.HI R3, RZ, 0x18, R2 ;  /* 0x00000018ff037819 */ /* 0x000fc80000011602 */
[----:B------:R-:W-:-:S04]  /*bc50*/  LOP3.LUT R0, R0, R3, RZ, 0xfc, !PT ;  /* 0x0000000300007212 */ /* 0x000fc800078efcff */
[----:B------:R-:W-:-:S07]  /*bc60*/  PRMT R8, R0, 0x7610, R8 ;  /* 0x0000761000087816 */ /* 0x000fce0000000008 */
.L_x_1439:
[----:B------:R-:W-:Y:S05]  /*bc70*/  BSYNC B0 ;  /* 0x0000000000007941 */ /* 0x000fea0003800000 */
.L_x_1438:
[----:B------:R-:W-:Y:S01]  /*bc80*/  STG.E.U8 desc[UR36][R16.64], R8 ;  /* 0x0000000810007986 */ /* 0x000fe2000c101124 */
[----:B------:R-:W-:Y:S05]  /*bc90*/  EXIT ;  /* 0x000000000000794d */ /* 0x000fea0003800000 */
.L_x_1436:
        /* <DEDUP_REMOVED lines=16> */
.L_x_1443:
[----:B------:R-:W-:-:S04]  /*bda0*/  LOP3.LUT R2, R2, 0x80000000, RZ, 0xc0, !PT ;  /* 0x8000000002027812 */ /* 0x000fc800078ec0ff */
[----:B------:R-:W-:-:S04]  /*bdb0*/  SHF.R.U32.HI R3, RZ, 0x18, R2 ;  /* 0x00000018ff037819 */ /* 0x000fc80000011602 */
[----:B------:R-:W-:-:S04]  /*bdc0*/  LOP3.LUT R0, R0, R3, RZ, 0xfc, !PT ;  /* 0x0000000300007212 */ /* 0x000fc800078efcff */
[----:B------:R-:W-:-:S07]  /*bdd0*/  PRMT R8, R0, 0x7610, R8 ;  /* 0x0000761000087816 */ /* 0x000fce0000000008 */
.L_x_1442:
[----:B------:R-:W-:Y:S05]  /*bde0*/  BSYNC B0 ;  /* 0x0000000000007941 */ /* 0x000fea0003800000 */
.L_x_1441:
[----:B------:R-:W-:Y:S01]  /*bdf0*/  STG.E.U8 desc[UR36][R16.64], R8 ;  /* 0x0000000810007986 */ /* 0x000fe2000c101124 */
[----:B------:R-:W-:Y:S05]  /*be00*/  EXIT ;  /* 0x000000000000794d */ /* 0x000fea0003800000 */
.L_x_1435:
        /* <DEDUP_REMOVED lines=21> */
.L_x_1418:
        /* <DEDUP_REMOVED lines=16> */
.L_x_1446:
[----:B------:R-:W-:Y:S05]  /*c060*/  EXIT ;  /* 0x000000000000794d */ /* 0x000fea0003800000 */
.L_x_1445:
[----:B------:R-:W0:Y:S02]  /*c070*/  F2I.U64.TRUNC R2, R2 ;  /* 0x0000000200027311 */ /* 0x000e24000020d800 */
[----:B0-----:R-:W-:Y:S01]  /*c080*/  STG.E.64 desc[UR36][R16.64], R2 ;  /* 0x0000000210007986 */ /* 0x001fe2000c101b24 */
[----:B------:R-:W-:Y:S05]  /*c090*/  EXIT ;  /* 0x000000000000794d */ /* 0x000fea0003800000 */
.L_x_1444:
[----:B------:R-:W0:Y:S02]  /*c0a0*/  F2I.FTZ.U32.TRUNC.NTZ R3, R2 ;  /* 0x0000000200037305 */ /* 0x000e24000021f000 */
[----:B0-----:R-:W-:Y:S01]  /*c0b0*/  STG.E desc[UR36][R16.64], R3 ;  /* 0x0000000310007986 */ /* 0x001fe2000c101924 */
[----:B------:R-:W-:Y:S05]  /*c0c0*/  EXIT ;  /* 0x000000000000794d */ /* 0x000fea0003800000 */
.L_x_1447:
        /* <DEDUP_REMOVED lines=11> */
.L_x_7536:


//--------------------- .text._ZN2at6native27unrolled_elementwise_kernelIZZZNS0_15tan_kernel_cudaERNS_18TensorIteratorBaseEENKUlvE0_clEvENKUlvE0_clEvEUlfE_St5arrayIPcLm2EELi4E23TrivialOffsetCalculatorILi1EjESB_NS0_6memory12LoadWithCastILi1EEENSC_13StoreWithCastILi1EEEEEviT_T0_T2_T3_T4_T5_ --------------------------
	.section	.text._ZN2at6native27unrolled_elementwise_kernelIZZZNS0_15tan_kernel_cudaERNS_18TensorIteratorBaseEENKUlvE0_clEvENKUlvE0_clEvEUlfE_St5arrayIPcLm2EELi4E23TrivialOffsetCalculatorILi1EjESB_NS0_6memory12LoadWithCastILi1EEENSC_13StoreWithCastILi1EEEEEviT_T0_T2_T3_T4_T5_,"ax",@progbits
	.align	128
        .global         _ZN2at6native27unrolled_elementwise_kernelIZZZNS0_15tan_kernel_cudaERNS_18TensorIteratorBaseEENKUlvE0_clEvENKUlvE0_clEvEUlfE_St5arrayIPcLm2EELi4E23TrivialOffsetCalculatorILi1EjESB_NS0_6memory12LoadWithCastILi1EEENSC_13StoreWithCastILi1EEEEEviT_T0_T2_T3_T4_T5_
        .type           _ZN2at6native27unrolled_elementwise_kernelIZZZNS0_15tan_kernel_cudaERNS_18TensorIteratorBaseEENKUlvE0_clEvENKUlvE0_clEvEUlfE_St5arrayIPcLm2EELi4E23TrivialOffsetCalculatorILi1EjESB_NS0_6memory12LoadWithCastILi1EEENSC_13StoreWithCastILi1EEEEEviT_T0_T2_T3_T4_T5_,@function
        .size           _ZN2at6native27unrolled_elementwise_kernelIZZZNS0_15tan_kernel_cudaERNS_18TensorIteratorBaseEENKUlvE0_clEvENKUlvE0_clEvEUlfE_St5arrayIPcLm2EELi4E23TrivialOffsetCalculatorILi1EjESB_NS0_6memory12LoadWithCastILi1EEENSC_13StoreWithCastILi1EEEEEviT_T0_T2_T3_T4_T5_,(.L_x_7537 - _ZN2at6native27unrolled_elementwise_kernelIZZZNS0_15tan_kernel_cudaERNS_18TensorIteratorBaseEENKUlvE0_clEvENKUlvE0_clEvEUlfE_St5arrayIPcLm2EELi4E23TrivialOffsetCalculatorILi1EjESB_NS0_6memory12LoadWithCastILi1EEENSC_13StoreWithCastILi1EEEEEviT_T0_T2_T3_T4_T5_)
        .other          _ZN2at6native27unrolled_elementwise_kernelIZZZNS0_15tan_kernel_cudaERNS_18TensorIteratorBaseEENKUlvE0_clEvENKUlvE0_clEvEUlfE_St5arrayIPcLm2EELi4E23TrivialOffsetCalculatorILi1EjESB_NS0_6memory12LoadWithCastILi1EEENSC_13StoreWithCastILi1EEEEEviT_T0_T2_T3_T4_T5_,@"STO_CUDA_ENTRY STV_DEFAULT"
_ZN2at6native27unrolled_elementwise_kernelIZZZNS0_15tan_kernel_cudaERNS_18TensorIteratorBaseEENKUlvE0_clEvENKUlvE0_clEvEUlfE_St5arrayIPcLm2EELi4E23TrivialOffsetCalculatorILi1EjESB_NS0_6memory12LoadWithCastILi1EEENSC_13StoreWithCastILi1EEEEEviT_T0_T2_T3_T4_T5_:
.text._ZN2at6native27unrolled_elementwise_kernelIZZZNS0_15tan_kernel_cudaERNS_18TensorIteratorBaseEENKUlvE0_clEvENKUlvE0_clEvEUlfE_St5arrayIPcLm2EELi4E23TrivialOffsetCalculatorILi1EjESB_NS0_6memory12LoadWithCastILi1EEENSC_13StoreWithCastILi1EEEEEviT_T0_T2_T3_T4_T5_:
[----:B------:R-:W0:Y:S01]  /*0000*/  LDC R1, c[0x0][0x28] ;  /* 0x00000a00ff017b82 */ /* 0x000e220000000800 */
[----:B------:R-:W1:Y:S07]  /*0010*/  S2R R2, SR_CTAID.X ;  /* 0x0000000000027919 */ /* 0x000e6e0000002500 */
[----:B------:R-:W1:Y:S01]  /*0020*/  LDC R17, c[0x0][0x210] ;  /* 0x00008400ff117b82 */ /* 0x000e620000000800 */
[----:B------:R-:W-:Y:S01]  /*0030*/  ULDC.64 UR36, c[0x0][0x208] ;  /* 0x0000820000247ab9 */ /* 0x000fe20000000a00 */
[----:B------:R-:W-:Y:S01]  /*0040*/  BSSY B7, `(.L_x_1448) ;  /* 0x00000ee000077945 */ /* 0x000fe20003800000 */
[----:B------:R-:W2:Y:S01]  /*0050*/  S2R R23, SR_TID.X ;  /* 0x0000000000177919 */ /* 0x000ea20000002100 */
[----:B------:R-:W-:-:S04]  /*0060*/  CS2R R18, SRZ ;  /* 0x0000000000127805 */ /* 0x000fc8000001ff00 */
[----:B------:R-:W3:Y:S01]  /*0070*/  LDC.U8 R24, c[0x0][0x22c] ;  /* 0x00008b00ff187b82 */ /* 0x000ee20000000000 */
[----:B-1----:R-:W-:-:S05]  /*0080*/  IMAD R17, R2, -0x200, R17 ;  /* 0xfffffe0002117824 */ /* 0x002fca00078e0211 */
[----:B--2---:R-:W-:-:S13]  /*0090*/  ISETP.GE.AND P0, PT, R23, R17, PT ;  /* 0x000000111700720c */ /* 0x004fda0003f06270 */
[----:B0--3--:R-:W-:Y:S05]  /*00a0*/  @P0 BRA `(.L_x_1449) ;  /* 0x0000000c009c0947 */ /* 0x009fea0003800000 */
[----:B------:R-:W0:Y:S01]  /*00b0*/  LDC.64 R4, c[0x0][0x220] ;  /* 0x00008800ff047b82 */ /* 0x000e220000000a00 */
[----:B------:R-:W-:Y:S01]  /*00c0*/  PRMT R0, R24, 0x9910, RZ ;  /* 0x0000991018007816 */ /* 0x000fe200000000ff */
[----:B------:R-:W-:Y:S01]  /*00d0*/  IMAD R23, R2, 0x200, R23 ;  /* 0x0000020002177824 */ /* 0x000fe200078e0217 */
[----:B------:R-:W-:Y:S01]  /*00e0*/  ULDC UR4, c[0x0][0x230] ;  /* 0x00008c0000047ab9 */ /* 0x000fe20000000800 */
[----:B------:R-:W-:Y:S01]  /*00f0*/  BSSY B6, `(.L_x_1450) ;  /* 0x00000e0000067945 */ /* 0x000fe20003800000 */
        /* <DEDUP_REMOVED lines=14> */
[----:B--2---:R4:W0:Y:S01]  /*01e0*/  I2F.S16 R19, R4 ;  /* 0x0000000400137306 */ /* 0x0048220000101400 */
[----:B------:R-:W-:Y:S05]  /*01f0*/  BRA `(.L_x_1456) ;  /* 0x0000000c003c7947 */ /* 0x000fea0003800000 */
.L_x_1454:
[----:B------:R-:W2:Y:S02]  /*0200*/  LDG.E.U8 R4, desc[UR36][R4.64] ;  /* 0x0000002404047981 */ /* 0x000ea4000c1e1100 */
[----:B--2---:R-:W-:Y:S01]  /*0210*/  I2FP.F32.U32 R19, R4 ;  /* 0x0000000400137245 */ /* 0x004fe20000201000 */
[----:B------:R-:W-:Y:S06]  /*0220*/  BRA `(.L_x_1456) ;  /* 0x0000000c00307947 */ /* 0x000fec0003800000 */
.L_x_1453:
[----:B------:R-:W-:-:S13]  /*0230*/  ISETP.NE.AND P0, PT, R0, 0x2, PT ;  /* 0x000000020000780c */ /* 0x000fda0003f05270 */
[----:B------:R-:W-:Y:S05]  /*0240*/  @!P0 BRA `(.L_x_1457) ;  /* 0x0000000000288947 */ /* 0x000fea0003800000 */
[----:B------:R-:W-:-:S13]  /*0250*/  ISETP.NE.AND P0, PT, R0, 0x3, PT ;  /* 0x000000030000780c */ /* 0x000fda0003f05270 */
[----:B------:R-:W-:Y:S05]  /*0260*/  @!P0 BRA `(.L_x_1458) ;  /* 0x0000000000148947 */ /* 0x000fea0003800000 */
[----:B------:R-:W-:-:S13]  /*0270*/  ISETP.NE.AND P0, PT, R0, 0x4, PT ;  /* 0x000000040000780c */ /* 0x000fda0003f05270 */
[----:B------:R-:W-:Y:S05]  /*0280*/  @P0 BRA `(.L_x_1455) ;  /* 0x0000000800bc0947 */ /* 0x000fea0003800000 */
[----:B------:R-:W2:Y:S02]  /*0290*/  LDG.E.64 R4, desc[UR36][R4.64] ;  /* 0x0000002404047981 */ /* 0x000ea4000c1e1b00 */
[----:B--2---:R0:W1:Y:S01]  /*02a0*/  I2F.S64 R19, R4 ;  /* 0x0000000400137312 */ /* 0x0040620000301400 */
[----:B------:R-:W-:Y:S05]  /*02b0*/  BRA `(.L_x_1456) ;  /* 0x0000000c000c7947 */ /* 0x000fea0003800000 */
.L_x_1458:
[----:B------:R-:W2:Y:S02]  /*02c0*/  LDG.E R4, desc[UR36][R4.64] ;  /* 0x0000002404047981 */ /* 0x000ea4000c1e1900 */
[----:B--2---:R-:W-:Y:S01]  /*02d0*/  I2FP.F32.S32 R19, R4 ;  /* 0x0000000400137245 */ /* 0x004fe20000201400 */
[----:B------:R-:W-:Y:S06]  /*02e0*/  BRA `(.L_x_1456) ;  /* 0x0000000c00007947 */ /* 0x000fec0003800000 */
.L_x_1457:
[----:B------:R-:W2:Y:S02]  /*02f0*/  LDG.E.U16 R4, desc[UR36][R4.64] ;  /* 0x0000002404047981 */ /* 0x000ea4000c1e1500 */
[----:B--2---:R2:W3:Y:S01]  /*0300*/  I2F.S16 R19, R4 ;  /* 0x0000000400137306 */ /* 0x0044e20000101400 */
[----:B------:R-:W-:Y:S05]  /*0310*/  BRA `(.L_x_1456) ;  /* 0x0000000800f47947 */ /* 0x000fea0003800000 */
.L_x_1452:
        /* <DEDUP_REMOVED lines=8> */
.L_x_1460:
[----:B------:R-:W2:Y:S02]  /*03a0*/  LDG.E.U16 R4, desc[UR36][R4.64] ;  /* 0x0000002404047981 */ /* 0x000ea4000c1e1500 */
[----:B--2---:R-:W-:Y:S01]  /*03b0*/  HADD2.F32 R19, -RZ, R4.H0_H0 ;  /* 0x20000004ff137230 */ /* 0x004fe20000004100 */
[----:B------:R-:W-:Y:S06]  /*03c0*/  BRA `(.L_x_1456) ;  /* 0x0000000800c87947 */ /* 0x000fec0003800000 */
.L_x_1459:
        /* <DEDUP_REMOVED lines=8> */
.L_x_1462:
[----:B------:R-:W2:Y:S02]  /*0450*/  LDG.E.U16 R4, desc[UR36][R4.64] ;  /* 0x0000002404047981 */ /* 0x000ea4000c1e1500 */
[----:B--2---:R-:W-:Y:S01]  /*0460*/  HADD2.F32 R19, -RZ, R4.H0_H0 ;  /* 0x20000004ff137230 */ /* 0x004fe20000004100 */
[----:B------:R-:W-:Y:S06]  /*0470*/  BRA `(.L_x_1456) ;  /* 0x00000008009c7947 */ /* 0x000fec0003800000 */
.L_x_1461:
[----:B------:R-:W2:Y:S01]  /*0480*/  LDG.E.64 R4, desc[UR36][R4.64] ;  /* 0x0000002404047981 */ /* 0x000ea2000c1e1b00 */
[----:B------:R-:W-:Y:S01]  /*0490*/  UMOV UR4, 0xf0000000 ;  /* 0xf000000000047882 */ /* 0x000fe20000000000 */
[----:B------:R-:W-:Y:S01]  /*04a0*/  UMOV UR5, 0x380fffff ;  /* 0x380fffff00057882 */ /* 0x000fe20000000000 */
[----:B--2---:R-:W0:Y:S01]  /*04b0*/  F2F.F32.F64 R19, R4 ;  /* 0x0000000400137310 */ /* 0x004e220000301000 */
[----:B------:R-:W-:-:S14]  /*04c0*/  DSETP.GEU.AND P0, PT, |R4|, UR4, PT ;  /* 0x0000000404007e2a */ /* 0x000fdc000bf0e200 */
[----:B0-----:R-:W-:Y:S01]  /*04d0*/  @!P0 FMUL R19, R19, 1.175494350822287508e-38 ;  /* 0x0080000013138820 */ /* 0x001fe20000400000 */
[----:B------:R-:W-:Y:S06]  /*04e0*/  BRA `(.L_x_1456) ;  /* 0x0000000800807947 */ /* 0x000fec0003800000 */
.L_x_1451:
        /* <DEDUP_REMOVED lines=12> */
.L_x_1465:
[----:B------:R-:W2:Y:S01]  /*05b0*/  LDG.E.64 R4, desc[UR36][R4.64] ;  /* 0x0000002404047981 */ /* 0x000ea2000c1e1b00 */
[----:B------:R-:W-:Y:S01]  /*05c0*/  UMOV UR4, 0xf0000000 ;  /* 0xf000000000047882 */ /* 0x000fe20000000000 */
[----:B------:R-:W-:Y:S01]  /*05d0*/  UMOV UR5, 0x380fffff ;  /* 0x380fffff00057882 */ /* 0x000fe20000000000 */
[----:B--2---:R-:W0:Y:S01]  /*05e0*/  F2F.F32.F64 R19, R4 ;  /* 0x0000000400137310 */ /* 0x004e220000301000 */
[----:B------:R-:W-:-:S14]  /*05f0*/  DSETP.GEU.AND P0, PT, |R4|, UR4, PT ;  /* 0x0000000404007e2a */ /* 0x000fdc000bf0e200 */
[----:B0-----:R-:W-:Y:S01]  /*0600*/  @!P0 FMUL R19, R19, 1.175494350822287508e-38 ;  /* 0x0080000013138820 */ /* 0x001fe20000400000 */
[----:B------:R-:W-:Y:S06]  /*0610*/  BRA `(.L_x_1456) ;  /* 0x0000000800347947 */ /* 0x000fec0003800000 */
.L_x_1464:
        /* <DEDUP_REMOVED lines=11> */
[----:B------:R-:W-:-:S05]  /*06d0*/  VIADD R6, R0, 0x1000000 ;  /* 0x0100000000067836 */ /* 0x000fca0000000000 */
[----:B------:R-:W-:Y:S02]  /*06e0*/  SHF.R.S32.HI R6, RZ, 0x8, R6 ;  /* 0x00000008ff067819 */ /* 0x000fe40000011406 */
[----:B0-----:R-:W-:-:S04]  /*06f0*/  IADD3 R3, -R3, 0x1f, RZ ;  /* 0x0000001f03037810 */ /* 0x001fc80007ffe1ff */
[C---:B------:R-:W-:Y:S01]  /*0700*/  ISETP.GT.U32.AND P0, PT, R3.reuse, 0x4, PT ;  /* 0x000000040300780c */ /* 0x040fe20003f04070 */
[----:B------:R-:W-:-:S05]  /*0710*/  VIADD R3, R3, 0xfffffffc ;  /* 0xfffffffc03037836 */ /* 0x000fca0000000000 */
[----:B------:R-:W-:-:S04]  /*0720*/  SEL R3, R3, RZ, P0 ;  /* 0x000000ff03037207 */ /* 0x000fc80000000000 */
[C---:B------:R-:W-:Y:S01]  /*0730*/  SHF.L.U32 R4, R0.reuse, R3, RZ ;  /* 0x0000000300047219 */ /* 0x040fe200000006ff */
[----:B------:R-:W-:Y:S02]  /*0740*/  IMAD R7, R3, R8, 0x3c000000 ;  /* 0x3c00000003077424 */ /* 0x000fe400078e0208 */
[----:B------:R-:W-:-:S03]  /*0750*/  VIADD R3, R0, 0xffffffff ;  /* 0xffffffff00037836 */ /* 0x000fc60000000000 */
[----:B------:R-:W-:Y:S02]  /*0760*/  LEA.HI R7, R4, R7, RZ, 0x1c ;  /* 0x0000000704077211 */ /* 0x000fe400078fe0ff */
[----:B------:R-:W-:Y:S02]  /*0770*/  SHF.R.S32.HI R3, RZ, 0x1f, R3 ;  /* 0x0000001fff037819 */ /* 0x000fe40000011403 */
[----:B------:R-:W-:-:S04]  /*0780*/  LOP3.LUT R6, R7, 0x7f800000, R6, 0xf8, !PT ;  /* 0x7f80000007067812 */ /* 0x000fc800078ef806 */
[----:B------:R-:W-:-:S04]  /*0790*/  LOP3.LUT R6, R6, R3, RZ, 0x30, !PT ;  /* 0x0000000306067212 */ /* 0x000fc800078e30ff */
[----:B------:R-:W-:Y:S01]  /*07a0*/  LOP3.LUT R19, R6, 0x80000000, R19, 0xf8, !PT ;  /* 0x8000000006137812 */ /* 0x000fe200078ef813 */
[----:B------:R-:W-:Y:S06]  /*07b0*/  BRA `(.L_x_1456) ;  /* 0x0000000400cc7947 */ /* 0x000fec0003800000 */
.L_x_1467:
        /* <DEDUP_REMOVED lines=12> */
[----:B------:R-:W-:Y:S01]  /*0880*/  LOP3.LUT R19, R19, 0x80000000, R0, 0xf8, !PT ;  /* 0x8000000013137812 */ /* 0x000fe200078ef800 */
[----:B------:R-:W-:Y:S06]  /*0890*/  BRA `(.L_x_1456) ;  /* 0x0000000400947947 */ /* 0x000fec0003800000 */
.L_x_1466:
[----:B------:R-:W2:Y:S02]  /*08a0*/  LDG.E.U16 R4, desc[UR36][R4.64] ;  /* 0x0000002404047981 */ /* 0x000ea4000c1e1500 */
[----:B--2---:R-:W-:Y:S01]  /*08b0*/  IMAD.U32 R19, R4, 0x10000, RZ ;  /* 0x0001000004137824 */ /* 0x004fe200078e00ff */
[----:B------:R-:W-:Y:S06]  /*08c0*/  BRA `(.L_x_1456) ;  /* 0x0000000400887947 */ /* 0x000fec0003800000 */
.L_x_1463:
        /* <DEDUP_REMOVED lines=11> */
.L_x_1470:
        /* <DEDUP_REMOVED lines=20> */
.L_x_1472:
[----:B------:R-:W-:Y:S05]  /*0ac0*/  BSYNC B0 ;  /* 0x0000000000007941 */ /* 0x000fea0003800000 */
.L_x_1471:
[----:B------:R-:W-:Y:S01]  /*0ad0*/  IMAD.SHL.U32 R3, R3, 0x100000, RZ ;  /* 0x0010000003037824 */ /* 0x000fe200078e00ff */
[----:B------:R-:W-:-:S04]  /*0ae0*/  LEA R0, R0, 0x3b800000, 0x17 ;  /* 0x3b80000000007811 */ /* 0x000fc800078eb8ff */
[----:B------:R-:W-:Y:S01]  /*0af0*/  LOP3.LUT R19, R0, R3, R19, 0xfe, !PT ;  /* 0x0000000300137212 */ /* 0x000fe200078efe13 */
[----:B------:R-:W-:Y:S06]  /*0b00*/  BRA `(.L_x_1456) ;  /* 0x0000000000f87947 */ /* 0x000fec0003800000 */
.L_x_1469:
        /* <DEDUP_REMOVED lines=20> */
.L_x_1474:
[----:B------:R-:W-:Y:S05]  /*0c50*/  BSYNC B0 ;  /* 0x0000000000007941 */ /* 0x000fea0003800000 */
.L_x_1473:
[----:B------:R-:W-:Y:S01]  /*0c60*/  IMAD.SHL.U32 R3, R3, 0x200000, RZ ;  /* 0x0020000003037824 */ /* 0x000fe200078e00ff */
[----:B------:R-:W-:-:S04]  /*0c70*/  LEA R0, R0, 0x37800000, 0x17 ;  /* 0x3780000000007811 */ /* 0x000fc800078eb8ff */
[----:B------:R-:W-:Y:S01]  /*0c80*/  LOP3.LUT R19, R0, R3, R19, 0xfe, !PT ;  /* 0x0000000300137212 */ /* 0x000fe200078efe13 */
[----:B------:R-:W-:Y:S06]  /*0c90*/  BRA `(.L_x_1456) ;  /* 0x0000000000947947 */ /* 0x000fec0003800000 */
.L_x_1468:
        /* <DEDUP_REMOVED lines=14> */
.L_x_1455:
        /* <DEDUP_REMOVED lines=16> */
.L_x_1477:
[----:B------:R-:W-:Y:S01]  /*0e80*/  IMAD.MOV.U32 R19, RZ, RZ, RZ ;  /* 0x000000ffff137224 */ /* 0x000fe200078e00ff */
[----:B------:R-:W-:Y:S06]  /*0e90*/  BRA `(.L_x_1456) ;  /* 0x0000000000147947 */ /* 0x000fec0003800000 */
.L_x_1476:
[----:B------:R-:W2:Y:S02]  /*0ea0*/  LDG.E.64 R4, desc[UR36][R4.64] ;  /* 0x0000002404047981 */ /* 0x000ea4000c1e1b00 */
[----:B--2---:R0:W1:Y:S01]  /*0eb0*/  I2F.U64 R19, R4 ;  /* 0x0000000400137312 */ /* 0x0040620000301000 */
[----:B------:R-:W-:Y:S05]  /*0ec0*/  BRA `(.L_x_1456) ;  /* 0x0000000000087947 */ /* 0x000fea0003800000 */
.L_x_1475:
[----:B------:R-:W2:Y:S02]  /*0ed0*/  LDG.E R4, desc[UR36][R4.64] ;  /* 0x0000002404047981 */ /* 0x000ea4000c1e1900 */
[----:B--2---:R-:W-:-:S07]  /*0ee0*/  I2FP.F32.U32 R19, R4 ;  /* 0x0000000400137245 */ /* 0x004fce0000201000 */
.L_x_1456:
[----:B------:R-:W-:Y:S05]  /*0ef0*/  BSYNC B6 ;  /* 0x0000000000067941 */ /* 0x000fea0003800000 */
.L_x_1450:
[----:B------:R-:W2:Y:S02]  /*0f00*/  S2R R23, SR_TID.X ;  /* 0x0000000000177919 */ /* 0x000ea40000002100 */
[----:B--2---:R-:W-:-:S07]  /*0f10*/  VIADD R23, R23, 0x80 ;  /* 0x0000008017177836 */ /* 0x004fce0000000000 */
.L_x_1449:
[----:B------:R-:W-:Y:S05]  /*0f20*/  BSYNC B7 ;  /* 0x0000000000077941 */ /* 0x000fea0003800000 */
.L_x_1448:
[----:B------:R-:W-:Y:S01]  /*0f30*/  ISETP.GE.AND P0, PT, R23, R17, PT ;  /* 0x000000111700720c */ /* 0x000fe20003f06270 */
[----:B------:R-:W-:-:S12]  /*0f40*/  BSSY B7, `(.L_x_1478) ;  /* 0x00000e8000077945 */ /* 0x000fd80003800000 */
[----:B------:R-:W-:Y:S05]  /*0f50*/  @P0 BRA `(.L_x_1479) ;  /* 0x0000000c00980947 */ /* 0x000fea0003800000 */
[----:B0---4-:R-:W0:Y:S01]  /*0f60*/  LDC.64 R4, c[0x0][0x220] ;  /* 0x00008800ff047b82 */ /* 0x011e220000000a00 */
[----:B------:R-:W-:Y:S01]  /*0f70*/  IMAD R0, R2, 0x200, R23 ;  /* 0x0000020002007824 */ /* 0x000fe200078e0217 */
[----:B------:R-:W-:Y:S01]  /*0f80*/  PRMT R6, R24, 0x9910, RZ ;  /* 0x0000991018067816 */ /* 0x000fe200000000ff */
[----:B------:R-:W-:Y:S01]  /*0f90*/  ULDC UR4, c[0x0][0x230] ;  /* 0x00008c0000047ab9 */ /* 0x000fe20000000800 */
[----:B------:R-:W-:Y:S01]  /*0fa0*/  BSSY B6, `(.L_x_1480) ;  /* 0x00000e0000067945 */ /* 0x000fe20003800000 */
        /* <DEDUP_REMOVED lines=17> */
.L_x_1484:
[----:B------:R-:W2:Y:S02]  /*10c0*/  LDG.E.U8 R4, desc[UR36][R4.64] ;  /* 0x0000002404047981 */ /* 0x000ea4000c1e1100 */
[----:B--2---:R-:W-:Y:S01]  /*10d0*/  I2FP.F32.U32 R18, R4 ;  /* 0x0000000400127245 */ /* 0x004fe20000201000 */
[----:B------:R-:W-:Y:S06]  /*10e0*/  BRA `(.L_x_1486) ;  /* 0x0000000c002c7947 */ /* 0x000fec0003800000 */
.L_x_1483:
        /* <DEDUP_REMOVED lines=9> */
.L_x_1488:
[----:B------:R-:W2:Y:S02]  /*1180*/  LDG.E R4, desc[UR36][R4.64] ;  /* 0x0000002404047981 */ /* 0x000ea4000c1e1900 */
[----:B--2---:R-:W-:Y:S01]  /*1190*/  I2FP.F32.S32 R18, R4 ;  /* 0x0000000400127245 */ /* 0x004fe20000201400 */
[----:B------:R-:W-:Y:S06]  /*11a0*/  BRA `(.L_x_1486) ;  /* 0x0000000800fc7947 */ /* 0x000fec0003800000 */
.L_x_1487:
[----:B------:R-:W2:Y:S02]  /*11b0*/  LDG.E.U16 R4, desc[UR36][R4.64] ;  /* 0x0000002404047981 */ /* 0x000ea4000c1e1500 */
[----:B--2---:R0:W2:Y:S01]  /*11c0*/  I2F.S16 R18, R4 ;  /* 0x0000000400127306 */ /* 0x0040a20000101400 */
[----:B------:R-:W-:Y:S05]  /*11d0*/  BRA `(.L_x_1486) ;  /* 0x0000000800f07947 */ /* 0x000fea0003800000 */
.L_x_1482:
        /* <DEDUP_REMOVED lines=8> */
.L_x_1490:
[----:B------:R-:W2:Y:S02]  /*1260*/  LDG.E.U16 R4, desc[UR36][R4.64] ;  /* 0x0000002404047981 */ /* 0x000ea4000c1e1500 */
[----:B--2---:R-:W-:Y:S01]  /*1270*/  HADD2.F32 R18, -RZ, R4.H0_H0 ;  /* 0x20000004ff127230 */ /* 0x004fe20000004100 */
[----:B------:R-:W-:Y:S06]  /*1280*/  BRA `(.L_x_1486) ;  /* 0x0000000800c47947 */ /* 0x000fec0003800000 */
.L_x_1489:
        /* <DEDUP_REMOVED lines=8> */
.L_x_1492:
[----:B------:R-:W2:Y:S02]  /*1310*/  LDG.E.U16 R4, desc[UR36][R4.64] ;  /* 0x0000002404047981 */ /* 0x000ea4000c1e1500 */
[----:B--2---:R-:W-:Y:S01]  /*1320*/  HADD2.F32 R18, -RZ, R4.H0_H0 ;  /* 0x20000004ff127230 */ /* 0x004fe20000004100 */
[----:B------:R-:W-:Y:S06]  /*1330*/  BRA `(.L_x_1486) ;  /* 0x0000000800987947 */ /* 0x000fec0003800000 */
.L_x_1491:
[----:B------:R-:W2:Y:S01]  /*1340*/  LDG.E.64 R4, desc[UR36][R4.64] ;  /* 0x0000002404047981 */ /* 0x000ea2000c1e1b00 */
[----:B------:R-:W-:Y:S01]  /*1350*/  UMOV UR4, 0xf0000000 ;  /* 0xf000000000047882 */ /* 0x000fe20000000000 */
[----:B------:R-:W-:Y:S01]  /*1360*/  UMOV UR5, 0x380fffff ;  /* 0x380fffff00057882 */ /* 0x000fe20000000000 */
[----:B--2---:R-:W0:Y:S01]  /*1370*/  F2F.F32.F64 R18, R4 ;  /* 0x0000000400127310 */ /* 0x004e220000301000 */
[----:B------:R-:W-:-:S14]  /*1380*/  DSETP.GEU.AND P0, PT, |R4|, UR4, PT ;  /* 0x0000000404007e2a */ /* 0x000fdc000bf0e200 */
[----:B0-----:R-:W-:Y:S01]  /*1390*/  @!P0 FMUL R18, R18, 1.175494350822287508e-38 ;  /* 0x0080000012128820 */ /* 0x001fe20000400000 */
[----:B------:R-:W-:Y:S06]  /*13a0*/  BRA `(.L_x_1486) ;  /* 0x00000008007c7947 */ /* 0x000fec0003800000 */
.L_x_1481:
        /* <DEDUP_REMOVED lines=12> */
.L_x_1495:
[----:B------:R-:W2:Y:S01]  /*1470*/  LDG.E.64 R4, desc[UR36][R4.64] ;  /* 0x0000002404047981 */ /* 0x000ea2000c1e1b00 */
[----:B------:R-:W-:Y:S01]  /*1480*/  UMOV UR4, 0xf0000000 ;  /* 0xf000000000047882 */ /* 0x000fe20000000000 */
[----:B------:R-:W-:Y:S01]  /*1490*/  UMOV UR5, 0x380fffff ;  /* 0x380fffff00057882 */ /* 0x000fe20000000000 */
[----:B--2---:R-:W0:Y:S01]  /*14a0*/  F2F.F32.F64 R18, R4 ;  /* 0x0000000400127310 */ /* 0x004e220000301000 */
[----:B------:R-:W-:-:S14]  /*14b0*/  DSETP.GEU.AND P0, PT, |R4|, UR4, PT ;  /* 0x0000000404007e2a */ /* 0x000fdc000bf0e200 */
[----:B0-----:R-:W-:Y:S01]  /*14c0*/  @!P0 FMUL R18, R18, 1.175494350822287508e-38 ;  /* 0x0080000012128820 */ /* 0x001fe20000400000 */
[----:B------:R-:W-:Y:S06]  /*14d0*/  BRA `(.L_x_1486) ;  /* 0x0000000800307947 */ /* 0x000fec0003800000 */
.L_x_1494:
        /* <DEDUP_REMOVED lines=26> */
.L_x_1497:
        /* <DEDUP_REMOVED lines=8> */
[----:B------:R-:W-:Y:S01]  /*1700*/  @P0 FMUL.FTZ R18, R3, 1.9259299443872358531e-34 ;  /* 0x0780000003120820 */ /* 0x000fe20000410000 */
[----:B------:R-:W-:Y:S02]  /*1710*/  IMAD.SHL.U32 R3, R4, 0x1000000, RZ ;  /* 0x0100000004037824 */ /* 0x000fe400078e00ff */
[----:B------:R-:W-:-:S05]  /*1720*/  @!P0 FADD.FTZ R18, R0, -0.5 ;  /* 0xbf00000000128421 */ /* 0x000fca0000010000 */
[----:B------:R-:W-:Y:S01]  /*1730*/  LOP3.LUT R18, R18, 0x80000000, R3, 0xf8, !PT ;  /* 0x8000000012127812 */ /* 0x000fe200078ef803 */
[----:B------:R-:W-:Y:S06]  /*1740*/  BRA `(.L_x_1486) ;  /* 0x0000000400947947 */ /* 0x000fec0003800000 */
.L_x_1496:
[----:B------:R-:W2:Y:S02]  /*1750*/  LDG.E.U16 R4, desc[UR36][R4.64] ;  /* 0x0000002404047981 */ /* 0x000ea4000c1e1500 */
[----:B--2---:R-:W-:Y:S01]  /*1760*/  IMAD.U32 R18, R4, 0x10000, RZ ;  /* 0x0001000004127824 */ /* 0x004fe200078e00ff */
[----:B------:R-:W-:Y:S06]  /*1770*/  BRA `(.L_x_1486) ;  /* 0x0000000400887947 */ /* 0x000fec0003800000 */
.L_x_1493:
        /* <DEDUP_REMOVED lines=11> */
.L_x_1500:
        /* <DEDUP_REMOVED lines=20> */
.L_x_1502:
[----:B------:R-:W-:Y:S05]  /*1970*/  BSYNC B0 ;  /* 0x0000000000007941 */ /* 0x000fea0003800000 */
.L_x_1501:
[----:B------:R-:W-:Y:S01]  /*1980*/  IMAD.SHL.U32 R3, R3, 0x100000, RZ ;  /* 0x0010000003037824 */ /* 0x000fe200078e00ff */
[----:B------:R-:W-:-:S04]  /*1990*/  LEA R5, R0, 0x3b800000, 0x17 ;  /* 0x3b80000000057811 */ /* 0x000fc800078eb8ff */
[----:B------:R-:W-:Y:S01]  /*19a0*/  LOP3.LUT R18, R5, R3, R18, 0xfe, !PT ;  /* 0x0000000305127212 */ /* 0x000fe200078efe12 */
[----:B------:R-:W-:Y:S06]  /*19b0*/  BRA `(.L_x_1486) ;  /* 0x0000000000f87947 */ /* 0x000fec0003800000 */
.L_x_1499:
        /* <DEDUP_REMOVED lines=20> */
.L_x_1504:
[----:B------:R-:W-:Y:S05]  /*1b00*/  BSYNC B0 ;  /* 0x0000000000007941 */ /* 0x000fea0003800000 */
.L_x_1503:
[----:B------:R-:W-:Y:S01]  /*1b10*/  IMAD.SHL.U32 R3, R3, 0x200000, RZ ;  /* 0x0020000003037824 */ /* 0x000fe200078e00ff */
[----:B------:R-:W-:-:S04]  /*1b20*/  LEA R5, R0, 0x37800000, 0x17 ;  /* 0x3780000000057811 */ /* 0x000fc800078eb8ff */
[----:B------:R-:W-:Y:S01]  /*1b30*/  LOP3.LUT R18, R5, R3, R18, 0xfe, !PT ;  /* 0x0000000305127212 */ /* 0x000fe200078efe12 */
[----:B------:R-:W-:Y:S06]  /*1b40*/  BRA `(.L_x_1486) ;  /* 0x0000000000947947 */ /* 0x000fec0003800000 */
.L_x_1498:
        /* <DEDUP_REMOVED lines=14> */
.L_x_1485:
        /* <DEDUP_REMOVED lines=15> */
[----:B01-3-5:R-:W-:Y:S05]  /*1d20*/  CALL.ABS.NOINC R14 ;  /* 0x000000000e007343 */ /* 0x02bfea0003c00000 */
.L_x_1507:
[----:B------:R-:W-:Y:S01]  /*1d30*/  IMAD.MOV.U32 R18, RZ, RZ, RZ ;  /* 0x000000ffff127224 */ /* 0x000fe200078e00ff */
[----:B------:R-:W-:Y:S06]  /*1d40*/  BRA `(.L_x_1486) ;  /* 0x0000000000147947 */ /* 0x000fec0003800000 */
.L_x_1506:
[----:B------:R-:W2:Y:S02]  /*1d50*/  LDG.E.64 R4, desc[UR36][R4.64] ;  /* 0x0000002404047981 */ /* 0x000ea4000c1e1b00 */
[----:B--2---:R0:W2:Y:S01]  /*1d60*/  I2F.U64 R18, R4 ;  /* 0x0000000400127312 */ /* 0x0040a20000301000 */
[----:B------:R-:W-:Y:S05]  /*1d70*/  BRA `(.L_x_1486) ;  /* 0x0000000000087947 */ /* 0x000fea0003800000 */
.L_x_1505:
[----:B------:R-:W2:Y:S02]  /*1d80*/  LDG.E R4, desc[UR36][R4.64] ;  /* 0x0000002404047981 */ /* 0x000ea4000c1e1900 */
[----:B--2---:R-:W-:-:S07]  /*1d90*/  I2FP.F32.U32 R18, R4 ;  /* 0x0000000400127245 */ /* 0x004fce0000201000 */
.L_x_1486:
[----:B------:R-:W-:Y:S05]  /*1da0*/  BSYNC B6 ;  /* 0x0000000000067941 */ /* 0x000fea0003800000 */
.L_x_1480:
[----:B------:R-:W-:-:S07]  /*1db0*/  VIADD R23, R23, 0x80 ;  /* 0x0000008017177836 */ /* 0x000fce0000000000 */
.L_x_1479:
[----:B------:R-:W-:Y:S05]  /*1dc0*/  BSYNC B7 ;  /* 0x0000000000077941 */ /* 0x000fea0003800000 */
.L_x_1478:
[----:B------:R-:W-:Y:S01]  /*1dd0*/  ISETP.GE.AND P0, PT, R23, R17, PT ;  /* 0x000000111700720c */ /* 0x000fe20003f06270 */
[----:B------:R-:W-:Y:S01]  /*1de0*/  BSSY B7, `(.L_x_1508) ;  /* 0x00000ea000077945 */ /* 0x000fe20003800000 */
[----:B------:R-:W-:Y:S02]  /*1df0*/  IMAD.MOV.U32 R16, RZ, RZ, RZ ;  /* 0x000000ffff107224 */ /* 0x000fe400078e00ff */
[----:B------:R-:W-:-:S09]  /*1e00*/  IMAD.MOV.U32 R22, RZ, RZ, RZ ;  /* 0x000000ffff167224 */ /* 0x000fd200078e00ff */
[----:B------:R-:W-:Y:S05]  /*1e10*/  @P0 BRA `(.L_x_1509) ;  /* 0x0000000c00980947 */ /* 0x000fea0003800000 */
[----:B0-2-4-:R-:W0:Y:S01]  /*1e20*/  LDC.64 R4, c[0x0][0x220] ;  /* 0x00008800ff047b82 */ /* 0x015e220000000a00 */
        /* <DEDUP_REMOVED lines=19> */
[----:B--2---:R0:W2:Y:S01]  /*1f60*/  I2F.S16 R22, R4 ;  /* 0x0000000400167306 */ /* 0x0040a20000101400 */
[----:B------:R-:W-:Y:S05]  /*1f70*/  BRA `(.L_x_1516) ;  /* 0x0000000c00387947 */ /* 0x000fea0003800000 */
.L_x_1514:
[----:B------:R-:W2:Y:S02]  /*1f80*/  LDG.E.U8 R4, desc[UR36][R4.64] ;  /* 0x0000002404047981 */ /* 0x000ea4000c1e1100 */
[----:B--2---:R-:W-:Y:S01]  /*1f90*/  I2FP.F32.U32 R22, R4 ;  /* 0x0000000400167245 */ /* 0x004fe20000201000 */
[----:B------:R-:W-:Y:S06]  /*1fa0*/  BRA `(.L_x_1516) ;  /* 0x0000000c002c7947 */ /* 0x000fec0003800000 */
.L_x_1513:
        /* <DEDUP_REMOVED lines=9> */
.L_x_1518:
[----:B------:R-:W2:Y:S02]  /*2040*/  LDG.E R4, desc[UR36][R4.64] ;  /* 0x0000002404047981 */ /* 0x000ea4000c1e1900 */
[----:B--2---:R-:W-:Y:S01]  /*2050*/  I2FP.F32.S32 R22, R4 ;  /* 0x0000000400167245 */ /* 0x004fe20000201400 */
[----:B------:R-:W-:Y:S06]  /*2060*/  BRA `(.L_x_1516) ;  /* 0x0000000800fc7947 */ /* 0x000fec0003800000 */
.L_x_1517:
[----:B------:R-:W2:Y:S02]  /*2070*/  LDG.E.U16 R4, desc[UR36][R4.64] ;  /* 0x0000002404047981 */ /* 0x000ea4000c1e1500 */
[----:B--2---:R4:W0:Y:S01]  /*2080*/  I2F.S16 R22, R4 ;  /* 0x0000000400167306 */ /* 0x0048220000101400 */
[----:B------:R-:W-:Y:S05]  /*2090*/  BRA `(.L_x_1516) ;  /* 0x0000000800f07947 */ /* 0x000fea0003800000 */
.L_x_1512:
        /* <DEDUP_REMOVED lines=8> */
.L_x_1520:
[----:B------:R-:W2:Y:S02]  /*2120*/  LDG.E.U16 R4, desc[UR36][R4.64] ;  /* 0x0000002404047981 */ /* 0x000ea4000c1e1500 */
[----:B--2---:R-:W-:Y:S01]  /*2130*/  HADD2.F32 R22, -RZ, R4.H0_H0 ;  /* 0x20000004ff167230 */ /* 0x004fe20000004100 */
[----:B------:R-:W-:Y:S06]  /*2140*/  BRA `(.L_x_1516) ;  /* 0x0000000800c47947 */ /* 0x000fec0003800000 */
.L_x_1519:
        /* <DEDUP_REMOVED lines=8> */
.L_x_1522:
[----:B------:R-:W2:Y:S02]  /*21d0*/  LDG.E.U16 R4, desc[UR36][R4.64] ;  /* 0x0000002404047981 */ /* 0x000ea4000c1e1500 */
[----:B--2---:R-:W-:Y:S01]  /*21e0*/  HADD2.F32 R22, -RZ, R4.H0_H0 ;  /* 0x20000004ff167230 */ /* 0x004fe20000004100 */
[----:B------:R-:W-:Y:S06]  /*21f0*/  BRA `(.L_x_1516) ;  /* 0x0000000800987947 */ /* 0x000fec0003800000 */
.L_x_1521:
[----:B------:R-:W2:Y:S01]  /*2200*/  LDG.E.64 R4, desc[UR36][R4.64] ;  /* 0x0000002404047981 */ /* 0x000ea2000c1e1b00 */
[----:B------:R-:W-:Y:S01]  /*2210*/  UMOV UR4, 0xf0000000 ;  /* 0xf000000000047882 */ /* 0x000fe20000000000 */
[----:B------:R-:W-:Y:S01]  /*2220*/  UMOV UR5, 0x380fffff ;  /* 0x380fffff00057882 */ /* 0x000fe20000000000 */
[----:B--2---:R-:W0:Y:S01]  /*2230*/  F2F.F32.F64 R22, R4 ;  /* 0x0000000400167310 */ /* 0x004e220000301000 */
[----:B------:R-:W-:-:S14]  /*2240*/  DSETP.GEU.AND P0, PT, |R4|, UR4, PT ;  /* 0x0000000404007e2a */ /* 0x000fdc000bf0e200 */
[----:B0-----:R-:W-:Y:S01]  /*2250*/  @!P0 FMUL R22, R22, 1.175494350822287508e-38 ;  /* 0x0080000016168820 */ /* 0x001fe20000400000 */
[----:B------:R-:W-:Y:S06]  /*2260*/  BRA `(.L_x_1516) ;  /* 0x00000008007c7947 */ /* 0x000fec0003800000 */
.L_x_1511:
        /* <DEDUP_REMOVED lines=12> */
.L_x_1525:
[----:B------:R-:W2:Y:S01]  /*2330*/  LDG.E.64 R4, desc[UR36][R4.64] ;  /* 0x0000002404047981 */ /* 0x000ea2000c1e1b00 */
[----:B------:R-:W-:Y:S01]  /*2340*/  UMOV UR4, 0xf0000000 ;  /* 0xf000000000047882 */ /* 0x000fe20000000000 */
[----:B------:R-:W-:Y:S01]  /*2350*/  UMOV UR5, 0x380fffff ;  /* 0x380fffff00057882 */ /* 0x000fe20000000000 */
[----:B--2---:R-:W0:Y:S01]  /*2360*/  F2F.F32.F64 R22, R4 ;  /* 0x0000000400167310 */ /* 0x004e220000301000 */
[----:B------:R-:W-:-:S14]  /*2370*/  DSETP.GEU.AND P0, PT, |R4|, UR4, PT ;  /* 0x0000000404007e2a */ /* 0x000fdc000bf0e200 */
[----:B0-----:R-:W-:Y:S01]  /*2380*/  @!P0 FMUL R22, R22, 1.175494350822287508e-38 ;  /* 0x0080000016168820 */ /* 0x001fe20000400000 */
[----:B------:R-:W-:Y:S06]  /*2390*/  BRA `(.L_x_1516) ;  /* 0x0000000800307947 */ /* 0x000fec0003800000 */
.L_x_1524:
        /* <DEDUP_REMOVED lines=26> */
.L_x_1527:
        /* <DEDUP_REMOVED lines=13> */
.L_x_1526:
[----:B------:R-:W2:Y:S02]  /*2610*/  LDG.E.U16 R4, desc[UR36][R4.64] ;  /* 0x0000002404047981 */ /* 0x000ea4000c1e1500 */
[----:B--2---:R-:W-:Y:S01]  /*2620*/  IMAD.U32 R22, R4, 0x10000, RZ ;  /* 0x0001000004167824 */ /* 0x004fe200078e00ff */
[----:B------:R-:W-:Y:S06]  /*2630*/  BRA `(.L_x_1516) ;  /* 0x0000000400887947 */ /* 0x000fec0003800000 */
.L_x_1523:
        /* <DEDUP_REMOVED lines=11> */
.L_x_1530:
        /* <DEDUP_REMOVED lines=20> */
.L_x_1532:
[----:B------:R-:W-:Y:S05]  /*2830*/  BSYNC B0 ;  /* 0x0000000000007941 */ /* 0x000fea0003800000 */
.L_x_1531:
[----:B------:R-:W-:Y:S01]  /*2840*/  IMAD.SHL.U32 R3, R3, 0x100000, RZ ;  /* 0x0010000003037824 */ /* 0x000fe200078e00ff */
[----:B------:R-:W-:-:S04]  /*2850*/  LEA R5, R0, 0x3b800000, 0x17 ;  /* 0x3b80000000057811 */ /* 0x000fc800078eb8ff */
[----:B------:R-:W-:Y:S01]  /*2860*/  LOP3.LUT R22, R5, R3, R22, 0xfe, !PT ;  /* 0x0000000305167212 */ /* 0x000fe200078efe16 */
[----:B------:R-:W-:Y:S06]  /*2870*/  BRA `(.L_x_1516) ;  /* 0x0000000000f87947 */ /* 0x000fec0003800000 */
.L_x_1529:
        /* <DEDUP_REMOVED lines=20> */
.L_x_1534:
[----:B------:R-:W-:Y:S05]  /*29c0*/  BSYNC B0 ;  /* 0x0000000000007941 */ /* 0x000fea0003800000 */
.L_x_1533:
[----:B------:R-:W-:Y:S01]  /*29d0*/  IMAD.SHL.U32 R3, R3, 0x200000, RZ ;  /* 0x0020000003037824 */ /* 0x000fe200078e00ff */
[----:B------:R-:W-:-:S04]  /*29e0*/  LEA R5, R0, 0x37800000, 0x17 ;  /* 0x3780000000057811 */ /* 0x000fc800078eb8ff */
[----:B------:R-:W-:Y:S01]  /*29f0*/  LOP3.LUT R22, R5, R3, R22, 0xfe, !PT ;  /* 0x0000000305167212 */ /* 0x000fe200078efe16 */
[----:B------:R-:W-:Y:S06]  /*2a00*/  BRA `(.L_x_1516) ;  /* 0x0000000000947947 */ /* 0x000fec0003800000 */
.L_x_1528:
        /* <DEDUP_REMOVED lines=14> */
.L_x_1515:
        /* <DEDUP_REMOVED lines=16> */
.L_x_1537:
[----:B------:R-:W-:Y:S01]  /*2bf0*/  IMAD.MOV.U32 R22, RZ, RZ, RZ ;  /* 0x000000ffff167224 */ /* 0x000fe200078e00ff */
[----:B------:R-:W-:Y:S06]  /*2c00*/  BRA `(.L_x_1516) ;  /* 0x0000000000147947 */ /* 0x000fec0003800000 */
.L_x_1536:
[----:B------:R-:W2:Y:S02]  /*2c10*/  LDG.E.64 R4, desc[UR36][R4.64] ;  /* 0x0000002404047981 */ /* 0x000ea4000c1e1b00 */
[----:B--2---:R0:W2:Y:S01]  /*2c20*/  I2F.U64 R22, R4 ;  /* 0x0000000400167312 */ /* 0x0040a20000301000 */
[----:B------:R-:W-:Y:S05]  /*2c30*/  BRA `(.L_x_1516) ;  /* 0x0000000000087947 */ /* 0x000fea0003800000 */
.L_x_1535:
[----:B------:R-:W2:Y:S02]  /*2c40*/  LDG.E R4, desc[UR36][R4.64] ;  /* 0x0000002404047981 */ /* 0x000ea4000c1e1900 */
[----:B--2---:R-:W-:-:S07]  /*2c50*/  I2FP.F32.U32 R22, R4 ;  /* 0x0000000400167245 */ /* 0x004fce0000201000 */
.L_x_1516:
[----:B------:R-:W-:Y:S05]  /*2c60*/  BSYNC B6 ;  /* 0x0000000000067941 */ /* 0x000fea0003800000 */
.L_x_1510:
[----:B------:R-:W-:-:S07]  /*2c70*/  VIADD R23, R23, 0x80 ;  /* 0x0000008017177836 */ /* 0x000fce0000000000 */
.L_x_1509:
[----:B------:R-:W-:Y:S05]  /*2c80*/  BSYNC B7 ;  /* 0x0000000000077941 */ /* 0x000fea0003800000 */
.L_x_1508:
[----:B------:R-:W-:Y:S01]  /*2c90*/  ISETP.GE.AND P0, PT, R23, R17, PT ;  /* 0x000000111700720c */ /* 0x000fe20003f06270 */
[----:B------:R-:W-:-:S12]  /*2ca0*/  BSSY B6, `(.L_x_1538) ;  /* 0x00000e1000067945 */ /* 0x000fd80003800000 */
[----:B------:R-:W-:Y:S05]  /*2cb0*/  @P0 BRA `(.L_x_1539) ;  /* 0x0000000c007c0947 */ /* 0x000fea0003800000 */
[----:B0-2-4-:R-:W0:Y:S01]  /*2cc0*/  LDC.64 R4, c[0x0][0x220] ;  /* 0x00008800ff047b82 */ /* 0x015e220000000a00 */
        /* <DEDUP_REMOVED lines=19> */
.L_x_1543:
[----:B------:R-:W2:Y:S02]  /*2e00*/  LDG.E.U8 R4, desc[UR36][R4.64] ;  /* 0x0000002404047981 */ /* 0x000ea4000c1e1100 */
[----:B--2---:R-:W-:Y:S01]  /*2e10*/  I2FP.F32.U32 R16, R4 ;  /* 0x0000000400107245 */ /* 0x004fe20000201000 */
[----:B------:R-:W-:Y:S06]  /*2e20*/  BRA `(.L_x_1539) ;  /* 0x0000000c00207947 */ /* 0x000fec0003800000 */
.L_x_1542:
        /* <DEDUP_REMOVED lines=9> */
.L_x_1546:
[----:B------:R-:W2:Y:S02]  /*2ec0*/  LDG.E R4, desc[UR36][R4.64] ;  /* 0x0000002404047981 */ /* 0x000ea4000c1e1900 */
[----:B--2---:R-:W-:Y:S01]  /*2ed0*/  I2FP.F32.S32 R16, R4 ;  /* 0x0000000400107245 */ /* 0x004fe20000201400 */
[----:B------:R-:W-:Y:S06]  /*2ee0*/  BRA `(.L_x_1539) ;  /* 0x0000000800f07947 */ /* 0x000fec0003800000 */
.L_x_1545:
[----:B------:R-:W2:Y:S02]  /*2ef0*/  LDG.E.U16 R4, desc[UR36][R4.64] ;  /* 0x0000002404047981 */ /* 0x000ea4000c1e1500 */
[----:B--2---:R0:W2:Y:S01]  /*2f00*/  I2F.S16 R16, R4 ;  /* 0x0000000400107306 */ /* 0x0040a20000101400 */
[----:B------:R-:W-:Y:S05]  /*2f10*/  BRA `(.L_x_1539) ;  /* 0x0000000800e47947 */ /* 0x000fea0003800000 */
.L_x_1541:
        /* <DEDUP_REMOVED lines=8> */
.L_x_1548:
[----:B------:R-:W2:Y:S02]  /*2fa0*/  LDG.E.U16 R4, desc[UR36][R4.64] ;  /* 0x0000002404047981 */ /* 0x000ea4000c1e1500 */
[----:B--2---:R-:W-:Y:S01]  /*2fb0*/  HADD2.F32 R16, -RZ, R4.H0_H0 ;  /* 0x20000004ff107230 */ /* 0x004fe20000004100 */
[----:B------:R-:W-:Y:S06]  /*2fc0*/  BRA `(.L_x_1539) ;  /* 0x0000000800b87947 */ /* 0x000fec0003800000 */
.L_x_1547:
        /* <DEDUP_REMOVED lines=8> */
.L_x_1550:
[----:B------:R-:W2:Y:S02]  /*3050*/  LDG.E.U16 R4, desc[UR36][R4.64] ;  /* 0x0000002404047981 */ /* 0x000ea4000c1e1500 */
[----:B--2---:R-:W-:Y:S01]  /*3060*/  HADD2.F32 R16, -RZ, R4.H0_H0 ;  /* 0x20000004ff107230 */ /* 0x004fe20000004100 */
[----:B------:R-:W-:Y:S06]  /*3070*/  BRA `(.L_x_1539) ;  /* 0x00000008008c7947 */ /* 0x000fec0003800000 */
.L_x_1549:
[----:B------:R-:W2:Y:S01]  /*3080*/  LDG.E.64 R4, desc[UR36][R4.64] ;  /* 0x0000002404047981 */ /* 0x000ea2000c1e1b00 */
[----:B------:R-:W-:Y:S01]  /*3090*/  UMOV UR4, 0xf0000000 ;  /* 0xf000000000047882 */ /* 0x000fe20000000000 */
[----:B------:R-:W-:Y:S01]  /*30a0*/  UMOV UR5, 0x380fffff ;  /* 0x380fffff00057882 */ /* 0x000fe20000000000 */
[----:B--2---:R-:W0:Y:S01]  /*30b0*/  F2F.F32.F64 R16, R4 ;  /* 0x0000000400107310 */ /* 0x004e220000301000 */
[----:B------:R-:W-:-:S14]  /*30c0*/  DSETP.GEU.AND P0, PT, |R4|, UR4, PT ;  /* 0x0000000404007e2a */ /* 0x000fdc000bf0e200 */
[----:B0-----:R-:W-:Y:S01]  /*30d0*/  @!P0 FMUL R16, R16, 1.175494350822287508e-38 ;  /* 0x0080000010108820 */ /* 0x001fe20000400000 */
[----:B------:R-:W-:Y:S06]  /*30e0*/  BRA `(.L_x_1539) ;  /* 0x0000000800707947 */ /* 0x000fec0003800000 */
.L_x_1540:
        /* <DEDUP_REMOVED lines=12> */
.L_x_1553:
[----:B------:R-:W2:Y:S01]  /*31b0*/  LDG.E.64 R4, desc[UR36][R4.64] ;  /* 0x0000002404047981 */ /* 0x000ea2000c1e1b00 */
[----:B------:R-:W-:Y:S01]  /*31c0*/  UMOV UR4, 0xf0000000 ;  /* 0xf000000000047882 */ /* 0x000fe20000000000 */
[----:B------:R-:W-:Y:S01]  /*31d0*/  UMOV UR5, 0x380fffff ;  /* 0x380fffff00057882 */ /* 0x000fe20000000000 */
[----:B--2---:R-:W0:Y:S01]  /*31e0*/  F2F.F32.F64 R16, R4 ;  /* 0x0000000400107310 */ /* 0x004e220000301000 */
[----:B------:R-:W-:-:S14]  /*31f0*/  DSETP.GEU.AND P0, PT, |R4|, UR4, PT ;  /* 0x0000000404007e2a */ /* 0x000fdc000bf0e200 */
[----:B0-----:R-:W-:Y:S01]  /*3200*/  @!P0 FMUL R16, R16, 1.175494350822287508e-38 ;  /* 0x0080000010108820 */ /* 0x001fe20000400000 */
[----:B------:R-:W-:Y:S06]  /*3210*/  BRA `(.L_x_1539) ;  /* 0x0000000800247947 */ /* 0x000fec0003800000 */
.L_x_1552:
        /* <DEDUP_REMOVED lines=26> */
.L_x_1555:
        /* <DEDUP_REMOVED lines=13> */
.L_x_1554:
[----:B------:R-:W2:Y:S02]  /*3490*/  LDG.E.U16 R4, desc[UR36][R4.64] ;  /* 0x0000002404047981 */ /* 0x000ea4000c1e1500 */
[----:B--2---:R-:W-:Y:S01]  /*34a0*/  IMAD.U32 R16, R4, 0x10000, RZ ;  /* 0x0001000004107824 */ /* 0x004fe200078e00ff */
[----:B------:R-:W-:Y:S06]  /*34b0*/  BRA `(.L_x_1539) ;  /* 0x00000004007c7947 */ /* 0x000fec0003800000 */
.L_x_1551:
        /* <DEDUP_REMOVED lines=11> */
.L_x_1558:
[----:B------:R-:W2:Y:S02]  /*3570*/  LDG.E.U8 R3, desc[UR36][R4.64] ;  /* 0x0000002404037981 */ /* 0x000ea4000c1e1100 */
        /* <DEDUP_REMOVED lines=18> */
.L_x_1560:
[----:B------:R-:W-:Y:S05]  /*36a0*/  BSYNC B0 ;  /* 0x0000000000007941 */ /* 0x000fea0003800000 */
.L_x_1559:
[----:B------:R-:W-:Y:S01]  /*36b0*/  IMAD.SHL.U32 R3, R3, 0x100000, RZ ;  /* 0x0010000003037824 */ /* 0x000fe200078e00ff */
[----:B------:R-:W-:-:S04]  /*36c0*/  LEA R5, R0, 0x3b800000, 0x17 ;  /* 0x3b80000000057811 */ /* 0x000fc800078eb8ff */
[----:B------:R-:W-:Y:S01]  /*36d0*/  LOP3.LUT R16, R5, R3, R16, 0xfe, !PT ;  /* 0x0000000305107212 */ /* 0x000fe200078efe10 */
[----:B------:R-:W-:Y:S06]  /*36e0*/  BRA `(.L_x_1539) ;  /* 0x0000000000f07947 */ /* 0x000fec0003800000 */
.L_x_1557:
        /* <DEDUP_REMOVED lines=19> */
.L_x_1562:
[----:B------:R-:W-:Y:S05]  /*3820*/  BSYNC B0 ;  /* 0x0000000000007941 */ /* 0x000fea0003800000 */
.L_x_1561:
[----:B------:R-:W-:Y:S01]  /*3830*/  IMAD.SHL.U32 R3, R3, 0x200000, RZ ;  /* 0x0020000003037824 */ /* 0x000fe200078e00ff */
[----:B------:R-:W-:-:S04]  /*3840*/  LEA R5, R0, 0x37800000, 0x17 ;  /* 0x3780000000057811 */ /* 0x000fc800078eb8ff */
[----:B------:R-:W-:Y:S01]  /*3850*/  LOP3.LUT R16, R5, R3, R16, 0xfe, !PT ;  /* 0x0000000305107212 */ /* 0x000fe200078efe10 */
[----:B------:R-:W-:Y:S06]  /*3860*/  BRA `(.L_x_1539) ;  /* 0x0000000000907947 */ /* 0x000fec0003800000 */
.L_x_1556:
        /* <DEDUP_REMOVED lines=14> */
.L_x_1544:
        /* <DEDUP_REMOVED lines=16> */
.L_x_1565:
[----:B------:R-:W-:Y:S05]  /*3a50*/  BRA `(.L_x_1539) ;  /* 0x0000000000147947 */ /* 0x000fea0003800000 */
.L_x_1564:
[----:B------:R-:W2:Y:S02]  /*3a60*/  LDG.E.64 R4, desc[UR36][R4.64] ;  /* 0x0000002404047981 */ /* 0x000ea4000c1e1b00 */
[----:B--2---:R0:W2:Y:S01]  /*3a70*/  I2F.U64 R16, R4 ;  /* 0x0000000400107312 */ /* 0x0040a20000301000 */
[----:B------:R-:W-:Y:S05]  /*3a80*/  BRA `(.L_x_1539) ;  /* 0x0000000000087947 */ /* 0x000fea0003800000 */
.L_x_1563:
[----:B------:R-:W2:Y:S02]  /*3a90*/  LDG.E R4, desc[UR36][R4.64] ;  /* 0x0000002404047981 */ /* 0x000ea4000c1e1900 */
[----:B--2---:R-:W-:-:S07]  /*3aa0*/  I2FP.F32.U32 R16, R4 ;  /* 0x0000000400107245 */ /* 0x004fce0000201000 */
.L_x_1539:
[----:B------:R-:W-:Y:S05]  /*3ab0*/  BSYNC B6 ;  /* 0x0000000000067941 */ /* 0x000fea0003800000 */
.L_x_1538:
[----:B------:R-:W0:Y:S01]  /*3ac0*/  S2R R25, SR_TID.X ;  /* 0x0000000000197919 */ /* 0x000e220000002100 */
[----:B------:R-:W-:Y:S01]  /*3ad0*/  BSSY B6, `(.L_x_1566) ;  /* 0x000011c000067945 */ /* 0x000fe20003800000 */
[C---:B0-----:R-:W-:Y:S01]  /*3ae0*/  VIADD R0, R25.reuse, 0x100 ;  /* 0x0000010019007836 */ /* 0x041fe20000000000 */
[C---:B------:R-:W-:Y:S01]  /*3af0*/  ISETP.GE.AND P3, PT, R25.reuse, R17, PT ;  /* 0x000000111900720c */ /* 0x040fe20003f66270 */
[----:B------:R-:W-:-:S03]  /*3b00*/  VIADD R26, R25, 0x80 ;  /* 0x00000080191a7836 */ /* 0x000fc60000000000 */
[-C--:B------:R-:W-:Y:S01]  /*3b10*/  ISETP.GE.AND P1, PT, R0, R17.reuse, PT ;  /* 0x000000110000720c */ /* 0x080fe20003f26270 */
[----:B------:R-:W-:Y:S01]  /*3b20*/  VIADD R0, R25, 0x180 ;  /* 0x0000018019007836 */ /* 0x000fe20000000000 */
[----:B------:R-:W-:-:S04]  /*3b30*/  ISETP.GE.AND P0, PT, R26, R17, PT ;  /* 0x000000111a00720c */ /* 0x000fc80003f06270 */
[----:B------:R-:W-:-:S03]  /*3b40*/  ISETP.GE.AND P2, PT, R0, R17, PT ;  /* 0x000000110000720c */ /* 0x000fc60003f46270 */
[----:B-1-3-5:R-:W-:-:S04]  /*3b50*/  @!P3 FMUL.RZ R19, R19, 0.15915493667125701904 ;  /* 0x3e22f9831313b820 */ /* 0x02afc8000040c000 */
[----:B--2---:R-:W-:Y:S01]  /*3b60*/  @!P1 FMUL.RZ R12, R22, 0.15915493667125701904 ;  /* 0x3e22f983160c9820 */ /* 0x004fe2000040c000 */
[----:B------:R-:W0:Y:S01]  /*3b70*/  @!P3 MUFU.COS R3, R19 ;  /* 0x000000130003b308 */ /* 0x000e220000000000 */
[----:B------:R-:W-:-:S04]  /*3b80*/  @!P0 FMUL.RZ R11, R18, 0.15915493667125701904 ;  /* 0x3e22f983120b8820 */ /* 0x000fc8000040c000 */
[----:B------:R-:W-:Y:S02]  /*3b90*/  @!P2 FMUL.RZ R13, R16, 0.15915493667125701904 ;  /* 0x3e22f983100da820 */ /* 0x000fe4000040c000 */
[----:B------:R-:W1:Y:S01]  /*3ba0*/  LDC.U8 R16, c[0x0][0x234] ;  /* 0x00008d00ff107b82 */ /* 0x000e620000000000 */
[----:B------:R-:W-:Y:S08]  /*3bb0*/  @!P1 MUFU.COS R8, R12 ;  /* 0x0000000c00089308 */ /* 0x000ff00000000000 */
[----:B------:R-:W-:Y:S08]  /*3bc0*/  @!P2 MUFU.COS R10, R13 ;  /* 0x0000000d000aa308 */ /* 0x000ff00000000000 */
[----:B------:R-:W-:Y:S08]  /*3bd0*/  @!P0 MUFU.COS R6, R11 ;  /* 0x0000000b00068308 */ /* 0x000ff00000000000 */
[----:B------:R-:W-:Y:S08]  /*3be0*/  @!P3 MUFU.SIN R0, R19 ;  /* 0x000000130000b308 */ /* 0x000ff00000000400 */
[----:B0-----:R-:W4:Y:S08]  /*3bf0*/  @!P3 MUFU.RCP R3, R3 ;  /* 0x000000030003b308 */ /* 0x001f300000001000 */
[----:B------:R-:W-:Y:S08]  /*3c00*/  @!P1 MUFU.SIN R7, R12 ;  /* 0x0000000c00079308 */ /* 0x000ff00000000400 */
[----:B------:R-:W-:Y:S01]  /*3c10*/  @!P2 MUFU.SIN R9, R13 ;  /* 0x0000000d0009a308 */ /* 0x000fe20000000400 */
[----:B----4-:R-:W-:-:S07]  /*3c20*/  @!P3 FMUL.FTZ R4, R0, R3 ;  /* 0x000000030004b220 */ /* 0x010fce0000410000 */
[----:B------:R-:W-:Y:S08]  /*3c30*/  @!P0 MUFU.SIN R5, R11 ;  /* 0x0000000b00058308 */ /* 0x000ff00000000400 */
[----:B------:R-:W0:Y:S08]  /*3c40*/  @!P1 MUFU.RCP R8, R8 ;  /* 0x0000000800089308 */ /* 0x000e300000001000 */
[----:B------:R-:W2:Y:S08]  /*3c50*/  @!P2 MUFU.RCP R10, R10 ;  /* 0x0000000a000aa308 */ /* 0x000eb00000001000 */
[----:B------:R-:W3:Y:S01]  /*3c60*/  @!P0 MUFU.RCP R6, R6 ;  /* 0x0000000600068308 */ /* 0x000ee20000001000 */
[----:B0-----:R-:W-:Y:S01]  /*3c70*/  @!P1 FMUL.FTZ R22, R7, R8 ;  /* 0x0000000807169220 */ /* 0x001fe20000410000 */
[----:B--2---:R-:W-:Y:S01]  /*3c80*/  @!P2 FMUL.FTZ R24, R9, R10 ;  /* 0x0000000a0918a220 */ /* 0x004fe20000410000 */
[----:B---3--:R-:W-:Y:S01]  /*3c90*/  @!P0 FMUL.FTZ R18, R5, R6 ;  /* 0x0000000605128220 */ /* 0x008fe20000410000 */
[----:B-1----:R-:W-:Y:S06]  /*3ca0*/  @P3 BRA `(.L_x_1567) ;  /* 0x0000000c00f83947 */ /* 0x002fec0003800000 */
        /* <DEDUP_REMOVED lines=17> */
[----:B------:R-:W0:Y:S01]  /*3dc0*/  F2I.FTZ.TRUNC.NTZ R3, R4 ;  /* 0x0000000400037305 */ /* 0x000e22000021f100 */
[----:B------:R-:W-:Y:S01]  /*3dd0*/  IMAD.MOV.U32 R25, RZ, RZ, R26 ;  /* 0x000000ffff197224 */ /* 0x000fe200078e001a */
[----:B0-----:R0:W-:Y:S01]  /*3de0*/  STG.E.U8 desc[UR36][R8.64], R3 ;  /* 0x0000000308007986 */ /* 0x0011e2000c101124 */
[----:B------:R-:W-:Y:S05]  /*3df0*/  BRA `(.L_x_1567) ;  /* 0x0000000c00a47947 */ /* 0x000fea0003800000 */
.L_x_1571:
[----:B------:R-:W0:Y:S01]  /*3e00*/  F2I.S64.TRUNC R4, R4 ;  /* 0x0000000400047311 */ /* 0x000e22000020d900 */
[----:B------:R-:W-:Y:S02]  /*3e10*/  IMAD.MOV.U32 R25, RZ, RZ, R26 ;  /* 0x000000ffff197224 */ /* 0x000fe400078e001a */
[----:B0-----:R-:W-:-:S05]  /*3e20*/  IMAD.MOV.U32 R3, RZ, RZ, R4 ;  /* 0x000000ffff037224 */ /* 0x001fca00078e0004 */
[----:B------:R0:W-:Y:S01]  /*3e30*/  STG.E.U8 desc[UR36][R8.64], R3 ;  /* 0x0000000308007986 */ /* 0x0001e2000c101124 */
[----:B------:R-:W-:Y:S05]  /*3e40*/  BRA `(.L_x_1567) ;  /* 0x0000000c00907947 */ /* 0x000fea0003800000 */
.L_x_1570:
[----:B------:R-:W-:-:S13]  /*3e50*/  ISETP.NE.AND P0, PT, R0, 0x2, PT ;  /* 0x000000020000780c */ /* 0x000fda0003f05270 */
[----:B------:R-:W-:Y:S05]  /*3e60*/  @!P0 BRA `(.L_x_1573) ;  /* 0x0000000000308947 */ /* 0x000fea0003800000 */
[----:B------:R-:W-:-:S13]  /*3e70*/  ISETP.NE.AND P0, PT, R0, 0x3, PT ;  /* 0x000000030000780c */ /* 0x000fda0003f05270 */
[----:B------:R-:W-:Y:S05]  /*3e80*/  @!P0 BRA `(.L_x_1574) ;  /* 0x0000000000188947 */ /* 0x000fea0003800000 */
[----:B------:R-:W-:-:S13]  /*3e90*/  ISETP.NE.AND P0, PT, R0, 0x4, PT ;  /* 0x000000040000780c */ /* 0x000fda0003f05270 */
[----:B------:R-:W-:Y:S05]  /*3ea0*/  @P0 BRA `(.L_x_1572) ;  /* 0x0000000c00140947 */ /* 0x000fea0003800000 */
[----:B------:R-:W0:Y:S01]  /*3eb0*/  F2I.S64.TRUNC R4, R4 ;  /* 0x0000000400047311 */ /* 0x000e22000020d900 */
[----:B------:R-:W-:Y:S01]  /*3ec0*/  IMAD.MOV.U32 R25, RZ, RZ, R26 ;  /* 0x000000ffff197224 */ /* 0x000fe200078e001a */
[----:B0-----:R0:W-:Y:S01]  /*3ed0*/  STG.E.64 desc[UR36][R8.64], R4 ;  /* 0x0000000408007986 */ /* 0x0011e2000c101b24 */
[----:B------:R-:W-:Y:S05]  /*3ee0*/  BRA `(.L_x_1567) ;  /* 0x0000000c00687947 */ /* 0x000fea0003800000 */
.L_x_1574:
[----:B------:R-:W0:Y:S01]  /*3ef0*/  F2I.FTZ.TRUNC.NTZ R3, R4 ;  /* 0x0000000400037305 */ /* 0x000e22000021f100 */
[----:B------:R-:W-:Y:S01]  /*3f00*/  IMAD.MOV.U32 R25, RZ, RZ, R26 ;  /* 0x000000ffff197224 */ /* 0x000fe200078e001a */
[----:B0-----:R0:W-:Y:S01]  /*3f10*/  STG.E desc[UR36][R8.64], R3 ;  /* 0x0000000308007986 */ /* 0x0011e2000c101924 */
[----:B------:R-:W-:Y:S05]  /*3f20*/  BRA `(.L_x_1567) ;  /* 0x0000000c00587947 */ /* 0x000fea0003800000 */
.L_x_1573:
[----:B------:R-:W0:Y:S01]  /*3f30*/  F2I.FTZ.TRUNC.NTZ R3, R4 ;  /* 0x0000000400037305 */ /* 0x000e22000021f100 */
[----:B------:R-:W-:Y:S01]  /*3f40*/  IMAD.MOV.U32 R25, RZ, RZ, R26 ;  /* 0x000000ffff197224 */ /* 0x000fe200078e001a */
[----:B0-----:R0:W-:Y:S01]  /*3f50*/  STG.E.U16 desc[UR36][R8.64], R3 ;  /* 0x0000000308007986 */ /* 0x0011e2000c101524 */
[----:B------:R-:W-:Y:S05]  /*3f60*/  BRA `(.L_x_1567) ;  /* 0x0000000c00487947 */ /* 0x000fea0003800000 */
.L_x_1569:
[----:B------:R-:W-:-:S13]  /*3f70*/  ISETP.GT.AND P0, PT, R0, 0x6, PT ;  /* 0x000000060000780c */ /* 0x000fda0003f04270 */
[----:B------:R-:W-:Y:S05]  /*3f80*/  @P0 BRA `(.L_x_1575) ;  /* 0x00000000002c0947 */ /* 0x000fea0003800000 */
[----:B------:R-:W-:-:S13]  /*3f90*/  ISETP.NE.AND P0, PT, R0, 0x5, PT ;  /* 0x000000050000780c */ /* 0x000fda0003f05270 */
[----:B------:R-:W-:Y:S05]  /*3fa0*/  @!P0 BRA `(.L_x_1576) ;  /* 0x0000000000148947 */ /* 0x000fea0003800000 */
[----:B------:R-:W-:-:S13]  /*3fb0*/  ISETP.NE.AND P0, PT, R0, 0x6, PT ;  /* 0x000000060000780c */ /* 0x000fda0003f05270 */
[----:B------:R-:W-:Y:S05]  /*3fc0*/  @P0 BRA `(.L_x_1572) ;  /* 0x0000000800cc0947 */ /* 0x000fea0003800000 */
[----:B------:R0:W-:Y:S01]  /*3fd0*/  STG.E desc[UR36][R8.64], R4 ;  /* 0x0000000408007986 */ /* 0x0001e2000c101924 */
[----:B------:R-:W-:Y:S01]  /*3fe0*/  IMAD.MOV.U32 R25, RZ, RZ, R26 ;  /* 0x000000ffff197224 */ /* 0x000fe200078e001a */
[----:B------:R-:W-:Y:S06]  /*3ff0*/  BRA `(.L_x_1567) ;  /* 0x0000000c00247947 */ /* 0x000fec0003800000 */
.L_x_1576:
[----:B------:R-:W-:Y:S01]  /*4000*/  F2FP.F16.F32.PACK_AB R4, RZ, R4 ;  /* 0x00000004ff04723e */ /* 0x000fe200000000ff */
[----:B------:R-:W-:-:S04]  /*4010*/  IMAD.MOV.U32 R25, RZ, RZ, R26 ;  /* 0x000000ffff197224 */ /* 0x000fc800078e001a */
[----:B------:R0:W-:Y:S01]  /*4020*/  STG.E.U16 desc[UR36][R8.64], R4 ;  /* 0x0000000408007986 */ /* 0x0001e2000c101524 */
[----:B------:R-:W-:Y:S05]  /*4030*/  BRA `(.L_x_1567) ;  /* 0x0000000c00147947 */ /* 0x000fea0003800000 */
.L_x_1575:
[----:B------:R-:W-:-:S13]  /*4040*/  ISETP.NE.AND P0, PT, R0, 0x7, PT ;  /* 0x000000070000780c */ /* 0x000fda0003f05270 */
[----:B------:R-:W-:Y:S05]  /*4050*/  @!P0 BRA `(.L_x_1577) ;  /* 0x0000000000348947 */ /* 0x000fea0003800000 */
[----:B------:R-:W-:-:S13]  /*4060*/  ISETP.NE.AND P0, PT, R0, 0x8, PT ;  /* 0x000000080000780c */ /* 0x000fda0003f05270 */
[----:B------:R-:W-:Y:S05]  /*4070*/  @!P0 BRA `(.L_x_1578) ;  /* 0x0000000000188947 */ /* 0x000fea0003800000 */
[----:B------:R-:W-:-:S13]  /*4080*/  ISETP.NE.AND P0, PT, R0, 0x9, PT ;  /* 0x000000090000780c */ /* 0x000fda0003f05270 */
[----:B------:R-:W-:Y:S05]  /*4090*/  @P0 BRA `(.L_x_1572) ;  /* 0x0000000800980947 */ /* 0x000fea0003800000 */
[----:B------:R-:W-:Y:S02]  /*40a0*/  IMAD.MOV.U32 R5, RZ, RZ, RZ ;  /* 0x000000ffff057224 */ /* 0x000fe400078e00ff */
[----:B------:R-:W-:-:S03]  /*40b0*/  IMAD.MOV.U32 R25, RZ, RZ, R26 ;  /* 0x000000ffff197224 */ /* 0x000fc600078e001a */
[----:B------:R0:W-:Y:S01]  /*40c0*/  STG.E.64 desc[UR36][R8.64], R4 ;  /* 0x0000000408007986 */ /* 0x0001e2000c101b24 */
[----:B------:R-:W-:Y:S05]  /*40d0*/  BRA `(.L_x_1567) ;  /* 0x0000000800ec7947 */ /* 0x000fea0003800000 */
.L_x_1578:
[----:B------:R-:W-:Y:S01]  /*40e0*/  F2FP.F16.F32.PACK_AB R3, RZ, R4 ;  /* 0x00000004ff03723e */ /* 0x000fe200000000ff */
[----:B------:R-:W-:-:S03]  /*40f0*/  IMAD.MOV.U32 R25, RZ, RZ, R26 ;  /* 0x000000ffff197224 */ /* 0x000fc600078e001a */
[----:B------:R-:W-:-:S05]  /*4100*/  PRMT R3, R3, 0x5410, RZ ;  /* 0x0000541003037816 */ /* 0x000fca00000000ff */
[----:B------:R0:W-:Y:S01]  /*4110*/  STG.E desc[UR36][R8.64], R3 ;  /* 0x0000000308007986 */ /* 0x0001e2000c101924 */
[----:B------:R-:W-:Y:S05]  /*4120*/  BRA `(.L_x_1567) ;  /* 0x0000000800d87947 */ /* 0x000fea0003800000 */
.L_x_1577:
[----:B------:R-:W-:Y:S01]  /*4130*/  FMUL.FTZ R4, R4, 1 ;  /* 0x3f80000004047820 */ /* 0x000fe20000410000 */
[----:B------:R-:W-:-:S05]  /*4140*/  IMAD.MOV.U32 R25, RZ, RZ, R26 ;  /* 0x000000ffff197224 */ /* 0x000fca00078e001a */
[----:B------:R-:W0:Y:S02]  /*4150*/  F2F.F64.F32 R4, R4 ;  /* 0x0000000400047310 */ /* 0x000e240000201800 */
[----:B0-----:R0:W-:Y:S01]  /*4160*/  STG.E.64 desc[UR36][R8.64], R4 ;  /* 0x0000000408007986 */ /* 0x0011e2000c101b24 */
[----:B------:R-:W-:Y:S05]  /*4170*/  BRA `(.L_x_1567) ;  /* 0x0000000800c47947 */ /* 0x000fea0003800000 */
.L_x_1568:
        /* <DEDUP_REMOVED lines=8> */
[----:B------:R-:W-:Y:S01]  /*4200*/  FSETP.NEU.FTZ.AND P0, PT, R4, RZ, PT ;  /* 0x000000ff0400720b */ /* 0x000fe20003f1d000 */
[----:B------:R-:W-:-:S03]  /*4210*/  IMAD.MOV.U32 R25, RZ, RZ, R26 ;  /* 0x000000ffff197224 */ /* 0x000fc600078e001a */
[----:B------:R-:W-:-:S05]  /*4220*/  SEL R3, RZ, 0x1, !P0 ;  /* 0x00000001ff037807 */ /* 0x000fca0004000000 */
[----:B------:R0:W-:Y:S01]  /*4230*/  STG.E.U8 desc[UR36][R8.64], R3 ;  /* 0x0000000308007986 */ /* 0x0001e2000c101124 */
[----:B------:R-:W-:Y:S05]  /*4240*/  BRA `(.L_x_1567) ;  /* 0x0000000800907947 */ /* 0x000fea0003800000 */
.L_x_1581:
[----:B------:R-:W-:Y:S01]  /*4250*/  FMUL.FTZ R4, R4, 1 ;  /* 0x3f80000004047820 */ /* 0x000fe20000410000 */
[----:B------:R-:W-:Y:S01]  /*4260*/  CS2R R6, SRZ ;  /* 0x0000000000067805 */ /* 0x000fe2000001ff00 */
[----:B------:R-:W-:-:S04]  /*4270*/  IMAD.MOV.U32 R25, RZ, RZ, R26 ;  /* 0x000000ffff197224 */ /* 0x000fc800078e001a */
[----:B------:R-:W0:Y:S02]  /*4280*/  F2F.F64.F32 R4, R4 ;  /* 0x0000000400047310 */ /* 0x000e240000201800 */
[----:B0-----:R0:W-:Y:S01]  /*4290*/  STG.E.128 desc[UR36][R8.64], R4 ;  /* 0x0000000408007986 */ /* 0x0011e2000c101d24 */
[----:B------:R-:W-:Y:S05]  /*42a0*/  BRA `(.L_x_1567) ;  /* 0x0000000800787947 */ /* 0x000fea0003800000 */
.L_x_1580:
        /* <DEDUP_REMOVED lines=20> */
.L_x_1585:
[----:B------:R-:W-:Y:S05]  /*43f0*/  BSYNC B0 ;  /* 0x0000000000007941 */ /* 0x000fea0003800000 */
.L_x_1584:
[----:B------:R-:W-:Y:S01]  /*4400*/  LOP3.LUT R5, R0, R5, RZ, 0xfc, !PT ;  /* 0x0000000500057212 */ /* 0x000fe200078efcff */
[----:B------:R-:W-:-:S04]  /*4410*/  IMAD.MOV.U32 R25, RZ, RZ, R26 ;  /* 0x000000ffff197224 */ /* 0x000fc800078e001a */
[----:B------:R0:W-:Y:S01]  /*4420*/  STG.E.U8 desc[UR36][R8.64], R5 ;  /* 0x0000000508007986 */ /* 0x0001e2000c101124 */
[----:B------:R-:W-:Y:S05]  /*4430*/  BRA `(.L_x_1567) ;  /* 0x0000000800147947 */ /* 0x000fea0003800000 */
.L_x_1583:
        /* <DEDUP_REMOVED lines=12> */
.L_x_1587:
[----:B------:R-:W-:Y:S01]  /*4500*/  IMAD.MOV.U32 R0, RZ, RZ, 0x7f ;  /* 0x0000007fff007424 */ /* 0x000fe200078e00ff */
[----:B------:R-:W-:-:S04]  /*4510*/  ISETP.GT.U32.AND P0, PT, R5, 0x7f800000, PT ;  /* 0x7f8000000500780c */ /* 0x000fc80003f04070 */
[----:B------:R-:W-:-:S09]  /*4520*/  SEL R0, R0, 0x7c, P0 ;  /* 0x0000007c00007807 */ /* 0x000fd20000000000 */
.L_x_1588:
[----:B------:R-:W-:Y:S05]  /*4530*/  BSYNC B0 ;  /* 0x0000000000007941 */ /* 0x000fea0003800000 */
.L_x_1586:
[----:B------:R-:W-:Y:S01]  /*4540*/  LOP3.LUT R4, R4, 0x80000000, RZ, 0xc0, !PT ;  /* 0x8000000004047812 */ /* 0x000fe200078ec0ff */
[----:B------:R-:W-:-:S03]  /*4550*/  IMAD.MOV.U32 R25, RZ, RZ, R26 ;  /* 0x000000ffff197224 */ /* 0x000fc600078e001a */
[----:B------:R-:W-:-:S04]  /*4560*/  SHF.R.U32.HI R3, RZ, 0x18, R4 ;  /* 0x00000018ff037819 */ /* 0x000fc80000011604 */
[----:B------:R-:W-:-:S05]  /*4570*/  LOP3.LUT R3, R0, R3, RZ, 0xfc, !PT ;  /* 0x0000000300037212 */ /* 0x000fca00078efcff */
[----:B------:R0:W-:Y:S01]  /*4580*/  STG.E.U8 desc[UR36][R8.64], R3 ;  /* 0x0000000308007986 */ /* 0x0001e2000c101124 */
[----:B------:R-:W-:Y:S05]  /*4590*/  BRA `(.L_x_1567) ;  /* 0x0000000400bc7947 */ /* 0x000fea0003800000 */
.L_x_1582:
[----:B------:R-:W-:Y:S01]  /*45a0*/  F2FP.BF16.F32.PACK_AB R4, RZ, R4 ;  /* 0x00000004ff04723e */ /* 0x000fe200000010ff */
[----:B------:R-:W-:-:S04]  /*45b0*/  IMAD.MOV.U32 R25, RZ, RZ, R26 ;  /* 0x000000ffff197224 */ /* 0x000fc800078e001a */
[----:B------:R0:W-:Y:S01]  /*45c0*/  STG.E.U16 desc[UR36][R8.64], R4 ;  /* 0x0000000408007986 */ /* 0x0001e2000c101524 */
[----:B------:R-:W-:Y:S05]  /*45d0*/  BRA `(.L_x_1567) ;  /* 0x0000000400ac7947 */ /* 0x000fea0003800000 */
.L_x_1579:
        /* <DEDUP_REMOVED lines=8> */
[----:B------:R-:W0:Y:S01]  /*4660*/  F2I.FTZ.U32.TRUNC.NTZ R3, R4 ;  /* 0x0000000400037305 */ /* 0x000e22000021f000 */
[----:B------:R-:W-:Y:S01]  /*4670*/  IMAD.MOV.U32 R25, RZ, RZ, R26 ;  /* 0x000000ffff197224 */ /* 0x000fe200078e001a */
[----:B0-----:R4:W-:Y:S01]  /*4680*/  STG.E.U16 desc[UR36][R8.64], R3 ;  /* 0x0000000308007986 */ /* 0x0019e2000c101524 */
[----:B------:R-:W-:Y:S05]  /*4690*/  BRA `(.L_x_1567) ;  /* 0x00000004007c7947 */ /* 0x000fea0003800000 */
.L_x_1591:
        /* <DEDUP_REMOVED lines=16> */
.L_x_1594:
[----:B------:R-:W-:-:S04]  /*47a0*/  LOP3.LUT R4, R4, 0x80000000, RZ, 0xc0, !PT ;  /* 0x8000000004047812 */ /* 0x000fc800078ec0ff */
[----:B------:R-:W-:-:S04]  /*47b0*/  SHF.R.U32.HI R4, RZ, 0x18, R4 ;  /* 0x00000018ff047819 */ /* 0x000fc80000011604 */
[----:B------:R-:W-:-:S04]  /*47c0*/  LOP3.LUT R3, R3, R4, RZ, 0xfc, !PT ;  /* 0x0000000403037212 */ /* 0x000fc800078efcff */
[----:B------:R-:W-:-:S07]  /*47d0*/  PRMT R0, R3, 0x7610, R0 ;  /* 0x0000761003007816 */ /* 0x000fce0000000000 */
.L_x_1593:
[----:B------:R-:W-:Y:S05]  /*47e0*/  BSYNC B0 ;  /* 0x0000000000007941 */ /* 0x000fea0003800000 */
.L_x_1592:
[----:B------:R3:W-:Y:S01]  /*47f0*/  STG.E.U8 desc[UR36][R8.64], R0 ;  /* 0x0000000008007986 */ /* 0x0007e2000c101124 */
[----:B------:R-:W-:Y:S01]  /*4800*/  IMAD.MOV.U32 R25, RZ, RZ, R26 ;  /* 0x000000ffff197224 */ /* 0x000fe200078e001a */
[----:B------:R-:W-:Y:S06]  /*4810*/  BRA `(.L_x_1567) ;  /* 0x00000004001c7947 */ /* 0x000fec0003800000 */
.L_x_1590:
        /* <DEDUP_REMOVED lines=16> */
.L_x_1597:
[----:B------:R-:W-:-:S04]  /*4920*/  LOP3.LUT R4, R4, 0x80000000, RZ, 0xc0, !PT ;  /* 0x8000000004047812 */ /* 0x000fc800078ec0ff */
[----:B------:R-:W-:-:S04]  /*4930*/  SHF.R.U32.HI R4, RZ, 0x18, R4 ;  /* 0x00000018ff047819 */ /* 0x000fc80000011604 */
[----:B------:R-:W-:-:S04]  /*4940*/  LOP3.LUT R3, R3, R4, RZ, 0xfc, !PT ;  /* 0x0000000403037212 */ /* 0x000fc800078efcff */
[----:B------:R-:W-:-:S07]  /*4950*/  PRMT R0, R3, 0x7610, R0 ;  /* 0x0000761003007816 */ /* 0x000fce0000000000 */
.L_x_1596:
[----:B------:R-:W-:Y:S05]  /*4960*/  BSYNC B0 ;  /* 0x0000000000007941 */ /* 0x000fea0003800000 */
.L_x_1595:
[----:B------:R0:W-:Y:S01]  /*4970*/  STG.E.U8 desc[UR36][R8.64], R0 ;  /* 0x0000000008007986 */ /* 0x0001e2000c101124 */
[----:B------:R-:W-:Y:S01]  /*4980*/  IMAD.MOV.U32 R25, RZ, RZ, R26 ;  /* 0x000000ffff197224 */ /* 0x000fe200078e001a */
[----:B------:R-:W-:Y:S06]  /*4990*/  BRA `(.L_x_1567) ;  /* 0x0000000000bc7947 */ /* 0x000fec0003800000 */
.L_x_1589:
[----:B------:R-:W-:-:S13]  /*49a0*/  ISETP.NE.AND P0, PT, R0, 0x1c, PT ;  /* 0x0000001c0000780c */ /* 0x000fda0003f05270 */
[----:B------:R-:W-:Y:S05]  /*49b0*/  @!P0 BRA `(.L_x_1598) ;  /* 0x0000000000a88947 */ /* 0x000fea0003800000 */
[----:B------:R-:W-:-:S13]  /*49c0*/  ISETP.NE.AND P0, PT, R0, 0x1d, PT ;  /* 0x0000001d0000780c */ /* 0x000fda0003f05270 */
[----:B------:R-:W-:Y:S05]  /*49d0*/  @!P0 BRA `(.L_x_1599) ;  /* 0x0000000000908947 */ /* 0x000fea0003800000 */
[----:B------:R-:W-:-:S13]  /*49e0*/  ISETP.NE.AND P0, PT, R0, 0x2c, PT ;  /* 0x0000002c0000780c */ /* 0x000fda0003f05270 */
[----:B------:R-:W-:Y:S05]  /*49f0*/  @P0 BRA `(.L_x_1572) ;  /* 0x0000000000400947 */ /* 0x000fea0003800000 */
[----:B------:R-:W-:Y:S01]  /*4a00*/  SHF.R.U32.HI R5, RZ, 0x17, R4 ;  /* 0x00000017ff057819 */ /* 0x000fe20000011604 */
[----:B------:R-:W-:-:S03]  /*4a10*/  IMAD.MOV.U32 R25, RZ, RZ, R26 ;  /* 0x000000ffff197224 */ /* 0x000fc600078e001a */
        /* <DEDUP_REMOVED lines=14> */
.L_x_1572:
        /* <DEDUP_REMOVED lines=16> */
.L_x_1600:
[----:B------:R-:W-:Y:S01]  /*4c00*/  IMAD.MOV.U32 R25, RZ, RZ, R26 ;  /* 0x000000ffff197224 */ /* 0x000fe200078e001a */
[----:B------:R-:W-:Y:S06]  /*4c10*/  BRA `(.L_x_1567) ;  /* 0x00000000001c7947 */ /* 0x000fec0003800000 */
.L_x_1599:
[----:B------:R-:W0:Y:S01]  /*4c20*/  F2I.U64.TRUNC R4, R4 ;  /* 0x0000000400047311 */ /* 0x000e22000020d800 */
[----:B------:R-:W-:Y:S01]  /*4c30*/  IMAD.MOV.U32 R25, RZ, RZ, R26 ;  /* 0x000000ffff197224 */ /* 0x000fe200078e001a */
[----:B0-----:R2:W-:Y:S01]  /*4c40*/  STG.E.64 desc[UR36][R8.64], R4 ;  /* 0x0000000408007986 */ /* 0x0015e2000c101b24 */
[----:B------:R-:W-:Y:S05]  /*4c50*/  BRA `(.L_x_1567) ;  /* 0x00000000000c7947 */ /* 0x000fea0003800000 */
.L_x_1598:
[----:B------:R-:W0:Y:S01]  /*4c60*/  F2I.FTZ.U32.TRUNC.NTZ R3, R4 ;  /* 0x0000000400037305 */ /* 0x000e22000021f000 */
[----:B------:R-:W-:Y:S01]  /*4c70*/  IMAD.MOV.U32 R25, RZ, RZ, R26 ;  /* 0x000000ffff197224 */ /* 0x000fe200078e001a */
[----:B0-----:R0:W-:Y:S06]  /*4c80*/  STG.E desc[UR36][R8.64], R3 ;  /* 0x0000000308007986 */ /* 0x0011ec000c101924 */
.L_x_1567:
[----:B------:R-:W-:Y:S05]  /*4c90*/  BSYNC B6 ;  /* 0x0000000000067941 */ /* 0x000fea0003800000 */
.L_x_1566:
        /* <DEDUP_REMOVED lines=24> */
.L_x_1606:
[----:B------:R-:W0:Y:S02]  /*4e20*/  F2I.S64.TRUNC R18, R18 ;  /* 0x0000001200127311 */ /* 0x000e24000020d900 */
[----:B0-----:R-:W-:-:S05]  /*4e30*/  IMAD.MOV.U32 R3, RZ, RZ, R18 ;  /* 0x000000ffff037224 */ /* 0x001fca00078e0012 */
[----:B------:R0:W-:Y:S01]  /*4e40*/  STG.E.U8 desc[UR36][R8.64], R3 ;  /* 0x0000000308007986 */ /* 0x0001e2000c101124 */
[----:B------:R-:W-:Y:S05]  /*4e50*/  BRA `(.L_x_1608) ;  /* 0x0000000c00407947 */ /* 0x000fea0003800000 */
.L_x_1605:
        /* <DEDUP_REMOVED lines=9> */
.L_x_1610:
[----:B------:R-:W0:Y:S02]  /*4ef0*/  F2I.FTZ.TRUNC.NTZ R3, R18 ;  /* 0x0000001200037305 */ /* 0x000e24000021f100 */
[----:B0-----:R0:W-:Y:S01]  /*4f00*/  STG.E desc[UR36][R8.64], R3 ;  /* 0x0000000308007986 */ /* 0x0011e2000c101924 */
[----:B------:R-:W-:Y:S05]  /*4f10*/  BRA `(.L_x_1608) ;  /* 0x0000000c00107947 */ /* 0x000fea0003800000 */
.L_x_1609:
[----:B------:R-:W0:Y:S02]  /*4f20*/  F2I.FTZ.TRUNC.NTZ R3, R18 ;  /* 0x0000001200037305 */ /* 0x000e24000021f100 */
[----:B0-----:R0:W-:Y:S01]  /*4f30*/  STG.E.U16 desc[UR36][R8.64], R3 ;  /* 0x0000000308007986 */ /* 0x0011e2000c101524 */
[----:B------:R-:W-:Y:S05]  /*4f40*/  BRA `(.L_x_1608) ;  /* 0x0000000c00047947 */ /* 0x000fea0003800000 */
.L_x_1604:
        /* <DEDUP_REMOVED lines=8> */
.L_x_1612:
[----:B------:R-:W-:-:S05]  /*4fd0*/  F2FP.F16.F32.PACK_AB R18, RZ, R18 ;  /* 0x00000012ff12723e */ /* 0x000fca00000000ff */
[----:B------:R0:W-:Y:S01]  /*4fe0*/  STG.E.U16 desc[UR36][R8.64], R18 ;  /* 0x0000001208007986 */ /* 0x0001e2000c101524 */
[----:B------:R-:W-:Y:S05]  /*4ff0*/  BRA `(.L_x_1608) ;  /* 0x0000000800d87947 */ /* 0x000fea0003800000 */
.L_x_1611:
        /* <DEDUP_REMOVED lines=9> */
.L_x_1614:
[----:B------:R-:W-:-:S04]  /*5090*/  F2FP.F16.F32.PACK_AB R3, RZ, R18 ;  /* 0x00000012ff03723e */ /* 0x000fc800000000ff */
[----:B------:R-:W-:-:S05]  /*50a0*/  PRMT R3, R3, 0x5410, RZ ;  /* 0x0000541003037816 */ /* 0x000fca00000000ff */
[----:B------:R0:W-:Y:S01]  /*50b0*/  STG.E desc[UR36][R8.64], R3 ;  /* 0x0000000308007986 */ /* 0x0001e2000c101924 */
[----:B------:R-:W-:Y:S05]  /*50c0*/  BRA `(.L_x_1608) ;  /* 0x0000000800a47947 */ /* 0x000fea0003800000 */
.L_x_1613:
[----:B------:R-:W-:-:S06]  /*50d0*/  FMUL.FTZ R4, R18, 1 ;  /* 0x3f80000012047820 */ /* 0x000fcc0000410000 */
[----:B------:R-:W0:Y:S02]  /*50e0*/  F2F.F64.F32 R4, R4 ;  /* 0x0000000400047310 */ /* 0x000e240000201800 */
[----:B0-----:R0:W-:Y:S01]  /*50f0*/  STG.E.64 desc[UR36][R8.64], R4 ;  /* 0x0000000408007986 */ /* 0x0011e2000c101b24 */
[----:B------:R-:W-:Y:S05]  /*5100*/  BRA `(.L_x_1608) ;  /* 0x0000000800947947 */ /* 0x000fea0003800000 */
.L_x_1603:
        /* <DEDUP_REMOVED lines=12> */
.L_x_1617:
[----:B------:R-:W-:Y:S01]  /*51d0*/  FMUL.FTZ R4, R18, 1 ;  /* 0x3f80000012047820 */ /* 0x000fe20000410000 */
[----:B------:R-:W-:-:S05]  /*51e0*/  CS2R R6, SRZ ;  /* 0x0000000000067805 */ /* 0x000fca000001ff00 */
[----:B------:R-:W0:Y:S02]  /*51f0*/  F2F.F64.F32 R4, R4 ;  /* 0x0000000400047310 */ /* 0x000e240000201800 */
[----:B0-----:R0:W-:Y:S01]  /*5200*/  STG.E.128 desc[UR36][R8.64], R4 ;  /* 0x0000000408007986 */ /* 0x0011e2000c101d24 */
[----:B------:R-:W-:Y:S05]  /*5210*/  BRA `(.L_x_1608) ;  /* 0x0000000800507947 */ /* 0x000fea0003800000 */
.L_x_1616:
        /* <DEDUP_REMOVED lines=20> */
.L_x_1621:
[----:B------:R-:W-:Y:S05]  /*5360*/  BSYNC B0 ;  /* 0x0000000000007941 */ /* 0x000fea0003800000 */
.L_x_1620:
[----:B------:R-:W-:-:S05]  /*5370*/  LOP3.LUT R5, R0, R5, RZ, 0xfc, !PT ;  /* 0x0000000500057212 */ /* 0x000fca00078efcff */
[----:B------:R0:W-:Y:S01]  /*5380*/  STG.E.U8 desc[UR36][R8.64], R5 ;  /* 0x0000000508007986 */ /* 0x0001e2000c101124 */
[----:B------:R-:W-:Y:S05]  /*5390*/  BRA `(.L_x_1608) ;  /* 0x0000000400f07947 */ /* 0x000fea0003800000 */
.L_x_1619:
        /* <DEDUP_REMOVED lines=12> */
.L_x_1623:
[----:B------:R-:W-:Y:S01]  /*5460*/  IMAD.MOV.U32 R0, RZ, RZ, 0x7f ;  /* 0x0000007fff007424 */ /* 0x000fe200078e00ff */
[----:B------:R-:W-:-:S04]  /*5470*/  ISETP.GT.U32.AND P0, PT, R4, 0x7f800000, PT ;  /* 0x7f8000000400780c */ /* 0x000fc80003f04070 */
[----:B------:R-:W-:-:S09]  /*5480*/  SEL R0, R0, 0x7c, P0 ;  /* 0x0000007c00007807 */ /* 0x000fd20000000000 */
.L_x_1624:
[----:B------:R-:W-:Y:S05]  /*5490*/  BSYNC B0 ;  /* 0x0000000000007941 */ /* 0x000fea0003800000 */
.L_x_1622:
[----:B------:R-:W-:-:S04]  /*54a0*/  LOP3.LUT R18, R18, 0x80000000, RZ, 0xc0, !PT ;  /* 0x8000000012127812 */ /* 0x000fc800078ec0ff */
[----:B------:R-:W-:-:S04]  /*54b0*/  SHF.R.U32.HI R3, RZ, 0x18, R18 ;  /* 0x00000018ff037819 */ /* 0x000fc80000011612 */
[----:B------:R-:W-:-:S05]  /*54c0*/  LOP3.LUT R3, R0, R3, RZ, 0xfc, !PT ;  /* 0x0000000300037212 */ /* 0x000fca00078efcff */
[----:B------:R0:W-:Y:S01]  /*54d0*/  STG.E.U8 desc[UR36][R8.64], R3 ;  /* 0x0000000308007986 */ /* 0x0001e2000c101124 */
[----:B------:R-:W-:Y:S05]  /*54e0*/  BRA `(.L_x_1608) ;  /* 0x00000004009c7947 */ /* 0x000fea0003800000 */
.L_x_1618:
[----:B------:R-:W-:-:S05]  /*54f0*/  F2FP.BF16.F32.PACK_AB R18, RZ, R18 ;  /* 0x00000012ff12723e */ /* 0x000fca00000010ff */
[----:B------:R0:W-:Y:S01]  /*5500*/  STG.E.U16 desc[UR36][R8.64], R18 ;  /* 0x0000001208007986 */ /* 0x0001e2000c101524 */
[----:B------:R-:W-:Y:S05]  /*5510*/  BRA `(.L_x_1608) ;  /* 0x0000000400907947 */ /* 0x000fea0003800000 */
.L_x_1615:
        /* <DEDUP_REMOVED lines=11> */
.L_x_1627:
        /* <DEDUP_REMOVED lines=16> */
.L_x_1630:
[----:B------:R-:W-:-:S04]  /*56d0*/  LOP3.LUT R18, R18, 0x80000000, RZ, 0xc0, !PT ;  /* 0x8000000012127812 */ /* 0x000fc800078ec0ff */
[----:B------:R-:W-:-:S04]  /*56e0*/  SHF.R.U32.HI R3, RZ, 0x18, R18 ;  /* 0x00000018ff037819 */ /* 0x000fc80000011612 */
[----:B------:R-:W-:-:S04]  /*56f0*/  LOP3.LUT R0, R0, R3, RZ, 0xfc, !PT ;  /* 0x0000000300007212 */ /* 0x000fc800078efcff */
[----:B------:R-:W-:-:S07]  /*5700*/  PRMT R4, R0, 0x7610, R4 ;  /* 0x0000761000047816 */ /* 0x000fce0000000004 */
.L_x_1629:
[----:B------:R-:W-:Y:S05]  /*5710*/  BSYNC B0 ;  /* 0x0000000000007941 */ /* 0x000fea0003800000 */
.L_x_1628:
[----:B------:R3:W-:Y:S01]  /*5720*/  STG.E.U8 desc[UR36][R8.64], R4 ;  /* 0x0000000408007986 */ /* 0x0007e2000c101124 */
[----:B------:R-:W-:Y:S05]  /*5730*/  BRA `(.L_x_1608) ;  /* 0x0000000400087947 */ /* 0x000fea0003800000 */
.L_x_1626:
        /* <DEDUP_REMOVED lines=16> */
.L_x_1633:
[----:B------:R-:W-:-:S04]  /*5840*/  LOP3.LUT R18, R18, 0x80000000, RZ, 0xc0, !PT ;  /* 0x8000000012127812 */ /* 0x000fc800078ec0ff */
[----:B------:R-:W-:-:S04]  /*5850*/  SHF.R.U32.HI R3, RZ, 0x18, R18 ;  /* 0x00000018ff037819 */ /* 0x000fc80000011612 */
[----:B------:R-:W-:-:S04]  /*5860*/  LOP3.LUT R0, R0, R3, RZ, 0xfc, !PT ;  /* 0x0000000300007212 */ /* 0x000fc800078efcff */
[----:B------:R-:W-:-:S07]  /*5870*/  PRMT R4, R0, 0x7610, R4 ;  /* 0x0000761000047816 */ /* 0x000fce0000000004 */
.L_x_1632:
[----:B------:R-:W-:Y:S05]  /*5880*/  BSYNC B0 ;  /* 0x0000000000007941 */ /* 0x000fea0003800000 */
.L_x_1631:
[----:B------:R0:W-:Y:S01]  /*5890*/  STG.E.U8 desc[UR36][R8.64], R4 ;  /* 0x0000000408007986 */ /* 0x0001e2000c101124 */
[----:B------:R-:W-:Y:S05]  /*58a0*/  BRA `(.L_x_1608) ;  /* 0x0000000000ac7947 */ /* 0x000fea0003800000 */
.L_x_1625:
        /* <DEDUP_REMOVED lines=21> */
.L_x_1607:
        /* <DEDUP_REMOVED lines=16> */
.L_x_1636:
[----:B------:R-:W-:Y:S05]  /*5b00*/  BRA `(.L_x_1608) ;  /* 0x0000000000147947 */ /* 0x000fea0003800000 */
.L_x_1635:
[----:B------:R-:W0:Y:S02]  /*5b10*/  F2I.U64.TRUNC R18, R18 ;  /* 0x0000001200127311 */ /* 0x000e24000020d800 */
[----:B0-----:R2:W-:Y:S01]  /*5b20*/  STG.E.64 desc[UR36][R8.64], R18 ;  /* 0x0000001208007986 */ /* 0x0015e2000c101b24 */
[----:B------:R-:W-:Y:S05]  /*5b30*/  BRA `(.L_x_1608) ;  /* 0x0000000000087947 */ /* 0x000fea0003800000 */
.L_x_1634:
[----:B------:R-:W0:Y:S02]  /*5b40*/  F2I.FTZ.U32.TRUNC.NTZ R3, R18 ;  /* 0x0000001200037305 */ /* 0x000e24000021f000 */
[----:B0-----:R0:W-:Y:S02]  /*5b50*/  STG.E desc[UR36][R8.64], R3 ;  /* 0x0000000308007986 */ /* 0x0011e4000c101924 */
.L_x_1608:
        /* <DEDUP_REMOVED lines=24> */
.L_x_1640:
[----:B------:R-:W0:Y:S02]  /*5ce0*/  F2I.S64.TRUNC R22, R22 ;  /* 0x0000001600167311 */ /* 0x000e24000020d900 */
[----:B0-----:R-:W-:-:S05]  /*5cf0*/  IMAD.MOV.U32 R3, RZ, RZ, R22 ;  /* 0x000000ffff037224 */ /* 0x001fca00078e0016 */
[----:B------:R0:W-:Y:S01]  /*5d00*/  STG.E.U8 desc[UR36][R8.64], R3 ;  /* 0x0000000308007986 */ /* 0x0001e2000c101124 */
[----:B------:R-:W-:Y:S05]  /*5d10*/  BRA `(.L_x_1642) ;  /* 0x0000000c00407947 */ /* 0x000fea0003800000 */
.L_x_1639:
        /* <DEDUP_REMOVED lines=9> */
.L_x_1644:
[----:B------:R-:W0:Y:S02]  /*5db0*/  F2I.FTZ.TRUNC.NTZ R3, R22 ;  /* 0x0000001600037305 */ /* 0x000e24000021f100 */
[----:B0-----:R3:W-:Y:S01]  /*5dc0*/  STG.E desc[UR36][R8.64], R3 ;  /* 0x0000000308007986 */ /* 0x0017e2000c101924 */
[----:B------:R-:W-:Y:S05]  /*5dd0*/  BRA `(.L_x_1642) ;  /* 0x0000000c00107947 */ /* 0x000fea0003800000 */
.L_x_1643:
[----:B------:R-:W0:Y:S02]  /*5de0*/  F2I.FTZ.TRUNC.NTZ R3, R22 ;  /* 0x0000001600037305 */ /* 0x000e24000021f100 */
[----:B0-----:R2:W-:Y:S01]  /*5df0*/  STG.E.U16 desc[UR36][R8.64], R3 ;  /* 0x0000000308007986 */ /* 0x0015e2000c101524 */
[----:B------:R-:W-:Y:S05]  /*5e00*/  BRA `(.L_x_1642) ;  /* 0x0000000c00047947 */ /* 0x000fea0003800000 */
.L_x_1638:
        /* <DEDUP_REMOVED lines=8> */
.L_x_1646:
[----:B------:R-:W-:-:S05]  /*5e90*/  F2FP.F16.F32.PACK_AB R22, RZ, R22 ;  /* 0x00000016ff16723e */ /* 0x000fca00000000ff */
[----:B------:R0:W-:Y:S01]  /*5ea0*/  STG.E.U16 desc[UR36][R8.64], R22 ;  /* 0x0000001608007986 */ /* 0x0001e2000c101524 */
[----:B------:R-:W-:Y:S05]  /*5eb0*/  BRA `(.L_x_1642) ;  /* 0x0000000800d87947 */ /* 0x000fea0003800000 */
.L_x_1645:
        /* <DEDUP_REMOVED lines=9> */
.L_x_1648:
[----:B------:R-:W-:-:S04]  /*5f50*/  F2FP.F16.F32.PACK_AB R3, RZ, R22 ;  /* 0x00000016ff03723e */ /* 0x000fc800000000ff */
[----:B------:R-:W-:-:S05]  /*5f60*/  PRMT R3, R3, 0x5410, RZ ;  /* 0x0000541003037816 */ /* 0x000fca00000000ff */
[----:B------:R0:W-:Y:S01]  /*5f70*/  STG.E desc[UR36][R8.64], R3 ;  /* 0x0000000308007986 */ /* 0x0001e2000c101924 */
[----:B------:R-:W-:Y:S05]  /*5f80*/  BRA `(.L_x_1642) ;  /* 0x0000000800a47947 */ /* 0x000fea0003800000 */
.L_x_1647:
[----:B------:R-:W-:-:S06]  /*5f90*/  FMUL.FTZ R4, R22, 1 ;  /* 0x3f80000016047820 */ /* 0x000fcc0000410000 */
[----:B------:R-:W0:Y:S02]  /*5fa0*/  F2F.F64.F32 R4, R4 ;  /* 0x0000000400047310 */ /* 0x000e240000201800 */
[----:B0-----:R0:W-:Y:S01]  /*5fb0*/  STG.E.64 desc[UR36][R8.64], R4 ;  /* 0x0000000408007986 */ /* 0x0011e2000c101b24 */
[----:B------:R-:W-:Y:S05]  /*5fc0*/  BRA `(.L_x_1642) ;  /* 0x0000000800947947 */ /* 0x000fea0003800000 */
.L_x_1637:
        /* <DEDUP_REMOVED lines=12> */
.L_x_1651:
[----:B------:R-:W-:Y:S01]  /*6090*/  FMUL.FTZ R4, R22, 1 ;  /* 0x3f80000016047820 */ /* 0x000fe20000410000 */
[----:B------:R-:W-:-:S05]  /*60a0*/  CS2R R6, SRZ ;  /* 0x0000000000067805 */ /* 0x000fca000001ff00 */
[----:B------:R-:W0:Y:S02]  /*60b0*/  F2F.F64.F32 R4, R4 ;  /* 0x0000000400047310 */ /* 0x000e240000201800 */
[----:B0-----:R0:W-:Y:S01]  /*60c0*/  STG.E.128 desc[UR36][R8.64], R4 ;  /* 0x0000000408007986 */ /* 0x0011e2000c101d24 */
[----:B------:R-:W-:Y:S05]  /*60d0*/  BRA `(.L_x_1642) ;  /* 0x0000000800507947 */ /* 0x000fea0003800000 */
.L_x_1650:
        /* <DEDUP_REMOVED lines=20> */
.L_x_1655:
[----:B------:R-:W-:Y:S05]  /*6220*/  BSYNC B0 ;  /* 0x0000000000007941 */ /* 0x000fea0003800000 */
.L_x_1654:
[----:B------:R-:W-:-:S05]  /*6230*/  LOP3.LUT R5, R0, R5, RZ, 0xfc, !PT ;  /* 0x0000000500057212 */ /* 0x000fca00078efcff */
[----:B------:R0:W-:Y:S01]  /*6240*/  STG.E.U8 desc[UR36][R8.64], R5 ;  /* 0x0000000508007986 */ /* 0x0001e2000c101124 */
[----:B------:R-:W-:Y:S05]  /*6250*/  BRA `(.L_x_1642) ;  /* 0x0000000400f07947 */ /* 0x000fea0003800000 */
.L_x_1653:
        /* <DEDUP_REMOVED lines=12> */
.L_x_1657:
[----:B------:R-:W-:Y:S01]  /*6320*/  IMAD.MOV.U32 R0, RZ, RZ, 0x7f ;  /* 0x0000007fff007424 */ /* 0x000fe200078e00ff */
[----:B------:R-:W-:-:S04]  /*6330*/  ISETP.GT.U32.AND P0, PT, R4, 0x7f800000, PT ;  /* 0x7f8000000400780c */ /* 0x000fc80003f04070 */
[----:B------:R-:W-:-:S09]  /*6340*/  SEL R0, R0, 0x7c, P0 ;  /* 0x0000007c00007807 */ /* 0x000fd20000000000 */
.L_x_1658:
[----:B------:R-:W-:Y:S05]  /*6350*/  BSYNC B0 ;  /* 0x0000000000007941 */ /* 0x000fea0003800000 */
.L_x_1656:
[----:B------:R-:W-:-:S04]  /*6360*/  LOP3.LUT R22, R22, 0x80000000, RZ, 0xc0, !PT ;  /* 0x8000000016167812 */ /* 0x000fc800078ec0ff */
[----:B------:R-:W-:-:S04]  /*6370*/  SHF.R.U32.HI R3, RZ, 0x18, R22 ;  /* 0x00000018ff037819 */ /* 0x000fc80000011616 */
[----:B------:R-:W-:-:S05]  /*6380*/  LOP3.LUT R3, R0, R3, RZ, 0xfc, !PT ;  /* 0x0000000300037212 */ /* 0x000fca00078efcff */
[----:B------:R0:W-:Y:S01]  /*6390*/  STG.E.U8 desc[UR36][R8.64], R3 ;  /* 0x0000000308007986 */ /* 0x0001e2000c101124 */
[----:B------:R-:W-:Y:S05]  /*63a0*/  BRA `(.L_x_1642) ;  /* 0x00000004009c7947 */ /* 0x000fea0003800000 */
.L_x_1652:
[----:B------:R-:W-:-:S05]  /*63b0*/  F2FP.BF16.F32.PACK_AB R22, RZ, R22 ;  /* 0x00000016ff16723e */ /* 0x000fca00000010ff */
[----:B------:R0:W-:Y:S01]  /*63c0*/  STG.E.U16 desc[UR36][R8.64], R22 ;  /* 0x0000001608007986 */ /* 0x0001e2000c101524 */
[----:B------:R-:W-:Y:S05]  /*63d0*/  BRA `(.L_x_1642) ;  /* 0x0000000400907947 */ /* 0x000fea0003800000 */
.L_x_1649:
        /* <DEDUP_REMOVED lines=11> */
.L_x_1661:
        /* <DEDUP_REMOVED lines=16> */
.L_x_1664:
[----:B------:R-:W-:-:S04]  /*6590*/  LOP3.LUT R22, R22, 0x80000000, RZ, 0xc0, !PT ;  /* 0x8000000016167812 */ /* 0x000fc800078ec0ff */
[----:B------:R-:W-:-:S04]  /*65a0*/  SHF.R.U32.HI R3, RZ, 0x18, R22 ;  /* 0x00000018ff037819 */ /* 0x000fc80000011616 */
[----:B------:R-:W-:-:S04]  /*65b0*/  LOP3.LUT R0, R0, R3, RZ, 0xfc, !PT ;  /* 0x0000000300007212 */ /* 0x000fc800078efcff */
[----:B------:R-:W-:-:S07]  /*65c0*/  PRMT R4, R0, 0x7610, R4 ;  /* 0x0000761000047816 */ /* 0x000fce0000000004 */
.L_x_1663:
[----:B------:R-:W-:Y:S05]  /*65d0*/  BSYNC B0 ;  /* 0x0000000000007941 */ /* 0x000fea0003800000 */
.L_x_1662:
[----:B------:R0:W-:Y:S01]  /*65e0*/  STG.E.U8 desc[UR36][R8.64], R4 ;  /* 0x0000000408007986 */ /* 0x0001e2000c101124 */
[----:B------:R-:W-:Y:S05]  /*65f0*/  BRA `(.L_x_1642) ;  /* 0x0000000400087947 */ /* 0x000fea0003800000 */
.L_x_1660:
        /* <DEDUP_REMOVED lines=16> */
.L_x_1667:
[----:B------:R-:W-:-:S04]  /*6700*/  LOP3.LUT R22, R22, 0x80000000, RZ, 0xc0, !PT ;  /* 0x8000000016167812 */ /* 0x000fc800078ec0ff */
[----:B------:R-:W-:-:S04]  /*6710*/  SHF.R.U32.HI R3, RZ, 0x18, R22 ;  /* 0x00000018ff037819 */ /* 0x000fc80000011616 */
[----:B------:R-:W-:-:S04]  /*6720*/  LOP3.LUT R0, R0, R3, RZ, 0xfc, !PT ;  /* 0x0000000300007212 */ /* 0x000fc800078efcff */
[----:B------:R-:W-:-:S07]  /*6730*/  PRMT R4, R0, 0x7610, R4 ;  /* 0x0000761000047816 */ /* 0x000fce0000000004 */
.L_x_1666:
[----:B------:R-:W-:Y:S05]  /*6740*/  BSYNC B0 ;  /* 0x0000000000007941 */ /* 0x000fea0003800000 */
.L_x_1665:
[----:B------:R0:W-:Y:S01]  /*6750*/  STG.E.U8 desc[UR36][R8.64], R4 ;  /* 0x0000000408007986 */ /* 0x0001e2000c101124 */
[----:B------:R-:W-:Y:S05]  /*6760*/  BRA `(.L_x_1642) ;  /* 0x0000000000ac7947 */ /* 0x000fea0003800000 */
.L_x_1659:
        /* <DEDUP_REMOVED lines=21> */
.L_x_1641:
        /* <DEDUP_REMOVED lines=16> */
.L_x_1670:
[----:B------:R-:W-:Y:S05]  /*69c0*/  BRA `(.L_x_1642) ;  /* 0x0000000000147947 */ /* 0x000fea0003800000 */
.L_x_1669:
[----:B------:R-:W0:Y:S02]  /*69d0*/  F2I.U64.TRUNC R22, R22 ;  /* 0x0000001600167311 */ /* 0x000e24000020d800 */
[----:B0-----:R0:W-:Y:S01]  /*69e0*/  STG.E.64 desc[UR36][R8.64], R22 ;  /* 0x0000001608007986 */ /* 0x0011e2000c101b24 */
[----:B------:R-:W-:Y:S05]  /*69f0*/  BRA `(.L_x_1642) ;  /* 0x0000000000087947 */ /* 0x000fea0003800000 */
.L_x_1668:
[----:B------:R-:W0:Y:S02]  /*6a00*/  F2I.FTZ.U32.TRUNC.NTZ R3, R22 ;  /* 0x0000001600037305 */ /* 0x000e24000021f000 */
[----:B0-----:R0:W-:Y:S02]  /*6a10*/  STG.E desc[UR36][R8.64], R3 ;  /* 0x0000000308007986 */ /* 0x0011e4000c101924 */
.L_x_1642:
[----:B------:R-:W-:-:S07]  /*6a20*/  VIADD R25, R25, 0x80 ;  /* 0x0000008019197836 */ /* 0x000fce0000000000 */
.L_x_1602:
[----:B------:R-:W-:Y:S05]  /*6a30*/  BSYNC B6 ;  /* 0x0000000000067941 */ /* 0x000fea0003800000 */
.L_x_1601:
[----:B------:R-:W-:-:S13]  /*6a40*/  ISETP.GE.AND P0, PT, R25, R17, PT ;  /* 0x000000111900720c */ /* 0x000fda0003f06270 */
[----:B------:R-:W-:Y:S05]  /*6a50*/  @P0 EXIT ;  /* 0x000000000000094d */ /* 0x000fea0003800000 */
[----:B0-23--:R-:W0:Y:S01]  /*6a60*/  LDC.64 R4, c[0x0][0x218] ;  /* 0x00008600ff047b82 */ /* 0x00de220000000a00 */
[----:B------:R-:W-:Y:S01]  /*6a70*/  PRMT R0, R16, 0x9910, RZ ;  /* 0x0000991010007816 */ /* 0x000fe200000000ff */
[----:B------:R-:W-:Y:S01]  /*6a80*/  IMAD R2, R2, 0x200, R25 ;  /* 0x0000020002027824 */ /* 0x000fe200078e0219 */
[----:B------:R-:W-:Y:S02]  /*6a90*/  ULDC UR4, c[0x0][0x238] ;  /* 0x00008e0000047ab9 */ /* 0x000fe40000000800 */
[----:B------:R-:W-:Y:S01]  /*6aa0*/  ISETP.GT.AND P1, PT, R0, 0x9, PT ;  /* 0x000000090000780c */ /* 0x000fe20003f24270 */
[----:B-1--4-:R-:W-:-:S05]  /*6ab0*/  IMAD R3, R2, UR4, RZ ;  /* 0x0000000402037c24 */ /* 0x012fca000f8e02ff */
        /* <DEDUP_REMOVED lines=14> */
.L_x_1674:
[----:B------:R-:W0:Y:S02]  /*6ba0*/  F2I.S64.TRUNC R24, R24 ;  /* 0x0000001800187311 */ /* 0x000e24000020d900 */
[----:B0-----:R-:W-:-:S05]  /*6bb0*/  IMAD.MOV.U32 R5, RZ, RZ, R24 ;  /* 0x000000ffff057224 */ /* 0x001fca00078e0018 */
[----:B------:R-:W-:Y:S01]  /*6bc0*/  STG.E.U8 desc[UR36][R2.64], R5 ;  /* 0x0000000502007986 */ /* 0x000fe2000c101124 */
[----:B------:R-:W-:Y:S05]  /*6bd0*/  EXIT ;  /* 0x000000000000794d */ /* 0x000fea0003800000 */
.L_x_1673:
        /* <DEDUP_REMOVED lines=9> */
.L_x_1677:
[----:B------:R-:W0:Y:S02]  /*6c70*/  F2I.FTZ.TRUNC.NTZ R5, R24 ;  /* 0x0000001800057305 */ /* 0x000e24000021f100 */
[----:B0-----:R-:W-:Y:S01]  /*6c80*/  STG.E desc[UR36][R2.64], R5 ;  /* 0x0000000502007986 */ /* 0x001fe2000c101924 */
[----:B------:R-:W-:Y:S05]  /*6c90*/  EXIT ;  /* 0x000000000000794d */ /* 0x000fea0003800000 */
.L_x_1676:
[----:B------:R-:W0:Y:S02]  /*6ca0*/  F2I.FTZ.TRUNC.NTZ R5, R24 ;  /* 0x0000001800057305 */ /* 0x000e24000021f100 */
[----:B0-----:R-:W-:Y:S01]  /*6cb0*/  STG.E.U16 desc[UR36][R2.64], R5 ;  /* 0x0000000502007986 */ /* 0x001fe2000c101524 */
[----:B------:R-:W-:Y:S05]  /*6cc0*/  EXIT ;  /* 0x000000000000794d */ /* 0x000fea0003800000 */
.L_x_1672:
        /* <DEDUP_REMOVED lines=8> */
.L_x_1679:
[----:B------:R-:W-:-:S05]  /*6d50*/  F2FP.F16.F32.PACK_AB R24, RZ, R24 ;  /* 0x00000018ff18723e */ /* 0x000fca00000000ff */
[----:B------:R-:W-:Y:S01]  /*6d60*/  STG.E.U16 desc[UR36][R2.64], R24 ;  /* 0x0000001802007986 */ /* 0x000fe2000c101524 */
[----:B------:R-:W-:Y:S05]  /*6d70*/  EXIT ;  /* 0x000000000000794d */ /* 0x000fea0003800000 */
.L_x_1678:
        /* <DEDUP_REMOVED lines=9> */
.L_x_1681:
[----:B------:R-:W-:-:S04]  /*6e10*/  F2FP.F16.F32.PACK_AB R5, RZ, R24 ;  /* 0x00000018ff05723e */ /* 0x000fc800000000ff */
[----:B------:R-:W-:-:S05]  /*6e20*/  PRMT R5, R5, 0x5410, RZ ;  /* 0x0000541005057816 */ /* 0x000fca00000000ff */
[----:B------:R-:W-:Y:S01]  /*6e30*/  STG.E desc[UR36][R2.64], R5 ;  /* 0x0000000502007986 */ /* 0x000fe2000c101924 */
[----:B------:R-:W-:Y:S05]  /*6e40*/  EXIT ;  /* 0x000000000000794d */ /* 0x000fea0003800000 */
.L_x_1680:
[----:B------:R-:W-:-:S06]  /*6e50*/  FMUL.FTZ R4, R24, 1 ;  /* 0x3f80000018047820 */ /* 0x000fcc0000410000 */
[----:B------:R-:W0:Y:S02]  /*6e60*/  F2F.F64.F32 R4, R4 ;  /* 0x0000000400047310 */ /* 0x000e240000201800 */
[----:B0-----:R-:W-:Y:S01]  /*6e70*/  STG.E.64 desc[UR36][R2.64], R4 ;  /* 0x0000000402007986 */ /* 0x001fe2000c101b24 */
[----:B------:R-:W-:Y:S05]  /*6e80*/  EXIT ;  /* 0x000000000000794d */ /* 0x000fea0003800000 */
.L_x_1671:
        /* <DEDUP_REMOVED lines=12> */
.L_x_1684:
[----:B------:R-:W-:Y:S01]  /*6f50*/  FMUL.FTZ R4, R24, 1 ;  /* 0x3f80000018047820 */ /* 0x000fe20000410000 */
[----:B------:R-:W-:-:S05]  /*6f60*/  CS2R R6, SRZ ;  /* 0x0000000000067805 */ /* 0x000fca000001ff00 */
[----:B------:R-:W0:Y:S02]  /*6f70*/  F2F.F64.F32 R4, R4 ;  /* 0x0000000400047310 */ /* 0x000e240000201800 */
[----:B0-----:R-:W-:Y:S01]  /*6f80*/  STG.E.128 desc[UR36][R2.64], R4 ;  /* 0x0000000402007986 */ /* 0x001fe2000c101d24 */
[----:B------:R-:W-:Y:S05]  /*6f90*/  EXIT ;  /* 0x000000000000794d */ /* 0x000fea0003800000 */
.L_x_1683:
        /* <DEDUP_REMOVED lines=20> */
.L_x_1688:
[----:B------:R-:W-:Y:S05]  /*70e0*/  BSYNC B0 ;  /* 0x0000000000007941 */ /* 0x000fea0003800000 */
.L_x_1687:
[----:B------:R-:W-:-:S05]  /*70f0*/  LOP3.LUT R7, R0, R7, RZ, 0xfc, !PT ;  /* 0x0000000700077212 */ /* 0x000fca00078efcff */
[----:B------:R-:W-:Y:S01]  /*7100*/  STG.E.U8 desc[UR36][R2.64], R7 ;  /* 0x0000000702007986 */ /* 0x000fe2000c101124 */
[----:B------:R-:W-:Y:S05]  /*7110*/  EXIT ;  /* 0x000000000000794d */ /* 0x000fea0003800000 */
.L_x_1686:
[----:B------:R-:W-:Y:S01]  /*7120*/  LOP3.LUT R4, R24, 0x7fffffff, RZ, 0xc0, !PT ;  /* 0x7fffffff18047812 */ /* 0x000fe200078ec0ff */
[----:B------:R-:W-:Y:S03]  /*7130*/  BSSY B0, `(.L_x_1689) ;  /* 0x000000e000007945 */ /* 0x000fe60003800000 */
        /* <DEDUP_REMOVED lines=10> */
.L_x_1690:
[----:B------:R-:W-:Y:S01]  /*71e0*/  IMAD.MOV.U32 R0, RZ, RZ, 0x7f ;  /* 0x0000007fff007424 */ /* 0x000fe200078e00ff */
[----:B------:R-:W-:-:S04]  /*71f0*/  ISETP.GT.U32.AND P0, PT, R4, 0x7f800000, PT ;  /* 0x7f8000000400780c */ /* 0x000fc80003f04070 */
[----:B------:R-:W-:-:S09]  /*7200*/  SEL R0, R0, 0x7c, P0 ;  /* 0x0000007c00007807 */ /* 0x000fd20000000000 */
.L_x_1691:
[----:B------:R-:W-:Y:S05]  /*7210*/  BSYNC B0 ;  /* 0x0000000000007941 */ /* 0x000fea0003800000 */
.L_x_1689:
[----:B------:R-:W-:-:S04]  /*7220*/  LOP3.LUT R24, R24, 0x80000000, RZ, 0xc0, !PT ;  /* 0x8000000018187812 */ /* 0x000fc800078ec0ff */
[----:B------:R-:W-:-:S04]  /*7230*/  SHF.R.U32.HI R5, RZ, 0x18, R24 ;  /* 0x00000018ff057819 */ /* 0x000fc80000011618 */
[----:B------:R-:W-:-:S05]  /*7240*/  LOP3.LUT R5, R0, R5, RZ, 0xfc, !PT ;  /* 0x0000000500057212 */ /* 0x000fca00078efcff */
[----:B------:R-:W-:Y:S01]  /*7250*/  STG.E.U8 desc[UR36][R2.64], R5 ;  /* 0x0000000502007986 */ /* 0x000fe2000c101124 */
[----:B------:R-:W-:Y:S05]  /*7260*/  EXIT ;  /* 0x000000000000794d */ /* 0x000fea0003800000 */
.L_x_1685:
[----:B------:R-:W-:-:S05]  /*7270*/  F2FP.BF16.F32.PACK_AB R24, RZ, R24 ;  /* 0x00000018ff18723e */ /* 0x000fca00000010ff */
[----:B------:R-:W-:Y:S01]  /*7280*/  STG.E.U16 desc[UR36][R2.64], R24 ;  /* 0x0000001802007986 */ /* 0x000fe2000c101524 */
[----:B------:R-:W-:Y:S05]  /*7290*/  EXIT ;  /* 0x000000000000794d */ /* 0x000fea0003800000 */
.L_x_1682:
        /* <DEDUP_REMOVED lines=11> */
.L_x_1694:
        /* <DEDUP_REMOVED lines=16> */
.L_x_1697:
[----:B------:R-:W-:-:S04]  /*7450*/  LOP3.LUT R24, R24, 0x80000000, RZ, 0xc0, !PT ;  /* 0x8000000018187812 */ /* 0x000fc800078ec0ff */
[----:B------:R-:W-:-:S04]  /*7460*/  SHF.R.U32.HI R5, RZ, 0x18, R24 ;  /* 0x00000018ff057819 */ /* 0x000fc80000011618 */
[----:B------:R-:W-:-:S04]  /*7470*/  LOP3.LUT R4, R4, R5, RZ, 0xfc, !PT ;  /* 0x0000000504047212 */ /* 0x000fc800078efcff */
[----:B------:R-:W-:-:S07]  /*7480*/  PRMT R0, R4, 0x7610, R0 ;  /* 0x0000761004007816 */ /* 0x000fce0000000000 */
.L_x_1696:
[----:B------:R-:W-:Y:S05]  /*7490*/  BSYNC B0 ;  /* 0x0000000000007941 */ /* 0x000fea0003800000 */
.L_x_1695:
[----:B------:R-:W-:Y:S01]  /*74a0*/  STG.E.U8 desc[UR36][R2.64], R0 ;  /* 0x0000000002007986 */ /* 0x000fe2000c101124 */
[----:B------:R-:W-:Y:S05]  /*74b0*/  EXIT ;  /* 0x000000000000794d */ /* 0x000fea0003800000 */
.L_x_1693:
        /* <DEDUP_REMOVED lines=16> */
.L_x_1700:
[----:B------:R-:W-:-:S04]  /*75c0*/  LOP3.LUT R24, R24, 0x80000000, RZ, 0xc0, !PT ;  /* 0x8000000018187812 */ /* 0x000fc800078ec0ff */
[----:B------:R-:W-:-:S04]  /*75d0*/  SHF.R.U32.HI R5, RZ, 0x18, R24 ;  /* 0x00000018ff057819 */ /* 0x000fc80000011618 */
[----:B------:R-:W-:-:S04]  /*75e0*/  LOP3.LUT R4, R4, R5, RZ, 0xfc, !PT ;  /* 0x0000000504047212 */ /* 0x000fc800078efcff */
[----:B------:R-:W-:-:S07]  /*75f0*/  PRMT R0, R4, 0x7610, R0 ;  /* 0x0000761004007816 */ /* 0x000fce0000000000 */
.L_x_1699:
[----:B------:R-:W-:Y:S05]  /*7600*/  BSYNC B0 ;  /* 0x0000000000007941 */ /* 0x000fea0003800000 */
.L_x_1698:
[----:B------:R-:W-:Y:S01]  /*7610*/  STG.E.U8 desc[UR36][R2.64], R0 ;  /* 0x0000000002007986 */ /* 0x000fe2000c101124 */
[----:B------:R-:W-:Y:S05]  /*7620*/  EXIT ;  /* 0x000000000000794d */ /* 0x000fea0003800000 */
.L_x_1692:
        /* <DEDUP_REMOVED lines=21> */
.L_x_1675:
        /* <DEDUP_REMOVED lines=16> */
.L_x_1703:
[----:B------:R-:W-:Y:S05]  /*7880*/  EXIT ;  /* 0x000000000000794d */ /* 0x000fea0003800000 */
.L_x_1702:
[----:B------:R-:W0:Y:S02]  /*7890*/  F2I.U64.TRUNC R24, R24 ;  /* 0x0000001800187311 */ /* 0x000e24000020d800 */
[----:B0-----:R-:W-:Y:S01]  /*78a0*/  STG.E.64 desc[UR36][R2.64], R24 ;  /* 0x0000001802007986 */ /* 0x001fe2000c101b24 */
[----:B------:R-:W-:Y:S05]  /*78b0*/  EXIT ;  /* 0x000000000000794d */ /* 0x000fea0003800000 */
.L_x_1701:
[----:B------:R-:W0:Y:S02]  /*78c0*/  F2I.FTZ.U32.TRUNC.NTZ R5, R24 ;  /* 0x0000001800057305 */ /* 0x000e24000021f000 */
[----:B0-----:R-:W-:Y:S01]  /*78d0*/  STG.E desc[UR36][R2.64], R5 ;  /* 0x0000000502007986 */ /* 0x001fe2000c101924 */
[----:B------:R-:W-:Y:S05]  /*78e0*/  EXIT ;  /* 0x000000000000794d */ /* 0x000fea0003800000 */
.L_x_1704:
        /* <DEDUP_REMOVED lines=9> */
.L_x_7537:


//--------------------- .text._ZN2at6native18elementwise_kernelILi128ELi2EZNS0_22gpu_kernel_impl_nocastIZZZNS0_15tan_kernel_cudaERNS_18TensorIteratorBaseEENKUlvE0_clEvENKUlvE0_clEvEUlfE_EEvS4_RKT_EUliE_EEviT1_ --------------------------
	.section	.text._ZN2at6native18elementwise_kernelILi128ELi2EZNS0_22gpu_kernel_impl_nocastIZZZNS0_15tan_kernel_cudaERNS_18TensorIteratorBaseEENKUlvE0_clEvENKUlvE0_clEvEUlfE_EEvS4_RKT_EUliE_EEviT1_,"ax",@progbits
	.align	128
        .global         _ZN2at6native18elementwise_kernelILi128ELi2EZNS0_22gpu_kernel_impl_nocastIZZZNS0_15tan_kernel_cudaERNS_18TensorIteratorBaseEENKUlvE0_clEvENKUlvE0_clEvEUlfE_EEvS4_RKT_EUliE_EEviT1_
        .type           _ZN2at6native18elementwise_kernelILi128ELi2EZNS0_22gpu_kernel_impl_nocastIZZZNS0_15tan_kernel_cudaERNS_18TensorIteratorBaseEENKUlvE0_clEvENKUlvE0_clEvEUlfE_EEvS4_RKT_EUliE_EEviT1_,@function
        .size           _ZN2at6native18elementwise_kernelILi128ELi2EZNS0_22gpu_kernel_impl_nocastIZZZNS0_15tan_kernel_cudaERNS_18TensorIteratorBaseEENKUlvE0_clEvENKUlvE0_clEvEUlfE_EEvS4_RKT_EUliE_EEviT1_,(.L_x_7538 - _ZN2at6native18elementwise_kernelILi128ELi2EZNS0_22gpu_kernel_impl_nocastIZZZNS0_15tan_kernel_cudaERNS_18TensorIteratorBaseEENKUlvE0_clEvENKUlvE0_clEvEUlfE_EEvS4_RKT_EUliE_EEviT1_)
        .other          _ZN2at6native18elementwise_kernelILi128ELi2EZNS0_22gpu_kernel_impl_nocastIZZZNS0_15tan_kernel_cudaERNS_18TensorIteratorBaseEENKUlvE0_clEvENKUlvE0_clEvEUlfE_EEvS4_RKT_EUliE_EEviT1_,@"STO_CUDA_ENTRY STV_DEFAULT"
_ZN2at6native18elementwise_kernelILi128ELi2EZNS0_22gpu_kernel_impl_nocastIZZZNS0_15tan_kernel_cudaERNS_18TensorIteratorBaseEENKUlvE0_clEvENKUlvE0_clEvEUlfE_EEvS4_RKT_EUliE_EEviT1_:
.text._ZN2at6native18elementwise_kernelILi128ELi2EZNS0_22gpu_kernel_impl_nocastIZZZNS0_15tan_kernel_cudaERNS_18TensorIteratorBaseEENKUlvE0_clEvENKUlvE0_clEvEUlfE_EEvS4_RKT_EUliE_EEviT1_:
[----:B------:R-:W-:Y:S01]  /*0000*/  LDC R1, c[0x0][0x28] ;  /* 0x00000a00ff017b82 */ /* 0x000fe20000000800 */
[----:B------:R-:W0:Y:S01]  /*0010*/  S2R R0, SR_CTAID.X ;  /* 0x0000000000007919 */ /* 0x000e220000002500 */
[----:B------:R-:W-:Y:S01]  /*0020*/  ULDC UR6, c[0x0][0x210] ;  /* 0x0000840000067ab9 */ /* 0x000fe20000000800 */
[----:B------:R-:W-:Y:S01]  /*0030*/  ULDC.64 UR4, c[0x0][0x208] ;  /* 0x0000820000047ab9 */ /* 0x000fe20000000a00 */
[----:B------:R-:W-:Y:S01]  /*0040*/  BSSY B0, `(.L_x_1705) ;  /* 0x0000142000007945 */ /* 0x000fe20003800000 */
[----:B------:R-:W0:Y:S02]  /*0050*/  S2R R3, SR_TID.X ;  /* 0x0000000000037919 */ /* 0x000e240000002100 */
[----:B0-----:R-:W-:-:S04]  /*0060*/  LEA R0, R0, R3, 0x8 ;  /* 0x0000000300007211 */ /* 0x001fc800078e40ff */
[----:B------:R-:W-:Y:S02]  /*0070*/  ISETP.GE.AND P0, PT, R0, UR6, PT ;  /* 0x0000000600007c0c */ /* 0x000fe4000bf06270 */
[----:B------:R-:W-:-:S11]  /*0080*/  MOV R7, R0 ;  /* 0x0000000000077202 */ /* 0x000fd60000000f00 */
        /* <DEDUP_REMOVED lines=303> */
.L_x_1707:
[----:B------:R-:W-:Y:S02]  /*1380*/  ULDC.64 UR8, c[0x0][0x418] ;  /* 0x0001060000087ab9 */ /* 0x000fe40000000a00 */
[----:B------:R-:W-:-:S04]  /*1390*/  IADD3 R4, P0, R2, UR8, RZ ;  /* 0x0000000802047c10 */ /* 0x000fc8000ff1e0ff */
[----:B------:R-:W-:Y:S01]  /*13a0*/  IADD3.X R5, RZ, UR9, RZ, P0, !PT ;  /* 0x00000009ff057c10 */ /* 0x000fe200087fe4ff */
[----:B------:R-:W-:-:S04]  /*13b0*/  ULDC.64 UR8, c[0x0][0x410] ;  /* 0x0001040000087ab9 */ /* 0x000fc80000000a00 */
[----:B------:R-:W2:Y:S01]  /*13c0*/  LDG.E R4, desc[UR4][R4.64] ;  /* 0x0000000404047981 */ /* 0x000ea2000c1e1900 */
[----:B------:R-:W-:Y:S01]  /*13d0*/  IADD3 R2, P0, R3, UR8, RZ ;  /* 0x0000000803027c10 */ /* 0x000fe2000ff1e0ff */
[----:B------:R-:W-:-:S03]  /*13e0*/  VIADD R7, R0, 0x80 ;  /* 0x0000008000077836 */ /* 0x000fc60000000000 */
[----:B------:R-:W-:Y:S01]  /*13f0*/  IADD3.X R3, RZ, UR9, RZ, P0, !PT ;  /* 0x00000009ff037c10 */ /* 0x000fe200087fe4ff */
[----:B--2---:R-:W-:-:S04]  /*1400*/  FMUL.RZ R10, R4, 0.15915493667125701904 ;  /* 0x3e22f983040a7820 */ /* 0x004fc8000040c000 */
[----:B------:R-:W0:Y:S08]  /*1410*/  MUFU.COS R8, R10 ;  /* 0x0000000a00087308 */ /* 0x000e300000000000 */
[----:B------:R-:W-:Y:S08]  /*1420*/  MUFU.SIN R6, R10 ;  /* 0x0000000a00067308 */ /* 0x000ff00000000400 */
[----:B0-----:R-:W0:Y:S02]  /*1430*/  MUFU.RCP R9, R8 ;  /* 0x0000000800097308 */ /* 0x001e240000001000 */
[----:B0-----:R-:W-:-:S05]  /*1440*/  FMUL.FTZ R9, R6, R9 ;  /* 0x0000000906097220 */ /* 0x001fca0000410000 */
[----:B------:R0:W-:Y:S02]  /*1450*/  STG.E desc[UR4][R2.64], R9 ;  /* 0x0000000902007986 */ /* 0x0001e4000c101904 */
.L_x_1706:
[----:B------:R-:W-:Y:S05]  /*1460*/  BSYNC B0 ;  /* 0x0000000000007941 */ /* 0x000fea0003800000 */
.L_x_1705:
[----:B------:R-:W-:-:S13]  /*1470*/  ISETP.GE.AND P0, PT, R7, UR6, PT ;  /* 0x0000000607007c0c */ /* 0x000fda000bf06270 */
[----:B------:R-:W-:Y:S05]  /*1480*/  @P0 EXIT ;  /* 0x000000000000094d */ /* 0x000fea0003800000 */
[----:B------:R-:W1:Y:S01]  /*1490*/  LDC R8, c[0x0][0x218] ;  /* 0x00008600ff087b82 */ /* 0x000e620000000800 */
[----:B------:R-:W-:Y:S01]  /*14a0*/  HFMA2.MMA R0, -RZ, RZ, 0, 0 ;  /* 0x00000000ff007435 */ /* 0x000fe200000001ff */
[----:B0-----:R-:W-:Y:S02]  /*14b0*/  MOV R3, RZ ;  /* 0x000000ff00037202 */ /* 0x001fe40000000f00 */
[----:B-1----:R-:W-:-:S13]  /*14c0*/  ISETP.NE.AND P0, PT, R8, RZ, PT ;  /* 0x000000ff0800720c */ /* 0x002fda0003f05270 */
[----:B------:R-:W-:Y:S05]  /*14d0*/  @!P0 BRA `(.L_x_1708) ;  /* 0x0000001000a88947 */ /* 0x000fea0003800000 */
[----:B------:R-:W-:Y:S01]  /*14e0*/  MOV R2, RZ ;  /* 0x000000ff00027202 */ /* 0x000fe20000000f00 */
[----:B------:R-:W-:Y:S01]  /*14f0*/  ULDC.64 UR6, c[0x0][0x220] ;  /* 0x0000880000067ab9 */ /* 0x000fe20000000a00 */
[----:B------:R-:W-:Y:S02]  /*1500*/  MOV R3, R7 ;  /* 0x0000000700037202 */ /* 0x000fe40000000f00 */
[----:B------:R-:W-:Y:S01]  /*1510*/  ISETP.NE.AND P0, PT, R8, 0x1, PT ;  /* 0x000000010800780c */ /* 0x000fe20003f05270 */
[----:B------:R-:W-:Y:S01]  /*1520*/  IMAD.HI.U32 R4, R7, UR6, R2 ;  /* 0x0000000607047c27 */ /* 0x000fe2000f8e0002 */
[----:B------:R-:W-:-:S04]  /*1530*/  ULDC UR6, c[0x0][0x21c] ;  /* 0x0000870000067ab9 */ /* 0x000fc80000000800 */
[----:B------:R-:W-:-:S04]  /*1540*/  SHF.R.U32.HI R5, RZ, UR7, R4 ;  /* 0x00000007ff057c19 */ /* 0x000fc80008011604 */
[----:B------:R-:W-:-:S05]  /*1550*/  IADD3 R0, -R5, RZ, RZ ;  /* 0x000000ff05007210 */ /* 0x000fca0007ffe1ff */
        /* <DEDUP_REMOVED lines=290> */
.L_x_1708:
[----:B------:R-:W-:Y:S02]  /*2780*/  ULDC.64 UR6, c[0x0][0x418] ;  /* 0x0001060000067ab9 */ /* 0x000fe40000000a00 */
[----:B------:R-:W-:-:S04]  /*2790*/  IADD3 R4, P0, R0, UR6, RZ ;  /* 0x0000000600047c10 */ /* 0x000fc8000ff1e0ff */
[----:B------:R-:W-:Y:S01]  /*27a0*/  IADD3.X R5, RZ, UR7, RZ, P0, !PT ;  /* 0x00000007ff057c10 */ /* 0x000fe200087fe4ff */
[----:B------:R-:W-:-:S04]  /*27b0*/  ULDC.64 UR6, c[0x0][0x410] ;  /* 0x0001040000067ab9 */ /* 0x000fc80000000a00 */
[----:B------:R-:W2:Y:S01]  /*27c0*/  LDG.E R4, desc[UR4][R4.64] ;  /* 0x0000000404047981 */ /* 0x000ea2000c1e1900 */
[----:B------:R-:W-:-:S04]  /*27d0*/  IADD3 R2, P0, R3, UR6, RZ ;  /* 0x0000000603027c10 */ /* 0x000fc8000ff1e0ff */
[----:B------:R-:W-:Y:S01]  /*27e0*/  IADD3.X R3, RZ, UR7, RZ, P0, !PT ;  /* 0x00000007ff037c10 */ /* 0x000fe200087fe4ff */
[----:B--2---:R-:W-:-:S04]  /*27f0*/  FMUL.RZ R8, R4, 0.15915493667125701904 ;  /* 0x3e22f98304087820 */ /* 0x004fc8000040c000 */
[----:B------:R-:W0:Y:S08]  /*2800*/  MUFU.COS R6, R8 ;  /* 0x0000000800067308 */ /* 0x000e300000000000 */
[----:B------:R-:W-:Y:S08]  /*2810*/  MUFU.SIN R0, R8 ;  /* 0x0000000800007308 */ /* 0x000ff00000000400 */
[----:B0-----:R-:W0:Y:S02]  /*2820*/  MUFU.RCP R7, R6 ;  /* 0x0000000600077308 */ /* 0x001e240000001000 */
[----:B0-----:R-:W-:-:S05]  /*2830*/  FMUL.FTZ R7, R0, R7 ;  /* 0x0000000700077220 */ /* 0x001fca0000410000 */
[----:B------:R-:W-:Y:S01]  /*2840*/  STG.E desc[UR4][R2.64], R7 ;  /* 0x0000000702007986 */ /* 0x000fe2000c101904 */
[----:B------:R-:W-:Y:S05]  /*2850*/  EXIT ;  /* 0x000000000000794d */ /* 0x000fea0003800000 */
.L_x_1709:
        /* <DEDUP_REMOVED lines=10> */
.L_x_7538:


//--------------------- .text._ZN2at6native27unrolled_elementwise_kernelIZZZNS0_15tan_kernel_cudaERNS_18TensorIteratorBaseEENKUlvE0_clEvENKUlvE0_clEvEUlfE_St5arrayIPcLm2EELi4E23TrivialOffsetCalculatorILi1EjESB_NS0_6memory15LoadWithoutCastENSC_16StoreWithoutCastEEEviT_T0_T2_T3_T4_T5_ --------------------------
	.section	.text._ZN2at6native27unrolled_elementwise_kernelIZZZNS0_15tan_kernel_cudaERNS_18TensorIteratorBaseEENKUlvE0_clEvENKUlvE0_clEvEUlfE_St5arrayIPcLm2EELi4E23TrivialOffsetCalculatorILi1EjESB_NS0_6memory15LoadWithoutCastENSC_16StoreWithoutCastEEEviT_T0_T2_T3_T4_T5_,"ax",@progbits
	.align	128
        .global         _ZN2at6native27unrolled_elementwise_kernelIZZZNS0_15tan_kernel_cudaERNS_18TensorIteratorBaseEENKUlvE0_clEvENKUlvE0_clEvEUlfE_St5arrayIPcLm2EELi4E23TrivialOffsetCalculatorILi1EjESB_NS0_6memory15LoadWithoutCastENSC_16StoreWithoutCastEEEviT_T0_T2_T3_T4_T5_
        .type           _ZN2at6native27unrolled_elementwise_kernelIZZZNS0_15tan_kernel_cudaERNS_18TensorIteratorBaseEENKUlvE0_clEvENKUlvE0_clEvEUlfE_St5arrayIPcLm2EELi4E23TrivialOffsetCalculatorILi1EjESB_NS0_6memory15LoadWithoutCastENSC_16StoreWithoutCastEEEviT_T0_T2_T3_T4_T5_,@function
        .size           _ZN2at6native27unrolled_elementwise_kernelIZZZNS0_15tan_kernel_cudaERNS_18TensorIteratorBaseEENKUlvE0_clEvENKUlvE0_clEvEUlfE_St5arrayIPcLm2EELi4E23TrivialOffsetCalculatorILi1EjESB_NS0_6memory15LoadWithoutCastENSC_16StoreWithoutCastEEEviT_T0_T2_T3_T4_T5_,(.L_x_7539 - _ZN2at6native27unrolled_elementwise_kernelIZZZNS0_15tan_kernel_cudaERNS_18TensorIteratorBaseEENKUlvE0_clEvENKUlvE0_clEvEUlfE_St5arrayIPcLm2EELi4E23TrivialOffsetCalculatorILi1EjESB_NS0_6memory15LoadWithoutCastENSC_16StoreWithoutCastEEEviT_T0_T2_T3_T4_T5_)
        .other          _ZN2at6native27unrolled_elementwise_kernelIZZZNS0_15tan_kernel_cudaERNS_18TensorIteratorBaseEENKUlvE0_clEvENKUlvE0_clEvEUlfE_St5arrayIPcLm2EELi4E23TrivialOffsetCalculatorILi1EjESB_NS0_6memory15LoadWithoutCastENSC_16StoreWithoutCastEEEviT_T0_T2_T3_T4_T5_,@"STO_CUDA_ENTRY STV_DEFAULT"
_ZN2at6native27unrolled_elementwise_kernelIZZZNS0_15tan_kernel_cudaERNS_18TensorIteratorBaseEENKUlvE0_clEvENKUlvE0_clEvEUlfE_St5arrayIPcLm2EELi4E23TrivialOffsetCalculatorILi1EjESB_NS0_6memory15LoadWithoutCastENSC_16StoreWithoutCastEEEviT_T0_T2_T3_T4_T5_:
.text._ZN2at6native27unrolled_elementwise_kernelIZZZNS0_15tan_kernel_cudaERNS_18TensorIteratorBaseEENKUlvE0_clEvENKUlvE0_clEvEUlfE_St5arrayIPcLm2EELi4E23TrivialOffsetCalculatorILi1EjESB_NS0_6memory15LoadWithoutCastENSC_16StoreWithoutCastEEEviT_T0_T2_T3_T4_T5_:
[----:B------:R-:W-:Y:S01]  /*0000*/  LDC R1, c[0x0][0x28] ;  /* 0x00000a00ff017b82 */ /* 0x000fe20000000800 */
[----:B------:R-:W0:Y:S07]  /*0010*/  S2R R0, SR_CTAID.X ;  /* 0x0000000000007919 */ /* 0x000e2e0000002500 */
[----:B------:R-:W0:Y:S01]  /*0020*/  LDC R9, c[0x0][0x210] ;  /* 0x00008400ff097b82 */ /* 0x000e220000000800 */
[----:B------:R-:W-:Y:S01]  /*0030*/  HFMA2.MMA R10, -RZ, RZ, 0, 0 ;  /* 0x00000000ff0a7435 */ /* 0x000fe200000001ff */
[----:B------:R-:W-:Y:S01]  /*0040*/  ULDC.64 UR4, c[0x0][0x208] ;  /* 0x0000820000047ab9 */ /* 0x000fe20000000a00 */
[----:B------:R-:W1:Y:S01]  /*0050*/  S2R R7, SR_TID.X ;  /* 0x0000000000077919 */ /* 0x000e620000002100 */
[----:B0-----:R-:W-:Y:S01]  /*0060*/  IMAD R2, R0, -0x200, R9 ;  /* 0xfffffe0000027824 */ /* 0x001fe200078e0209 */
[----:B-1----:R-:W-:-:S04]  /*0070*/  MOV R11, R7 ;  /* 0x00000007000b7202 */ /* 0x002fc80000000f00 */
[----:B------:R-:W-:-:S13]  /*0080*/  ISETP.GE.AND P0, PT, R7, R2, PT ;  /* 0x000000020700720c */ /* 0x000fda0003f06270 */
[----:B------:R-:W-:Y:S01]  /*0090*/  @!P0 IADD3 R11, R7, 0x80, RZ ;  /* 0x00000080070b8810 */ /* 0x000fe20007ffe0ff */
[----:B------:R-:W0:Y:S01]  /*00a0*/  @!P0 LDC.64 R14, c[0x0][0x220] ;  /* 0x00008800ff0e8b82 */ /* 0x000e220000000a00 */
[----:B------:R-:W-:Y:S02]  /*00b0*/  @!P0 IMAD R17, R0, 0x200, R7 ;  /* 0x0000020000118824 */ /* 0x000fe400078e0207 */
[----:B------:R-:W-:-:S13]  /*00c0*/  ISETP.GE.AND P1, PT, R11, R2, PT ;  /* 0x000000020b00720c */ /* 0x000fda0003f26270 */
[----:B------:R-:W-:Y:S01]  /*00d0*/  @!P1 IMAD R19, R0, 0x200, R11 ;  /* 0x0000020000139824 */ /* 0x000fe200078e020b */
[----:B------:R-:W-:Y:S01]  /*00e0*/  @!P1 IADD3 R11, R11, 0x80, RZ ;  /* 0x000000800b0b9810 */ /* 0x000fe20007ffe0ff */
[----:B------:R-:W1:Y:S03]  /*00f0*/  @!P1 LDC.64 R12, c[0x0][0x220] ;  /* 0x00008800ff0c9b82 */ /* 0x000e660000000a00 */
[----:B------:R-:W-:Y:S01]  /*0100*/  ISETP.GE.AND P3, PT, R11, R2, PT ;  /* 0x000000020b00720c */ /* 0x000fe20003f66270 */
[----:B0-----:R-:W-:-:S05]  /*0110*/  @!P0 IMAD.WIDE.U32 R14, R17, 0x4, R14 ;  /* 0x00000004110e8825 */ /* 0x001fca00078e000e */
[----:B------:R-:W2:Y:S07]  /*0120*/  @!P0 LDG.E R10, desc[UR4][R14.64] ;  /* 0x000000040e0a8981 */ /* 0x000eae000c1e1900 */
[----:B------:R-:W0:Y:S01]  /*0130*/  @!P3 LDC.64 R8, c[0x0][0x220] ;  /* 0x00008800ff08bb82 */ /* 0x000e220000000a00 */
[----:B------:R-:W-:Y:S01]  /*0140*/  @!P3 IMAD R17, R0, 0x200, R11 ;  /* 0x000002000011b824 */ /* 0x000fe200078e020b */
[----:B------:R-:W-:-:S04]  /*0150*/  @!P3 IADD3 R11, R11, 0x80, RZ ;  /* 0x000000800b0bb810 */ /* 0x000fc80007ffe0ff */
[----:B------:R-:W-:Y:S01]  /*0160*/  ISETP.GE.AND P2, PT, R11, R2, PT ;  /* 0x000000020b00720c */ /* 0x000fe20003f46270 */
[----:B-1----:R-:W-:Y:S01]  /*0170*/  @!P1 IMAD.WIDE.U32 R12, R19, 0x4, R12 ;  /* 0x00000004130c9825 */ /* 0x002fe200078e000c */
[----:B------:R-:W-:-:S06]  /*0180*/  CS2R R20, SRZ ;  /* 0x0000000000147805 */ /* 0x000fcc000001ff00 */
[----:B------:R1:W3:Y:S01]  /*0190*/  @!P1 LDG.E R20, desc[UR4][R12.64] ;  /* 0x000000040c149981 */ /* 0x0002e2000c1e1900 */
[----:B0-----:R-:W-:-:S04]  /*01a0*/  @!P3 IMAD.WIDE.U32 R18, R17, 0x4, R8 ;  /* 0x000000041112b825 */ /* 0x001fc800078e0008 */
[----:B------:R-:W0:Y:S01]  /*01b0*/  @!P2 LDC.64 R16, c[0x0][0x220] ;  /* 0x00008800ff10ab82 */ /* 0x000e220000000a00 */
[----:B------:R-:W4:Y:S01]  /*01c0*/  @!P3 LDG.E R21, desc[UR4][R18.64] ;  /* 0x000000041215b981 */ /* 0x000f22000c1e1900 */
[----:B------:R-:W-:Y:S01]  /*01d0*/  @!P2 LEA R9, R0, R11, 0x9 ;  /* 0x0000000b0009a211 */ /* 0x000fe200078e48ff */
[----:B------:R-:W-:-:S04]  /*01e0*/  IMAD.MOV.U32 R6, RZ, RZ, RZ ;  /* 0x000000ffff067224 */ /* 0x000fc800078e00ff */
[----:B0-----:R-:W-:-:S05]  /*01f0*/  @!P2 IMAD.WIDE.U32 R16, R9, 0x4, R16 ;  /* 0x000000040910a825 */ /* 0x001fca00078e0010 */
[----:B------:R0:W5:Y:S01]  /*0200*/  @!P2 LDG.E R6, desc[UR4][R16.64] ;  /* 0x000000041006a981 */ /* 0x000162000c1e1900 */
[----:B------:R-:W-:-:S04]  /*0210*/  MOV R9, R7 ;  /* 0x0000000700097202 */ /* 0x000fc80000000f00 */
[C---:B------:R-:W-:Y:S01]  /*0220*/  IADD3 R23, R9.reuse, 0x80, RZ ;  /* 0x0000008009177810 */ /* 0x040fe20007ffe0ff */
[----:B------:R-:W-:-:S03]  /*0230*/  VIADD R11, R9, 0x100 ;  /* 0x00000100090b7836 */ /* 0x000fc60000000000 */
[-C--:B------:R-:W-:Y:S02]  /*0240*/  ISETP.GE.AND P2, PT, R23, R2.reuse, PT ;  /* 0x000000021700720c */ /* 0x080fe40003f46270 */
[----:B------:R-:W-:Y:S02]  /*0250*/  ISETP.GE.AND P3, PT, R11, R2, PT ;  /* 0x000000020b00720c */ /* 0x000fe40003f66270 */
[----:B-1----:R-:W-:Y:S01]  /*0260*/  IADD3 R13, R9, 0x180, RZ ;  /* 0x00000180090d7810 */ /* 0x002fe20007ffe0ff */
[----:B------:R-:W-:-:S03]  /*0270*/  @!P0 IMAD R7, R0, 0x200, R7 ;  /* 0x0000020000078824 */ /* 0x000fc600078e0207 */
[----:B------:R-:W-:Y:S02]  /*0280*/  ISETP.GE.AND P1, PT, R13, R2, PT ;  /* 0x000000020d00720c */ /* 0x000fe40003f26270 */
[----:B------:R-:W-:-:S04]  /*0290*/  @!P0 MOV R9, R23 ;  /* 0x0000001700098202 */ /* 0x000fc80000000f00 */
[----:B------:R-:W-:Y:S01]  /*02a0*/  ISETP.GE.AND P4, PT, R9, R2, PT ;  /* 0x000000020900720c */ /* 0x000fe20003f86270 */
[----:B------:R-:W-:Y:S01]  /*02b0*/  BSSY B0, `(.L_x_1710) ;  /* 0x0000020000007945 */ /* 0x000fe20003800000 */
[----:B--2---:R-:W-:Y:S02]  /*02c0*/  @!P0 FMUL.RZ R15, R10, 0.15915493667125701904 ;  /* 0x3e22f9830a0f8820 */ /* 0x004fe4000040c000 */
[----:B------:R-:W1:Y:S02]  /*02d0*/  @!P0 LDC.64 R10, c[0x0][0x218] ;  /* 0x00008600ff0a8b82 */ /* 0x000e640000000a00 */
[----:B------:R-:W0:Y:S08]  /*02e0*/  @!P0 MUFU.COS R12, R15 ;  /* 0x0000000f000c8308 */ /* 0x000e300000000000 */
[----:B------:R-:W-:Y:S08]  /*02f0*/  @!P0 MUFU.SIN R8, R15 ;  /* 0x0000000f00088308 */ /* 0x000ff00000000400 */
[----:B0-----:R-:W0:Y:S01]  /*0300*/  @!P0 MUFU.RCP R17, R12 ;  /* 0x0000000c00118308 */ /* 0x001e220000001000 */
[----:B---3--:R-:W-:-:S07]  /*0310*/  @!P2 FMUL.RZ R20, R20, 0.15915493667125701904 ;  /* 0x3e22f9831414a820 */ /* 0x008fce000040c000 */
[----:B------:R-:W2:Y:S01]  /*0320*/  @!P2 MUFU.COS R14, R20 ;  /* 0x00000014000ea308 */ /* 0x000ea20000000000 */
[----:B----4-:R-:W-:-:S07]  /*0330*/  @!P3 FMUL.RZ R21, R21, 0.15915493667125701904 ;  /* 0x3e22f9831515b820 */ /* 0x010fce000040c000 */
[----:B------:R-:W3:Y:S01]  /*0340*/  @!P3 MUFU.COS R16, R21 ;  /* 0x000000150010b308 */ /* 0x000ee20000000000 */
[----:B0-----:R-:W-:Y:S01]  /*0350*/  @!P0 FMUL.FTZ R5, R8, R17 ;  /* 0x0000001108058220 */ /* 0x001fe20000410000 */
[----:B-1----:R-:W-:-:S05]  /*0360*/  @!P0 IMAD.WIDE.U32 R10, R7, 0x4, R10 ;  /* 0x00000004070a8825 */ /* 0x002fca00078e000a */
[----:B------:R0:W-:Y:S01]  /*0370*/  @!P0 STG.E desc[UR4][R10.64], R5 ;  /* 0x000000050a008986 */ /* 0x0001e2000c101904 */
[----:B------:R-:W-:Y:S08]  /*0380*/  @!P2 MUFU.SIN R13, R20 ;  /* 0x00000014000da308 */ /* 0x000ff00000000400 */
[----:B--2---:R-:W1:Y:S01]  /*0390*/  @!P2 MUFU.RCP R14, R14 ;  /* 0x0000000e000ea308 */ /* 0x004e620000001000 */
[----:B-----5:R-:W-:-:S07]  /*03a0*/  @!P1 FMUL.RZ R18, R6, 0.15915493667125701904 ;  /* 0x3e22f98306129820 */ /* 0x020fce000040c000 */
[----:B------:R-:W-:Y:S08]  /*03b0*/  @!P3 MUFU.SIN R15, R21 ;  /* 0x00000015000fb308 */ /* 0x000ff00000000400 */
[----:B---3--:R-:W2:Y:S08]  /*03c0*/  @!P3 MUFU.RCP R16, R16 ;  /* 0x000000100010b308 */ /* 0x008eb00000001000 */
[----:B------:R0:W3:Y:S01]  /*03d0*/  @!P1 MUFU.COS R6, R18 ;  /* 0x0000001200069308 */ /* 0x0000e20000000000 */
[----:B-1----:R-:W-:Y:S01]  /*03e0*/  @!P2 FMUL.FTZ R3, R13, R14 ;  /* 0x0000000e0d03a220 */ /* 0x002fe20000410000 */
[----:B--2---:R-:W-:Y:S01]  /*03f0*/  @!P3 FMUL.FTZ R4, R15, R16 ;  /* 0x000000100f04b220 */ /* 0x004fe20000410000 */
[----:B0-----:R-:W-:Y:S06]  /*0400*/  @P4 BRA `(.L_x_1711) ;  /* 0x0000000000284947 */ /* 0x001fec0003800000 */
[----:B------:R-:W0:Y:S01]  /*0410*/  LDC.64 R12, c[0x0][0x218] ;  /* 0x00008600ff0c7b82 */ /* 0x000e220000000a00 */
[----:B------:R-:W-:Y:S02]  /*0420*/  LEA R11, R0, R9, 0x9 ;  /* 0x00000009000b7211 */ /* 0x000fe400078e48ff */
[----:B------:R-:W-:-:S04]  /*0430*/  IADD3 R9, R9, 0x80, RZ ;  /* 0x0000008009097810 */ /* 0x000fc80007ffe0ff */
[----:B------:R-:W-:-:S13]  /*0440*/  ISETP.GE.AND P0, PT, R9, R2, PT ;  /* 0x000000020900720c */ /* 0x000fda0003f06270 */
[----:B------:R-:W-:Y:S01]  /*0450*/  @!P0 IMAD R5, R0, 0x200, R9 ;  /* 0x0000020000058824 */ /* 0x000fe200078e0209 */
[----:B------:R-:W-:Y:S01]  /*0460*/  @!P0 IADD3 R9, R9, 0x80, RZ ;  /* 0x0000008009098810 */ /* 0x000fe20007ffe0ff */
[----:B0-----:R-:W-:-:S04]  /*0470*/  IMAD.WIDE.U32 R10, R11, 0x4, R12 ;  /* 0x000000040b0a7825 */ /* 0x001fc800078e000c */
[----:B------:R-:W-:Y:S01]  /*0480*/  @!P0 IMAD.WIDE.U32 R12, R5, 0x4, R12 ;  /* 0x00000004050c8825 */ /* 0x000fe200078e000c */
[----:B------:R0:W-:Y:S04]  /*0490*/  STG.E desc[UR4][R10.64], R3 ;  /* 0x000000030a007986 */ /* 0x0001e8000c101904 */
[----:B------:R0:W-:Y:S02]  /*04a0*/  @!P0 STG.E desc[UR4][R12.64], R4 ;  /* 0x000000040c008986 */ /* 0x0001e4000c101904 */
.L_x_1711:
[----:B------:R-:W-:Y:S05]  /*04b0*/  BSYNC B0 ;  /* 0x0000000000007941 */ /* 0x000fea0003800000 */
.L_x_1710:
[----:B------:R-:W-:Y:S01]  /*04c0*/  ISETP.GE.AND P0, PT, R9, R2, PT ;  /* 0x000000020900720c */ /* 0x000fe20003f06270 */
[----:B0-----:R0:W1:-:S12]  /*04d0*/  @!P1 MUFU.SIN R4, R18 ;  /* 0x0000001200049308 */ /* 0x0010580000000400 */
[----:B0-----:R-:W-:Y:S05]  /*04e0*/  @P0 EXIT ;  /* 0x000000000000094d */ /* 0x001fea0003800000 */
[----:B------:R-:W0:Y:S01]  /*04f0*/  LDC.64 R2, c[0x0][0x218] ;  /* 0x00008600ff027b82 */ /* 0x000e220000000a00 */
[----:B---3--:R-:W1:Y:S01]  /*0500*/  @!P1 MUFU.RCP R7, R6 ;  /* 0x0000000600079308 */ /* 0x008e620000001000 */
[----:B------:R-:W-:Y:S01]  /*0510*/  LEA R9, R0, R9, 0x9 ;  /* 0x0000000900097211 */ /* 0x000fe200078e48ff */
[----:B-1----:R-:W-:-:S04]  /*0520*/  @!P1 FMUL.FTZ R5, R4, R7 ;  /* 0x0000000704059220 */ /* 0x002fc80000410000 */
[----:B0-----:R-:W-:-:S05]  /*0530*/  IMAD.WIDE.U32 R2, R9, 0x4, R2 ;  /* 0x0000000409027825 */ /* 0x001fca00078e0002 */
[----:B------:R-:W-:Y:S01]  /*0540*/  STG.E desc[UR4][R2.64], R5 ;  /* 0x0000000502007986 */ /* 0x000fe2000c101904 */
[----:B------:R-:W-:Y:S05]  /*0550*/  EXIT ;  /* 0x000000000000794d */ /* 0x000fea0003800000 */
.L_x_1712:
        /* <DEDUP_REMOVED lines=10> */
.L_x_7539:


//--------------------- .text._ZN2at6native29vectorized_elementwise_kernelILi2EZZZNS0_15tan_kernel_cudaERNS_18TensorIteratorBaseEENKUlvE0_clEvENKUlvE0_clEvEUlfE_St5arrayIPcLm2EEEEviT0_T1_ --------------------------
	.section	.text._ZN2at6native29vectorized_elementwise_kernelILi2EZZZNS0_15tan_kernel_cudaERNS_18TensorIteratorBaseEENKUlvE0_clEvENKUlvE0_clEvEUlfE_St5arrayIPcLm2EEEEviT0_T1_,"ax",@progbits
	.align	128
        .global         _ZN2at6native29vectorized_elementwise_kernelILi2EZZZNS0_15tan_kernel_cudaERNS_18TensorIteratorBaseEENKUlvE0_clEvENKUlvE0_clEvEUlfE_St5arrayIPcLm2EEEEviT0_T1_
        .type           _ZN2at6native29vectorized_elementwise_kernelILi2EZZZNS0_15tan_kernel_cudaERNS_18TensorIteratorBaseEENKUlvE0_clEvENKUlvE0_clEvEUlfE_St5arrayIPcLm2EEEEviT0_T1_,@function
        .size           _ZN2at6native29vectorized_elementwise_kernelILi2EZZZNS0_15tan_kernel_cudaERNS_18TensorIteratorBaseEENKUlvE0_clEvENKUlvE0_clEvEUlfE_St5arrayIPcLm2EEEEviT0_T1_,(.L_x_7540 - _ZN2at6native29vectorized_elementwise_kernelILi2EZZZNS0_15tan_kernel_cudaERNS_18TensorIteratorBaseEENKUlvE0_clEvENKUlvE0_clEvEUlfE_St5arrayIPcLm2EEEEviT0_T1_)
        .other          _ZN2at6native29vectorized_elementwise_kernelILi2EZZZNS0_15tan_kernel_cudaERNS_18TensorIteratorBaseEENKUlvE0_clEvENKUlvE0_clEvEUlfE_St5arrayIPcLm2EEEEviT0_T1_,@"STO_CUDA_ENTRY STV_DEFAULT"
_ZN2at6native29vectorized_elementwise_kernelILi2EZZZNS0_15tan_kernel_cudaERNS_18TensorIteratorBaseEENKUlvE0_clEvENKUlvE0_clEvEUlfE_St5arrayIPcLm2EEEEviT0_T1_:
.text._ZN2at6native29vectorized_elementwise_kernelILi2EZZZNS0_15tan_kernel_cudaERNS_18TensorIteratorBaseEENKUlvE0_clEvENKUlvE0_clEvEUlfE_St5arrayIPcLm2EEEEviT0_T1_:
        /* <DEDUP_REMOVED lines=13> */
[----:B------:R-:W3:Y:S04]  /*00d0*/  LDG.E.64 R8, desc[UR4][R16.64] ;  /* 0x0000000410087981 */ /* 0x000ee8000c1e1b00 */
[----:B------:R-:W4:Y:S04]  /*00e0*/  LDG.E.64 R12, desc[UR4][R16.64+0x800] ;  /* 0x00080004100c7981 */ /* 0x000f28000c1e1b00 */
[----:B------:R-:W5:Y:S01]  /*00f0*/  LDG.E.64 R4, desc[UR4][R16.64+0xc00] ;  /* 0x000c000410047981 */ /* 0x000f62000c1e1b00 */
[----:B--2---:R-:W-:Y:S01]  /*0100*/  FMUL.RZ R20, R6, 0.15915493667125701904 ;  /* 0x3e22f98306147820 */ /* 0x004fe2000040c000 */
[----:B------:R-:W-:Y:S01]  /*0110*/  FMUL.RZ R22, R7, 0.15915493667125701904 ;  /* 0x3e22f98307167820 */ /* 0x000fe2000040c000 */
[----:B---3--:R-:W-:-:S02]  /*0120*/  FMUL.RZ R10, R9, 0.15915493667125701904 ;  /* 0x3e22f983090a7820 */ /* 0x008fc4000040c000 */
[----:B------:R-:W-:Y:S01]  /*0130*/  MUFU.SIN R6, R20 ;  /* 0x0000001400067308 */ /* 0x000fe20000000400 */
[----:B------:R-:W-:Y:S01]  /*0140*/  FMUL.RZ R8, R8, 0.15915493667125701904 ;  /* 0x3e22f98308087820 */ /* 0x000fe2000040c000 */
[----:B----4-:R-:W-:Y:S01]  /*0150*/  FMUL.RZ R24, R12, 0.15915493667125701904 ;  /* 0x3e22f9830c187820 */ /* 0x010fe2000040c000 */
[----:B------:R-:W-:Y:S01]  /*0160*/  FMUL.RZ R25, R13, 0.15915493667125701904 ;  /* 0x3e22f9830d197820 */ /* 0x000fe2000040c000 */
[----:B-----5:R-:W-:-:S04]  /*0170*/  FMUL.RZ R26, R4, 0.15915493667125701904 ;  /* 0x3e22f983041a7820 */ /* 0x020fc8000040c000 */
[----:B------:R0:W-:Y:S08]  /*0180*/  MUFU.COS R15, R20 ;  /* 0x00000014000f7308 */ /* 0x0001f00000000000 */
[----:B------:R-:W1:Y:S01]  /*0190*/  MUFU.COS R14, R10 ;  /* 0x0000000a000e7308 */ /* 0x000e620000000000 */
[----:B0-----:R-:W-:Y:S02]  /*01a0*/  FMUL.RZ R20, R5, 0.15915493667125701904 ;  /* 0x3e22f98305147820 */ /* 0x001fe4000040c000 */
[----:B------:R-:W0:Y:S05]  /*01b0*/  LDC.64 R4, c[0x0][0x218] ;  /* 0x00008600ff047b82 */ /* 0x000e2a0000000a00 */
[----:B------:R-:W2:Y:S08]  /*01c0*/  MUFU.COS R16, R24 ;  /* 0x0000001800107308 */ /* 0x000eb00000000000 */
[----:B------:R-:W3:Y:S08]  /*01d0*/  MUFU.COS R18, R8 ;  /* 0x0000000800127308 */ /* 0x000ef00000000000 */
[----:B------:R-:W4:Y:S08]  /*01e0*/  MUFU.COS R17, R22 ;  /* 0x0000001600117308 */ /* 0x000f300000000000 */
[----:B------:R-:W5:Y:S08]  /*01f0*/  MUFU.COS R19, R25 ;  /* 0x0000001900137308 */ /* 0x000f700000000000 */
[----:B------:R-:W0:Y:S08]  /*0200*/  MUFU.COS R21, R26 ;  /* 0x0000001a00157308 */ /* 0x000e300000000000 */
[----:B------:R-:W0:Y:S08]  /*0210*/  MUFU.COS R23, R20 ;  /* 0x0000001400177308 */ /* 0x000e300000000000 */
[----:B------:R-:W-:Y:S08]  /*0220*/  MUFU.SIN R9, R10 ;  /* 0x0000000a00097308 */ /* 0x000ff00000000400 */
[----:B-1----:R-:W1:Y:S08]  /*0230*/  MUFU.RCP R14, R14 ;  /* 0x0000000e000e7308 */ /* 0x002e700000001000 */
[----:B------:R-:W1:Y:S08]  /*0240*/  MUFU.RCP R15, R15 ;  /* 0x0000000f000f7308 */ /* 0x000e700000001000 */
[----:B------:R-:W-:Y:S08]  /*0250*/  MUFU.SIN R2, R8 ;  /* 0x0000000800027308 */ /* 0x000ff00000000400 */
[----:B------:R-:W-:Y:S08]  /*0260*/  MUFU.SIN R7, R24 ;  /* 0x0000001800077308 */ /* 0x000ff00000000400 */
[----:B--2---:R-:W2:Y:S08]  /*0270*/  MUFU.RCP R16, R16 ;  /* 0x0000001000107308 */ /* 0x004eb00000001000 */
[----:B------:R-:W-:Y:S08]  /*0280*/  MUFU.SIN R0, R22 ;  /* 0x0000001600007308 */ /* 0x000ff00000000400 */
[----:B------:R-:W-:Y:S08]  /*0290*/  MUFU.SIN R8, R25 ;  /* 0x0000001900087308 */ /* 0x000ff00000000400 */
[----:B------:R-:W-:Y:S08]  /*02a0*/  MUFU.SIN R10, R26 ;  /* 0x0000001a000a7308 */ /* 0x000ff00000000400 */
[----:B------:R-:W-:Y:S08]  /*02b0*/  MUFU.SIN R12, R20 ;  /* 0x00000014000c7308 */ /* 0x000ff00000000400 */
[----:B---3--:R-:W3:Y:S08]  /*02c0*/  MUFU.RCP R13, R18 ;  /* 0x00000012000d7308 */ /* 0x008ef00000001000 */
[----:B----4-:R-:W4:Y:S08]  /*02d0*/  MUFU.RCP R17, R17 ;  /* 0x0000001100117308 */ /* 0x010f300000001000 */
[----:B-----5:R-:W5:Y:S08]  /*02e0*/  MUFU.RCP R19, R19 ;  /* 0x0000001300137308 */ /* 0x020f700000001000 */
[----:B0-----:R-:W0:Y:S08]  /*02f0*/  MUFU.RCP R21, R21 ;  /* 0x0000001500157308 */ /* 0x001e300000001000 */
[----:B------:R-:W0:Y:S01]  /*0300*/  MUFU.RCP R23, R23 ;  /* 0x0000001700177308 */ /* 0x000e220000001000 */
[----:B------:R-:W-:-:S04]  /*0310*/  IMAD.WIDE.U32 R4, R3, 0x4, R4 ;  /* 0x0000000403047825 */ /* 0x000fc800078e0004 */
[----:B-1----:R-:W-:Y:S01]  /*0320*/  FMUL.FTZ R3, R9, R14 ;  /* 0x0000000e09037220 */ /* 0x002fe20000410000 */
[----:B------:R-:W-:Y:S01]  /*0330*/  FMUL.FTZ R14, R6, R15 ;  /* 0x0000000f060e7220 */ /* 0x000fe20000410000 */
[----:B--2---:R-:W-:Y:S01]  /*0340*/  FMUL.FTZ R6, R7, R16 ;  /* 0x0000001007067220 */ /* 0x004fe20000410000 */
[----:B---3--:R-:W-:Y:S01]  /*0350*/  FMUL.FTZ R2, R2, R13 ;  /* 0x0000000d02027220 */ /* 0x008fe20000410000 */
[----:B----4-:R-:W-:Y:S01]  /*0360*/  FMUL.FTZ R15, R0, R17 ;  /* 0x00000011000f7220 */ /* 0x010fe20000410000 */
[----:B------:R-:W-:-:S04]  /*0370*/  IMAD.WIDE R4, R11, 0x8, R4 ;  /* 0x000000080b047825 */ /* 0x000fc800078e0204 */
[----:B-----5:R-:W-:Y:S01]  /*0380*/  FMUL.FTZ R7, R8, R19 ;  /* 0x0000001308077220 */ /* 0x020fe20000410000 */
[----:B0-----:R-:W-:Y:S01]  /*0390*/  FMUL.FTZ R10, R10, R21 ;  /* 0x000000150a0a7220 */ /* 0x001fe20000410000 */
[----:B------:R-:W-:Y:S01]  /*03a0*/  STG.E.64 desc[UR4][R4.64], R2 ;  /* 0x0000000204007986 */ /* 0x000fe2000c101b04 */
[----:B------:R-:W-:-:S03]  /*03b0*/  FMUL.FTZ R11, R12, R23 ;  /* 0x000000170c0b7220 */ /* 0x000fc60000410000 */
[----:B------:R-:W-:Y:S04]  /*03c0*/  STG.E.64 desc[UR4][R4.64+0x400], R14 ;  /* 0x0004000e04007986 */ /* 0x000fe8000c101b04 */
[----:B------:R-:W-:Y:S04]  /*03d0*/  STG.E.64 desc[UR4][R4.64+0x800], R6 ;  /* 0x0008000604007986 */ /* 0x000fe8000c101b04 */
[----:B------:R-:W-:Y:S01]  /*03e0*/  STG.E.64 desc[UR4][R4.64+0xc00], R10 ;  /* 0x000c000a04007986 */ /* 0x000fe2000c101b04 */
[----:B------:R-:W-:Y:S05]  /*03f0*/  EXIT ;  /* 0x000000000000794d */ /* 0x000fea0003800000 */
.L_x_1713:
[----:B------:R-:W0:Y:S01]  /*0400*/  S2R R22, SR_TID.X ;  /* 0x0000000000167919 */ /* 0x000e220000002100 */
[----:B------:R-:W-:Y:S01]  /*0410*/  HFMA2.MMA R2, -RZ, RZ, 0, 0 ;  /* 0x00000000ff027435 */ /* 0x000fe200000001ff */
[----:B0-----:R-:W-:Y:S02]  /*0420*/  ISETP.GE.AND P0, PT, R22, R5, PT ;  /* 0x000000051600720c */ /* 0x001fe40003f06270 */
[----:B------:R-:W-:-:S11]  /*0430*/  MOV R0, R22 ;  /* 0x0000001600007202 */ /* 0x000fd60000000f00 */
[----:B------:R-:W-:Y:S01]  /*0440*/  @!P0 IADD3 R0, R22, 0x80, RZ ;  /* 0x0000008016008810 */ /* 0x000fe20007ffe0ff */
[----:B------:R-:W0:Y:S01]  /*0450*/  @!P0 LDC.64 R14, c[0x0][0x220] ;  /* 0x00008800ff0e8b82 */ /* 0x000e220000000a00 */
[----:B------:R-:W-:Y:S02]  /*0460*/  MOV R24, RZ ;  /* 0x000000ff00187202 */ /* 0x000fe40000000f00 */
[----:B------:R-:W-:Y:S02]  /*0470*/  ISETP.GE.AND P3, PT, R0, R5, PT ;  /* 0x000000050000720c */ /* 0x000fe40003f66270 */
[----:B------:R-:W-:-:S11]  /*0480*/  @!P0 IADD3 R17, R3, R22, RZ ;  /* 0x0000001603118210 */ /* 0x000fd60007ffe0ff */
[----:B------:R-:W-:Y:S01]  /*0490*/  @!P3 IADD3 R19, R3, R0, RZ ;  /* 0x000000000313b210 */ /* 0x000fe20007ffe0ff */
[----:B------:R-:W-:Y:S01]  /*04a0*/  @!P3 VIADD R0, R0, 0x80 ;  /* 0x000000800000b836 */ /* 0x000fe20000000000 */
[----:B------:R-:W1:Y:S04]  /*04b0*/  @!P3 LDC.64 R20, c[0x0][0x220] ;  /* 0x00008800ff14bb82 */ /* 0x000e680000000a00 */
[----:B------:R-:W-:Y:S01]  /*04c0*/  ISETP.GE.AND P4, PT, R0, R5, PT ;  /* 0x000000050000720c */ /* 0x000fe20003f86270 */
[----:B0-----:R-:W-:-:S05]  /*04d0*/  @!P0 IMAD.WIDE.U32 R14, R17, 0x4, R14 ;  /* 0x00000004110e8825 */ /* 0x001fca00078e000e */
[----:B------:R0:W2:Y:S07]  /*04e0*/  @!P0 LDG.E R2, desc[UR4][R14.64] ;  /* 0x000000040e028981 */ /* 0x0000ae000c1e1900 */
[----:B------:R-:W-:Y:S01]  /*04f0*/  @!P4 IADD3 R23, R3, R0, RZ ;  /* 0x000000000317c210 */ /* 0x000fe20007ffe0ff */
[----:B------:R-:W3:Y:S01]  /*0500*/  @!P4 LDC.64 R26, c[0x0][0x220] ;  /* 0x00008800ff1acb82 */ /* 0x000ee20000000a00 */
[----:B------:R-:W-:-:S04]  /*0510*/  @!P4 IADD3 R0, R0, 0x80, RZ ;  /* 0x000000800000c810 */ /* 0x000fc80007ffe0ff */
[----:B------:R-:W-:-:S13]  /*0520*/  ISETP.GE.AND P5, PT, R0, R5, PT ;  /* 0x000000050000720c */ /* 0x000fda0003fa6270 */
[----:B------:R-:W-:Y:S01]  /*0530*/  @!P5 IADD3 R13, R3, R0, RZ ;  /* 0x00000000030dd210 */ /* 0x000fe20007ffe0ff */
[----:B------:R-:W-:Y:S01]  /*0540*/  @!P5 VIADD R0, R0, 0x80 ;  /* 0x000000800000d836 */ /* 0x000fe20000000000 */
[----:B------:R-:W4:Y:S04]  /*0550*/  @!P5 LDC.64 R16, c[0x0][0x220] ;  /* 0x00008800ff10db82 */ /* 0x000f280000000a00 */
[----:B------:R-:W-:Y:S01]  /*0560*/  ISETP.GE.AND P1, PT, R0, R5, PT ;  /* 0x000000050000720c */ /* 0x000fe20003f26270 */
[----:B---3--:R-:W-:-:S05]  /*0570*/  @!P4 IMAD.WIDE.U32 R26, R23, 0x4, R26 ;  /* 0x00000004171ac825 */ /* 0x008fca00078e001a */
[----:B------:R3:W5:Y:S07]  /*0580*/  @!P4 LDG.E R24, desc[UR4][R26.64] ;  /* 0x000000041a18c981 */ /* 0x00076e000c1e1900 */
[----:B------:R-:W-:Y:S01]  /*0590*/  @!P1 IADD3 R25, R3, R0, RZ ;  /* 0x0000000003199210 */ /* 0x000fe20007ffe0ff */
[----:B------:R-:W-:-:S05]  /*05a0*/  @!P1 VIADD R0, R0, 0x80 ;  /* 0x0000008000009836 */ /* 0x000fca0000000000 */
[----:B------:R-:W-:Y:S01]  /*05b0*/  ISETP.GE.AND P2, PT, R0, R5, PT ;  /* 0x000000050000720c */ /* 0x000fe20003f46270 */
[----:B------:R-:W-:-:S12]  /*05c0*/  HFMA2.MMA R23, -RZ, RZ, 0, 0 ;  /* 0x00000000ff177435 */ /* 0x000fd800000001ff */
[----:B------:R-:W-:Y:S01]  /*05d0*/  @!P2 IADD3 R29, R3, R0, RZ ;  /* 0x00000000031da210 */ /* 0x000fe20007ffe0ff */
[----:B0-----:R-:W0:Y:S01]  /*05e0*/  @!P2 LDC.64 R14, c[0x0][0x220] ;  /* 0x00008800ff0eab82 */ /* 0x001e220000000a00 */
[----:B------:R-:W-:-:S04]  /*05f0*/  @!P2 IADD3 R0, R0, 0x80, RZ ;  /* 0x000000800000a810 */ /* 0x000fc80007ffe0ff */
[----:B------:R-:W-:Y:S01]  /*0600*/  ISETP.GE.AND P4, PT, R0, R5, PT ;  /* 0x000000050000720c */ /* 0x000fe20003f86270 */
[----:B-1----:R-:W-:Y:S02]  /*0610*/  @!P3 IMAD.WIDE.U32 R20, R19, 0x4, R20 ;  /* 0x000000041314b825 */ /* 0x002fe400078e0014 */
[----:B------:R-:W1:Y:S03]  /*0620*/  @!P1 LDC.64 R18, c[0x0][0x220] ;  /* 0x00008800ff129b82 */ /* 0x000e660000000a00 */
[----:B------:R0:W5:Y:S07]  /*0630*/  @!P3 LDG.E R23, desc[UR4][R20.64] ;  /* 0x000000041417b981 */ /* 0x00016e000c1e1900 */
[----:B---3--:R-:W-:-:S02]  /*0640*/  @!P4 IADD3 R27, R3, R0, RZ ;  /* 0x00000000031bc210 */ /* 0x008fc40007ffe0ff */
[----:B------:R-:W-:-:S04]  /*0650*/  @!P4 IADD3 R0, R0, 0x80, RZ ;  /* 0x000000800000c810 */ /* 0x000fc80007ffe0ff */
[----:B------:R-:W-:Y:S01]  /*0660*/  ISETP.GE.AND P3, PT, R0, R5, PT ;  /* 0x000000050000720c */ /* 0x000fe20003f66270 */
[----:B----4-:R-:W-:-:S04]  /*0670*/  @!P5 IMAD.WIDE.U32 R16, R13, 0x4, R16 ;  /* 0x000000040d10d825 */ /* 0x010fc800078e0010 */
[----:B------:R-:W-:Y:S02]  /*0680*/  IMAD.MOV.U32 R13, RZ, RZ, RZ ;  /* 0x000000ffff0d7224 */ /* 0x000fe400078e00ff */
[----:B0-----:R-:W-:Y:S02]  /*0690*/  @!P2 IMAD.WIDE.U32 R20, R29, 0x4, R14 ;  /* 0x000000041d14a825 */ /* 0x001fe400078e000e */
[----:B------:R-:W0:Y:S02]  /*06a0*/  @!P4 LDC.64 R14, c[0x0][0x220] ;  /* 0x00008800ff0ecb82 */ /* 0x000e240000000a00 */
[----:B------:R3:W4:Y:S06]  /*06b0*/  @!P5 LDG.E R13, desc[UR4][R16.64] ;  /* 0x00000004100dd981 */ /* 0x00072c000c1e1900 */
[----:B---3--:R-:W3:Y:S01]  /*06c0*/  @!P3 LDC.64 R16, c[0x0][0x220] ;  /* 0x00008800ff10bb82 */ /* 0x008ee20000000a00 */
[----:B------:R-:W-:Y:S01]  /*06d0*/  HFMA2.MMA R26, -RZ, RZ, 0, 0 ;  /* 0x00000000ff1a7435 */ /* 0x000fe200000001ff */
[----:B------:R-:W-:Y:S01]  /*06e0*/  @!P3 IADD3 R29, R3, R0, RZ ;  /* 0x00000000031db210 */ /* 0x000fe20007ffe0ff */
[----:B-1----:R-:W-:Y:S01]  /*06f0*/  @!P1 IMAD.WIDE.U32 R18, R25, 0x4, R18 ;  /* 0x0000000419129825 */ /* 0x002fe200078e0012 */
[----:B------:R-:W-:-:S02]  /*0700*/  MOV R25, RZ ;  /* 0x000000ff00197202 */ /* 0x000fc40000000f00 */
[----:B------:R-:W-:-:S04]  /*0710*/  MOV R0, RZ ;  /* 0x000000ff00007202 */ /* 0x000fc80000000f00 */
[----:B------:R1:W4:Y:S01]  /*0720*/  @!P1 LDG.E R25, desc[UR4][R18.64] ;  /* 0x0000000412199981 */ /* 0x000322000c1e1900 */
[----:B0-----:R-:W-:-:S03]  /*0730*/  @!P4 IMAD.WIDE.U32 R14, R27, 0x4, R14 ;  /* 0x000000041b0ec825 */ /* 0x001fc600078e000e */
[----:B------:R-:W4:Y:S01]  /*0740*/  @!P2 LDG.E R26, desc[UR4][R20.64] ;  /* 0x00000004141aa981 */ /* 0x000f22000c1e1900 */
[----:B------:R-:W-:-:S06]  /*0750*/  IMAD.MOV.U32 R27, RZ, RZ, RZ ;  /* 0x000000ffff1b7224 */ /* 0x000fcc00078e00ff */
[----:B------:R-:W4:Y:S01]  /*0760*/  @!P4 LDG.E R27, desc[UR4][R14.64] ;  /* 0x000000040e1bc981 */ /* 0x000f22000c1e1900 */
[----:B---3--:R-:W-:-:S05]  /*0770*/  @!P3 IMAD.WIDE.U32 R16, R29, 0x4, R16 ;  /* 0x000000041d10b825 */ /* 0x008fca00078e0010 */
[----:B------:R0:W3:Y:S01]  /*0780*/  @!P3 LDG.E R0, desc[UR4][R16.64] ;  /* 0x000000041000b981 */ /* 0x0000e2000c1e1900 */
[----:B-1----:R-:W-:-:S04]  /*0790*/  IADD3 R18, R22, 0x100, RZ ;  /* 0x0000010016127810 */ /* 0x002fc80007ffe0ff */
[----:B------:R-:W-:Y:S01]  /*07a0*/  ISETP.GE.AND P3, PT, R18, R5, PT ;  /* 0x000000051200720c */ /* 0x000fe20003f66270 */
[----:B0-----:R-:W-:-:S05]  /*07b0*/  VIADD R16, R22, 0x180 ;  /* 0x0000018016107836 */ /* 0x001fca0000000000 */
[----:B------:R-:W-:Y:S01]  /*07c0*/  ISETP.GE.AND P2, PT, R16, R5, PT ;  /* 0x000000051000720c */ /* 0x000fe20003f46270 */
[----:B------:R-:W-:Y:S04]  /*07d0*/  BSSY B0, `(.L_x_1714) ;  /* 0x0000064000007945 */ /* 0x000fe80003800000 */
[----:B------:R-:W-:Y:S01]  /*07e0*/  BSSY B1, `(.L_x_1715) ;  /* 0x000005c000017945 */ /* 0x000fe20003800000 */
[----:B--2---:R-:W-:-:S04]  /*07f0*/  @!P0 FMUL.RZ R20, R2, 0.15915493667125701904 ;  /* 0x3e22f98302148820 */ /* 0x004fc8000040c000 */
[----:B------:R-:W-:Y:S01]  /*0800*/  @!P0 MUFU.COS R15, R20 ;  /* 0x00000014000f8308 */ /* 0x000fe20000000000 */
[----:B-----5:R-:W-:-:S07]  /*0810*/  @!P3 FMUL.RZ R24, R24, 0.15915493667125701904 ;  /* 0x3e22f9831818b820 */ /* 0x020fce000040c000 */
[----:B------:R-:W0:Y:S08]  /*0820*/  @!P3 MUFU.COS R19, R24 ;  /* 0x000000180013b308 */ /* 0x000e300000000000 */
[----:B------:R-:W-:Y:S08]  /*0830*/  @!P3 MUFU.SIN R14, R24 ;  /* 0x00000018000eb308 */ /* 0x000ff00000000400 */
[----:B0-----:R-:W0:Y:S01]  /*0840*/  @!P3 MUFU.RCP R19, R19 ;  /* 0x000000130013b308 */ /* 0x001e220000001000 */
[----:B------:R-:W-:-:S07]  /*0850*/  IADD3 R2, R22, 0x80, RZ ;  /* 0x0000008016027810 */ /* 0x000fce0007ffe0ff */
[----:B------:R1:W-:Y:S01]  /*0860*/  @!P0 MUFU.SIN R18, R20 ;  /* 0x0000001400128308 */ /* 0x0003e20000000400 */
[----:B------:R-:W-:-:S07]  /*0870*/  ISETP.GE.AND P1, PT, R2, R5, PT ;  /* 0x000000050200720c */ /* 0x000fce0003f26270 */
[----:B------:R-:W2:Y:S01]  /*0880*/  @!P0 MUFU.RCP R15, R15 ;  /* 0x0000000f000f8308 */ /* 0x000ea20000001000 */
[----:B0-----:R-:W-:Y:S01]  /*0890*/  @!P3 FMUL.FTZ R4, R14, R19 ;  /* 0x000000130e04b220 */ /* 0x001fe20000410000 */
[----:B------:R-:W-:-:S04]  /*08a0*/  IADD3 R14, R22, 0x200, RZ ;  /* 0x00000200160e7810 */ /* 0x000fc80007ffe0ff */
[-C--:B------:R-:W-:Y:S02]  /*08b0*/  ISETP.GE.AND P6, PT, R14, R5.reuse, PT ;  /* 0x000000050e00720c */ /* 0x080fe40003fc6270 */
[C---:B------:R-:W-:Y:S01]  /*08c0*/  IADD3 R14, R22.reuse, 0x280, RZ ;  /* 0x00000280160e7810 */ /* 0x040fe20007ffe0ff */
[----:B------:R-:W-:Y:S01]  /*08d0*/  @!P1 FMUL.RZ R21, R23, 0.15915493667125701904 ;  /* 0x3e22f98317159820 */ /* 0x000fe2000040c000 */
[----:B-1----:R-:W-:Y:S02]  /*08e0*/  IADD3 R20, R22, 0x300, RZ ;  /* 0x0000030016147810 */ /* 0x002fe40007ffe0ff */
[----:B------:R-:W-:Y:S01]  /*08f0*/  ISETP.GE.AND P5, PT, R14, R5, PT ;  /* 0x000000050e00720c */ /* 0x000fe20003fa6270 */
[----:B--2---:R-:W-:Y:S02]  /*0900*/  @!P0 FMUL.FTZ R12, R18, R15 ;  /* 0x0000000f120c8220 */ /* 0x004fe40000410000 */
[----:B------:R-:W0:Y:S01]  /*0910*/  @!P0 LDC.64 R14, c[0x0][0x218] ;  /* 0x00008600ff0e8b82 */ /* 0x000e220000000a00 */
[----:B----4-:R-:W-:Y:S01]  /*0920*/  @!P2 FMUL.RZ R28, R13, 0.15915493667125701904 ;  /* 0x3e22f9830d1ca820 */ /* 0x010fe2000040c000 */
[----:B------:R-:W-:-:S03]  /*0930*/  ISETP.GE.AND P4, PT, R20, R5, PT ;  /* 0x000000051400720c */ /* 0x000fc60003f86270 */
[----:B------:R-:W1:Y:S01]  /*0940*/  @!P2 MUFU.COS R23, R28 ;  /* 0x0000001c0017a308 */ /* 0x000e620000000000 */
[----:B------:R-:W-:-:S04]  /*0950*/  IADD3 R20, R22, 0x380, RZ ;  /* 0x0000038016147810 */ /* 0x000fc80007ffe0ff */
[----:B------:R-:W-:-:S03]  /*0960*/  ISETP.GE.AND P3, PT, R20, R5, PT ;  /* 0x000000051400720c */ /* 0x000fc60003f66270 */
[----:B------:R-:W2:Y:S08]  /*0970*/  @!P1 MUFU.COS R17, R21 ;  /* 0x0000001500119308 */ /* 0x000eb00000000000 */
[----:B-1----:R1:W-:Y:S01]  /*0980*/  @!P2 MUFU.RCP R18, R23 ;  /* 0x000000170012a308 */ /* 0x0023e20000001000 */
[----:B------:R-:W-:Y:S01]  /*0990*/  @!P6 FMUL.RZ R25, R25, 0.15915493667125701904 ;  /* 0x3e22f9831919e820 */ /* 0x000fe2000040c000 */
[----:B------:R-:W-:Y:S01]  /*09a0*/  @!P5 FMUL.RZ R26, R26, 0.15915493667125701904 ;  /* 0x3e22f9831a1ad820 */ /* 0x000fe2000040c000 */
[----:B-1----:R-:W-:-:S02]  /*09b0*/  @!P0 IMAD.IADD R23, R3, 0x1, R22 ;  /* 0x0000000103178824 */ /* 0x002fc400078e0216 */
[----:B------:R-:W-:-:S03]  /*09c0*/  @!P4 FMUL.RZ R27, R27, 0.15915493667125701904 ;  /* 0x3e22f9831b1bc820 */ /* 0x000fc6000040c000 */
[----:B------:R-:W-:Y:S01]  /*09d0*/  @!P1 MUFU.SIN R16, R21 ;  /* 0x0000001500109308 */ /* 0x000fe20000000400 */
[----:B0-----:R-:W-:-:S04]  /*09e0*/  @!P0 IMAD.WIDE.U32 R14, R23, 0x4, R14 ;  /* 0x00000004170e8825 */ /* 0x001fc800078e000e */
[----:B---3--:R-:W-:-:S03]  /*09f0*/  @!P3 FMUL.RZ R0, R0, 0.15915493667125701904 ;  /* 0x3e22f9830000b820 */ /* 0x008fc6000040c000 */
[----:B------:R-:W0:Y:S08]  /*0a00*/  @!P6 MUFU.COS R19, R25 ;  /* 0x000000190013e308 */ /* 0x000e300000000000 */
[----:B------:R-:W1:Y:S08]  /*0a10*/  @!P5 MUFU.COS R20, R26 ;  /* 0x0000001a0014d308 */ /* 0x000e700000000000 */
[----:B------:R-:W3:Y:S08]  /*0a20*/  @!P4 MUFU.COS R21, R27 ;  /* 0x0000001b0015c308 */ /* 0x000ef00000000000 */
[----:B------:R-:W4:Y:S01]  /*0a30*/  @!P3 MUFU.COS R23, R0 ;  /* 0x000000000017b308 */ /* 0x000f220000000000 */
[----:B------:R-:W-:Y:S01]  /*0a40*/  @!P0 MOV R22, R2 ;  /* 0x0000000200168202 */ /* 0x000fe20000000f00 */
[----:B------:R0:W-:Y:S03]  /*0a50*/  @!P0 STG.E desc[UR4][R14.64], R12 ;  /* 0x0000000c0e008986 */ /* 0x0001e6000c101904 */
[----:B------:R-:W-:-:S03]  /*0a60*/  ISETP.GE.AND P0, PT, R22, R5, PT ;  /* 0x000000051600720c */ /* 0x000fc60003f06270 */
[----:B------:R-:W-:Y:S08]  /*0a70*/  @!P2 MUFU.SIN R13, R28 ;  /* 0x0000001c000da308 */ /* 0x000ff00000000400 */
[----:B--2---:R-:W2:Y:S08]  /*0a80*/  @!P1 MUFU.RCP R17, R17 ;  /* 0x0000001100119308 */ /* 0x004eb00000001000 */
[----:B------:R-:W-:Y:S08]  /*0a90*/  @!P6 MUFU.SIN R24, R25 ;  /* 0x000000190018e308 */ /* 0x000ff00000000400 */
[----:B0-----:R-:W0:Y:S08]  /*0aa0*/  @!P6 MUFU.RCP R19, R19 ;  /* 0x000000130013e308 */ /* 0x001e300000001000 */
[----:B------:R-:W-:Y:S08]  /*0ab0*/  @!P5 MUFU.SIN R28, R26 ;  /* 0x0000001a001cd308 */ /* 0x000ff00000000400 */
[----:B-1----:R-:W1:Y:S08]  /*0ac0*/  @!P5 MUFU.RCP R29, R20 ;  /* 0x00000014001dd308 */ /* 0x002e700000001000 */
[----:B------:R-:W-:Y:S08]  /*0ad0*/  @!P4 MUFU.SIN R27, R27 ;  /* 0x0000001b001bc308 */ /* 0x000ff00000000400 */
[----:B---3--:R-:W3:Y:S08]  /*0ae0*/  @!P4 MUFU.RCP R21, R21 ;  /* 0x000000150015c308 */ /* 0x008ef00000001000 */
[----:B------:R-:W-:Y:S08]  /*0af0*/  @!P3 MUFU.SIN R0, R0 ;  /* 0x000000000000b308 */ /* 0x000ff00000000400 */
[----:B----4-:R-:W4:Y:S01]  /*0b00*/  @!P3 MUFU.RCP R23, R23 ;  /* 0x000000170017b308 */ /* 0x010f220000001000 */
[----:B--2---:R-:W-:Y:S01]  /*0b10*/  @!P1 FMUL.FTZ R6, R16, R17 ;  /* 0x0000001110069220 */ /* 0x004fe20000410000 */
[----:B------:R-:W-:Y:S01]  /*0b20*/  @!P2 FMUL.FTZ R7, R13, R18 ;  /* 0x000000120d07a220 */ /* 0x000fe20000410000 */
[----:B0-----:R-:W-:Y:S01]  /*0b30*/  @!P6 FMUL.FTZ R8, R24, R19 ;  /* 0x000000131808e220 */ /* 0x001fe20000410000 */
[----:B-1----:R-:W-:Y:S01]  /*0b40*/  @!P5 FMUL.FTZ R9, R28, R29 ;  /* 0x0000001d1c09d220 */ /* 0x002fe20000410000 */
[----:B---3--:R-:W-:Y:S01]  /*0b50*/  @!P4 FMUL.FTZ R10, R27, R21 ;  /* 0x000000151b0ac220 */ /* 0x008fe20000410000 */
[----:B----4-:R-:W-:Y:S01]  /*0b60*/  @!P3 FMUL.FTZ R11, R0, R23 ;  /* 0x00000017000bb220 */ /* 0x010fe20000410000 */
[----:B------:R-:W-:Y:S06]  /*0b70*/  @P0 BRA `(.L_x_1716) ;  /* 0x0000000000300947 */ /* 0x000fec0003800000 */
[----:B------:R-:W0:Y:S01]  /*0b80*/  LDC.64 R12, c[0x0][0x218] ;  /* 0x00008600ff0c7b82 */ /* 0x000e220000000a00 */
[----:B------:R-:W-:Y:S02]  /*0b90*/  IADD3 R15, R3, R22, RZ ;  /* 0x00000016030f7210 */ /* 0x000fe40007ffe0ff */
[----:B------:R-:W-:-:S04]  /*0ba0*/  IADD3 R22, R22, 0x80, RZ ;  /* 0x0000008016167810 */ /* 0x000fc80007ffe0ff */
[----:B------:R-:W-:Y:S01]  /*0bb0*/  ISETP.GE.AND P0, PT, R22, R5, PT ;  /* 0x000000051600720c */ /* 0x000fe20003f06270 */
[----:B0-----:R-:W-:-:S05]  /*0bc0*/  IMAD.WIDE.U32 R12, R15, 0x4, R12 ;  /* 0x000000040f0c7825 */ /* 0x001fca00078e000c */
[----:B------:R0:W-:Y:S07]  /*0bd0*/  STG.E desc[UR4][R12.64], R6 ;  /* 0x000000060c007986 */ /* 0x0001ee000c101904 */
[----:B------:R-:W-:Y:S05]  /*0be0*/  @P0 BRA `(.L_x_1717) ;  /* 0x0000000000300947 */ /* 0x000fea0003800000 */
[----:B0-----:R-:W0:Y:S01]  /*0bf0*/  LDC.64 R12, c[0x0][0x218] ;  /* 0x00008600ff0c7b82 */ /* 0x001e220000000a00 */
[----:B------:R-:W-:Y:S01]  /*0c00*/  IADD3 R15, R3, R22, RZ ;  /* 0x00000016030f7210 */ /* 0x000fe20007ffe0ff */
[----:B------:R-:W-:-:S04]  /*0c10*/  VIADD R22, R22, 0x80 ;  /* 0x0000008016167836 */ /* 0x000fc80000000000 */
[----:B0-----:R-:W-:-:S05]  /*0c20*/  IMAD.WIDE.U32 R12, R15, 0x4, R12 ;  /* 0x000000040f0c7825 */ /* 0x001fca00078e000c */
[----:B------:R0:W-:Y:S02]  /*0c30*/  STG.E desc[UR4][R12.64], R4 ;  /* 0x000000040c007986 */ /* 0x0001e4000c101904 */
.L_x_1716:
[----:B------:R-:W-:-:S13]  /*0c40*/  ISETP.GE.AND P0, PT, R22, R5, PT ;  /* 0x000000051600720c */ /* 0x000fda0003f06270 */
[----:B------:R-:W-:Y:S05]  /*0c50*/  @P0 BRA `(.L_x_1718) ;  /* 0x0000000000300947 */ /* 0x000fea0003800000 */
[----:B0-----:R-:W0:Y:S01]  /*0c60*/  LDC.64 R12, c[0x0][0x218] ;  /* 0x00008600ff0c7b82 */ /* 0x001e220000000a00 */
[----:B------:R-:W-:Y:S02]  /*0c70*/  IADD3 R15, R3, R22, RZ ;  /* 0x00000016030f7210 */ /* 0x000fe40007ffe0ff */
[----:B------:R-:W-:-:S03]  /*0c80*/  IADD3 R22, R22, 0x80, RZ ;  /* 0x0000008016167810 */ /* 0x000fc60007ffe0ff */
[----:B0-----:R-:W-:-:S05]  /*0c90*/  IMAD.WIDE.U32 R12, R15, 0x4, R12 ;  /* 0x000000040f0c7825 */ /* 0x001fca00078e000c */
[----:B------:R1:W-:Y:S02]  /*0ca0*/  STG.E desc[UR4][R12.64], R7 ;  /* 0x000000070c007986 */ /* 0x0003e4000c101904 */
.L_x_1717:
[----:B------:R-:W-:-:S13]  /*0cb0*/  ISETP.GE.AND P0, PT, R22, R5, PT ;  /* 0x000000051600720c */ /* 0x000fda0003f06270 */
[----:B------:R-:W-:Y:S05]  /*0cc0*/  @P0 BRA `(.L_x_1719) ;  /* 0x0000000000340947 */ /* 0x000fea0003800000 */
[----:B01----:R-:W0:Y:S01]  /*0cd0*/  LDC.64 R6, c[0x0][0x218] ;  /* 0x00008600ff067b82 */ /* 0x003e220000000a00 */
[----:B------:R-:W-:Y:S02]  /*0ce0*/  IADD3 R13, R3, R22, RZ ;  /* 0x00000016030d7210 */ /* 0x000fe40007ffe0ff */
[----:B------:R-:W-:-:S03]  /*0cf0*/  IADD3 R22, R22, 0x80, RZ ;  /* 0x0000008016167810 */ /* 0x000fc60007ffe0ff */
[----:B0-----:R-:W-:-:S05]  /*0d00*/  IMAD.WIDE.U32 R6, R13, 0x4, R6 ;  /* 0x000000040d067825 */ /* 0x001fca00078e0006 */
[----:B------:R1:W-:Y:S02]  /*0d10*/  STG.E desc[UR4][R6.64], R8 ;  /* 0x0000000806007986 */ /* 0x0003e4000c101904 */
.L_x_1718:
[----:B------:R-:W-:-:S13]  /*0d20*/  ISETP.GE.AND P0, PT, R22, R5, PT ;  /* 0x000000051600720c */ /* 0x000fda0003f06270 */
[----:B------:R-:W-:Y:S05]  /*0d30*/  @P0 BREAK B1 ;  /* 0x0000000000010942 */ /* 0x000fea0003800000 */
[----:B------:R-:W-:Y:S05]  /*0d40*/  @P0 BRA `(.L_x_1720) ;  /* 0x0000000000300947 */ /* 0x000fea0003800000 */
[----:B-1----:R-:W1:Y:S01]  /*0d50*/  LDC.64 R6, c[0x0][0x218] ;  /* 0x00008600ff067b82 */ /* 0x002e620000000a00 */
[----:B0-----:R-:W-:Y:S01]  /*0d60*/  IMAD.IADD R13, R3, 0x1, R22 ;  /* 0x00000001030d7824 */ /* 0x001fe200078e0216 */
[----:B------:R-:W-:-:S03]  /*0d70*/  IADD3 R22, R22, 0x80, RZ ;  /* 0x0000008016167810 */ /* 0x000fc60007ffe0ff */
[----:B-1----:R-:W-:-:S05]  /*0d80*/  IMAD.WIDE.U32 R6, R13, 0x4, R6 ;  /* 0x000000040d067825 */ /* 0x002fca00078e0006 */
[----:B------:R2:W-:Y:S02]  /*0d90*/  STG.E desc[UR4][R6.64], R9 ;  /* 0x0000000906007986 */ /* 0x0005e4000c101904 */
.L_x_1719:
[----:B------:R-:W-:Y:S05]  /*0da0*/  BSYNC B1 ;  /* 0x0000000000017941 */ /* 0x000fea0003800000 */
.L_x_1715:
[----:B------:R-:W-:-:S13]  /*0db0*/  ISETP.GE.AND P0, PT, R22, R5, PT ;  /* 0x000000051600720c */ /* 0x000fda0003f06270 */
[----:B012---:R-:W0:Y:S01]  /*0dc0*/  @!P0 LDC.64 R6, c[0x0][0x218] ;  /* 0x00008600ff068b82 */ /* 0x007e220000000a00 */
[----:B------:R-:W-:Y:S02]  /*0dd0*/  @!P0 IADD3 R9, R3, R22, RZ ;  /* 0x0000001603098210 */ /* 0x000fe40007ffe0ff */
[----:B------:R-:W-:-:S03]  /*0de0*/  @!P0 IADD3 R22, R22, 0x80, RZ ;  /* 0x0000008016168810 */ /* 0x000fc60007ffe0ff */
[----:B0-----:R-:W-:-:S05]  /*0df0*/  @!P0 IMAD.WIDE.U32 R6, R9, 0x4, R6 ;  /* 0x0000000409068825 */ /* 0x001fca00078e0006 */
[----:B------:R2:W-:Y:S02]  /*0e00*/  @!P0 STG.E desc[UR4][R6.64], R10 ;  /* 0x0000000a06008986 */ /* 0x0005e4000c101904 */
.L_x_1720:
[----:B------:R-:W-:Y:S05]  /*0e10*/  BSYNC B0 ;  /* 0x0000000000007941 */ /* 0x000fea0003800000 */
.L_x_1714:
[----:B------:R-:W-:Y:S05]  /*0e20*/  WARPSYNC.ALL ;  /* 0x0000000000007948 */ /* 0x000fea0003800000 */
[----:B------:R-:W-:-:S13]  /*0e30*/  ISETP.GE.AND P0, PT, R22, R5, PT ;  /* 0x000000051600720c */ /* 0x000fda0003f06270 */
[----:B------:R-:W-:Y:S05]  /*0e40*/  @P0 EXIT ;  /* 0x000000000000094d */ /* 0x000fea0003800000 */
[----:B0-----:R-:W0:Y:S01]  /*0e50*/  LDC.64 R4, c[0x0][0x218] ;  /* 0x00008600ff047b82 */ /* 0x001e220000000a00 */
[----:B------:R-:W-:-:S05]  /*0e60*/  IADD3 R3, R3, R22, RZ ;  /* 0x0000001603037210 */ /* 0x000fca0007ffe0ff */
[----:B0-----:R-:W-:-:S05]  /*0e70*/  IMAD.WIDE.U32 R2, R3, 0x4, R4 ;  /* 0x0000000403027825 */ /* 0x001fca00078e0004 */
[----:B------:R-:W-:Y:S01]  /*0e80*/  STG.E desc[UR4][R2.64], R11 ;  /* 0x0000000b02007986 */ /* 0x000fe2000c101904 */
[----:B------:R-:W-:Y:S05]  /*0e90*/  EXIT ;  /* 0x000000000000794d */ /* 0x000fea0003800000 */
.L_x_1721:
        /* <DEDUP_REMOVED lines=14> */
.L_x_7540:


//--------------------- .text._ZN2at6native29vectorized_elementwise_kernelILi4EZZZNS0_15tan_kernel_cudaERNS_18TensorIteratorBaseEENKUlvE0_clEvENKUlvE0_clEvEUlfE_St5arrayIPcLm2EEEEviT0_T1_ --------------------------
	.section	.text._ZN2at6native29vectorized_elementwise_kernelILi4EZZZNS0_15tan_kernel_cudaERNS_18TensorIteratorBaseEENKUlvE0_clEvENKUlvE0_clEvEUlfE_St5arrayIPcLm2EEEEviT0_T1_,"ax",@progbits
	.align	128
        .global         _ZN2at6native29vectorized_elementwise_kernelILi4EZZZNS0_15tan_kernel_cudaERNS_18TensorIteratorBaseEENKUlvE0_clEvENKUlvE0_clEvEUlfE_St5arrayIPcLm2EEEEviT0_T1_
        .type           _ZN2at6native29vectorized_elementwise_kernelILi4EZZZNS0_15tan_kernel_cudaERNS_18TensorIteratorBaseEENKUlvE0_clEvENKUlvE0_clEvEUlfE_St5arrayIPcLm2EEEEviT0_T1_,@function
        .size           _ZN2at6native29vectorized_elementwise_kernelILi4EZZZNS0_15tan_kernel_cudaERNS_18TensorIteratorBaseEENKUlvE0_clEvENKUlvE0_clEvEUlfE_St5arrayIPcLm2EEEEviT0_T1_,(.L_x_7541 - _ZN2at6native29vectorized_elementwise_kernelILi4EZZZNS0_15tan_kernel_cudaERNS_18TensorIteratorBaseEENKUlvE0_clEvENKUlvE0_clEvEUlfE_St5arrayIPcLm2EEEEviT0_T1_)
        .other          _ZN2at6native29vectorized_elementwise_kernelILi4EZZZNS0_15tan_kernel_cudaERNS_18TensorIteratorBaseEENKUlvE0_clEvENKUlvE0_clEvEUlfE_St5arrayIPcLm2EEEEviT0_T1_,@"STO_CUDA_ENTRY STV_DEFAULT"
_ZN2at6native29vectorized_elementwise_kernelILi4EZZZNS0_15tan_kernel_cudaERNS_18TensorIteratorBaseEENKUlvE0_clEvENKUlvE0_clEvEUlfE_St5arrayIPcLm2EEEEviT0_T1_:
.text._ZN2at6native29vectorized_elementwise_kernelILi4EZZZNS0_15tan_kernel_cudaERNS_18TensorIteratorBaseEENKUlvE0_clEvENKUlvE0_clEvEUlfE_St5arrayIPcLm2EEEEviT0_T1_:
        /* <DEDUP_REMOVED lines=12> */
[----:B------:R-:W2:Y:S04]  /*00c0*/  LDG.E.128 R8, desc[UR4][R14.64] ;  /* 0x000000040e087981 */ /* 0x000ea8000c1e1d00 */
[----:B------:R-:W3:Y:S01]  /*00d0*/  LDG.E.128 R4, desc[UR4][R14.64+0x800] ;  /* 0x000800040e047981 */ /* 0x000ee2000c1e1d00 */
[----:B--2---:R-:W-:Y:S01]  /*00e0*/  FMUL.RZ R8, R8, 0.15915493667125701904 ;  /* 0x3e22f98308087820 */ /* 0x004fe2000040c000 */
[----:B------:R-:W-:Y:S01]  /*00f0*/  FMUL.RZ R9, R9, 0.15915493667125701904 ;  /* 0x3e22f98309097820 */ /* 0x000fe2000040c000 */
[----:B------:R-:W-:Y:S01]  /*0100*/  FMUL.RZ R2, R10, 0.15915493667125701904 ;  /* 0x3e22f9830a027820 */ /* 0x000fe2000040c000 */
[----:B------:R-:W-:Y:S01]  /*0110*/  FMUL.RZ R11, R11, 0.15915493667125701904 ;  /* 0x3e22f9830b0b7820 */ /* 0x000fe2000040c000 */
[----:B---3--:R-:W-:Y:S01]  /*0120*/  FMUL.RZ R24, R4, 0.15915493667125701904 ;  /* 0x3e22f98304187820 */ /* 0x008fe2000040c000 */
[----:B------:R-:W-:Y:S01]  /*0130*/  FMUL.RZ R25, R5, 0.15915493667125701904 ;  /* 0x3e22f98305197820 */ /* 0x000fe2000040c000 */
[----:B------:R-:W-:Y:S01]  /*0140*/  FMUL.RZ R26, R6, 0.15915493667125701904 ;  /* 0x3e22f983061a7820 */ /* 0x000fe2000040c000 */
[----:B------:R-:W-:Y:S01]  /*0150*/  FMUL.RZ R27, R7, 0.15915493667125701904 ;  /* 0x3e22f983071b7820 */ /* 0x000fe2000040c000 */
[----:B------:R-:W0:Y:S01]  /*0160*/  MUFU.COS R20, R8 ;  /* 0x0000000800147308 */ /* 0x000e220000000000 */
[----:B------:R-:W1:Y:S07]  /*0170*/  LDC.64 R4, c[0x0][0x218] ;  /* 0x00008600ff047b82 */ /* 0x000e6e0000000a00 */
[----:B------:R-:W-:Y:S08]  /*0180*/  MUFU.COS R22, R9 ;  /* 0x0000000900167308 */ /* 0x000ff00000000000 */
[----:B------:R-:W-:Y:S08]  /*0190*/  MUFU.COS R19, R2 ;  /* 0x0000000200137308 */ /* 0x000ff00000000000 */
[----:B------:R-:W-:Y:S08]  /*01a0*/  MUFU.COS R21, R11 ;  /* 0x0000000b00157308 */ /* 0x000ff00000000000 */
[----:B------:R-:W-:Y:S08]  /*01b0*/  MUFU.COS R23, R24 ;  /* 0x0000001800177308 */ /* 0x000ff00000000000 */
[----:B------:R-:W-:Y:S08]  /*01c0*/  MUFU.COS R18, R25 ;  /* 0x0000001900127308 */ /* 0x000ff00000000000 */
[----:B------:R-:W-:Y:S08]  /*01d0*/  MUFU.COS R16, R26 ;  /* 0x0000001a00107308 */ /* 0x000ff00000000000 */
[----:B------:R-:W-:Y:S08]  /*01e0*/  MUFU.COS R14, R27 ;  /* 0x0000001b000e7308 */ /* 0x000ff00000000000 */
[----:B------:R-:W-:Y:S08]  /*01f0*/  MUFU.SIN R13, R8 ;  /* 0x00000008000d7308 */ /* 0x000ff00000000400 */
[----:B0-----:R-:W0:Y:S08]  /*0200*/  MUFU.RCP R6, R20 ;  /* 0x0000001400067308 */ /* 0x001e300000001000 */
[----:B------:R-:W-:Y:S08]  /*0210*/  MUFU.SIN R12, R9 ;  /* 0x00000009000c7308 */ /* 0x000ff00000000400 */
[----:B------:R1:W-:Y:S08]  /*0220*/  MUFU.SIN R10, R2 ;  /* 0x00000002000a7308 */ /* 0x0003f00000000400 */
[----:B------:R-:W-:Y:S01]  /*0230*/  MUFU.SIN R0, R11 ;  /* 0x0000000b00007308 */ /* 0x000fe20000000400 */
[----:B-1----:R-:W-:-:S04]  /*0240*/  IMAD.WIDE.U32 R2, R3, 0x4, R4 ;  /* 0x0000000403027825 */ /* 0x002fc800078e0004 */
[----:B0-----:R-:W-:Y:S01]  /*0250*/  FMUL.FTZ R4, R13, R6 ;  /* 0x000000060d047220 */ /* 0x001fe20000410000 */
[----:B------:R-:W-:Y:S02]  /*0260*/  IMAD.WIDE R2, R17, 0x10, R2 ;  /* 0x0000001011027825 */ /* 0x000fe400078e0202 */
[----:B------:R-:W0:Y:S08]  /*0270*/  MUFU.RCP R7, R22 ;  /* 0x0000001600077308 */ /* 0x000e300000001000 */
[----:B------:R-:W1:Y:S08]  /*0280*/  MUFU.RCP R19, R19 ;  /* 0x0000001300137308 */ /* 0x000e700000001000 */
[----:B------:R-:W-:Y:S01]  /*0290*/  MUFU.SIN R8, R24 ;  /* 0x0000001800087308 */ /* 0x000fe20000000400 */
[----:B0-----:R-:W-:-:S07]  /*02a0*/  FMUL.FTZ R5, R12, R7 ;  /* 0x000000070c057220 */ /* 0x001fce0000410000 */
[----:B------:R-:W-:Y:S01]  /*02b0*/  MUFU.SIN R9, R25 ;  /* 0x0000001900097308 */ /* 0x000fe20000000400 */
[----:B-1----:R-:W-:-:S07]  /*02c0*/  FMUL.FTZ R6, R10, R19 ;  /* 0x000000130a067220 */ /* 0x002fce0000410000 */
[----:B------:R-:W-:Y:S08]  /*02d0*/  MUFU.SIN R15, R26 ;  /* 0x0000001a000f7308 */ /* 0x000ff00000000400 */
[----:B------:R-:W-:Y:S08]  /*02e0*/  MUFU.SIN R11, R27 ;  /* 0x0000001b000b7308 */ /* 0x000ff00000000400 */
[----:B------:R-:W0:Y:S08]  /*02f0*/  MUFU.RCP R21, R21 ;  /* 0x0000001500157308 */ /* 0x000e300000001000 */
[----:B------:R-:W1:Y:S08]  /*0300*/  MUFU.RCP R23, R23 ;  /* 0x0000001700177308 */ /* 0x000e700000001000 */
[----:B------:R-:W2:Y:S01]  /*0310*/  MUFU.RCP R18, R18 ;  /* 0x0000001200127308 */ /* 0x000ea20000001000 */
[----:B0-----:R-:W-:-:S05]  /*0320*/  FMUL.FTZ R7, R0, R21 ;  /* 0x0000001500077220 */ /* 0x001fca0000410000 */
[----:B------:R-:W-:Y:S02]  /*0330*/  STG.E.128 desc[UR4][R2.64], R4 ;  /* 0x0000000402007986 */ /* 0x000fe4000c101d04 */
[----:B------:R-:W0:Y:S01]  /*0340*/  MUFU.RCP R16, R16 ;  /* 0x0000001000107308 */ /* 0x000e220000001000 */
[----:B-1----:R-:W-:-:S07]  /*0350*/  FMUL.FTZ R8, R8, R23 ;  /* 0x0000001708087220 */ /* 0x002fce0000410000 */
[----:B------:R-:W1:Y:S01]  /*0360*/  MUFU.RCP R14, R14 ;  /* 0x0000000e000e7308 */ /* 0x000e620000001000 */
[----:B--2---:R-:W-:Y:S01]  /*0370*/  FMUL.FTZ R9, R9, R18 ;  /* 0x0000001209097220 */ /* 0x004fe20000410000 */
[----:B0-----:R-:W-:Y:S01]  /*0380*/  FMUL.FTZ R10, R15, R16 ;  /* 0x000000100f0a7220 */ /* 0x001fe20000410000 */
[----:B-1----:R-:W-:-:S05]  /*0390*/  FMUL.FTZ R11, R11, R14 ;  /* 0x0000000e0b0b7220 */ /* 0x002fca0000410000 */
[----:B------:R-:W-:Y:S01]  /*03a0*/  STG.E.128 desc[UR4][R2.64+0x800], R8 ;  /* 0x0008000802007986 */ /* 0x000fe2000c101d04 */
[----:B------:R-:W-:Y:S05]  /*03b0*/  EXIT ;  /* 0x000000000000794d */ /* 0x000fea0003800000 */
.L_x_1722:
        /* <DEDUP_REMOVED lines=132> */
.L_x_1725:
[----:B------:R-:W-:-:S13]  /*0c00*/  ISETP.GE.AND P0, PT, R22, R5, PT ;  /* 0x000000051600720c */ /* 0x000fda0003f06270 */
[----:B------:R-:W-:Y:S05]  /*0c10*/  @P0 BRA `(.L_x_1727) ;  /* 0x0000000000300947 */ /* 0x000fea0003800000 */
[----:B0-----:R-:W0:Y:S01]  /*0c20*/  LDC.64 R12, c[0x0][0x218] ;  /* 0x00008600ff0c7b82 */ /* 0x001e220000000a00 */
[----:B------:R-:W-:Y:S02]  /*0c30*/  IADD3 R15, R3, R22, RZ ;  /* 0x00000016030f7210 */ /* 0x000fe40007ffe0ff */
[----:B------:R-:W-:-:S03]  /*0c40*/  IADD3 R22, R22, 0x80, RZ ;  /* 0x0000008016167810 */ /* 0x000fc60007ffe0ff */
[----:B0-----:R-:W-:-:S05]  /*0c50*/  IMAD.WIDE.U32 R12, R15, 0x4, R12 ;  /* 0x000000040f0c7825 */ /* 0x001fca00078e000c */
[----:B------:R1:W-:Y:S02]  /*0c60*/  STG.E desc[UR4][R12.64], R7 ;  /* 0x000000070c007986 */ /* 0x0003e4000c101904 */
.L_x_1726:
[----:B------:R-:W-:-:S13]  /*0c70*/  ISETP.GE.AND P0, PT, R22, R5, PT ;  /* 0x000000051600720c */ /* 0x000fda0003f06270 */
[----:B------:R-:W-:Y:S05]  /*0c80*/  @P0 BRA `(.L_x_1728) ;  /* 0x0000000000340947 */ /* 0x000fea0003800000 */
[----:B01----:R-:W0:Y:S01]  /*0c90*/  LDC.64 R6, c[0x0][0x218] ;  /* 0x00008600ff067b82 */ /* 0x003e220000000a00 */
[----:B------:R-:W-:Y:S02]  /*0ca0*/  IADD3 R13, R3, R22, RZ ;  /* 0x00000016030d7210 */ /* 0x000fe40007ffe0ff */
[----:B------:R-:W-:-:S03]  /*0cb0*/  IADD3 R22, R22, 0x80, RZ ;  /* 0x0000008016167810 */ /* 0x000fc60007ffe0ff */
[----:B0-----:R-:W-:-:S05]  /*0cc0*/  IMAD.WIDE.U32 R6, R13, 0x4, R6 ;  /* 0x000000040d067825 */ /* 0x001fca00078e0006 */
[----:B------:R1:W-:Y:S02]  /*0cd0*/  STG.E desc[UR4][R6.64], R8 ;  /* 0x0000000806007986 */ /* 0x0003e4000c101904 */
.L_x_1727:
        /* <DEDUP_REMOVED lines=8> */
.L_x_1728:
[----:B------:R-:W-:Y:S05]  /*0d60*/  BSYNC B1 ;  /* 0x0000000000017941 */ /* 0x000fea0003800000 */
.L_x_1724:
[----:B------:R-:W-:-:S13]  /*0d70*/  ISETP.GE.AND P0, PT, R22, R5, PT ;  /* 0x000000051600720c */ /* 0x000fda0003f06270 */
[----:B012---:R-:W0:Y:S01]  /*0d80*/  @!P0 LDC.64 R6, c[0x0][0x218] ;  /* 0x00008600ff068b82 */ /* 0x007e220000000a00 */
[----:B------:R-:W-:Y:S02]  /*0d90*/  @!P0 IADD3 R9, R3, R22, RZ ;  /* 0x0000001603098210 */ /* 0x000fe40007ffe0ff */
[----:B------:R-:W-:-:S03]  /*0da0*/  @!P0 IADD3 R22, R22, 0x80, RZ ;  /* 0x0000008016168810 */ /* 0x000fc60007ffe0ff */
[----:B0-----:R-:W-:-:S05]  /*0db0*/  @!P0 IMAD.WIDE.U32 R6, R9, 0x4, R6 ;  /* 0x0000000409068825 */ /* 0x001fca00078e0006 */
[----:B------:R2:W-:Y:S02]  /*0dc0*/  @!P0 STG.E desc[UR4][R6.64], R10 ;  /* 0x0000000a06008986 */ /* 0x0005e4000c101904 */
.L_x_1729:
[----:B------:R-:W-:Y:S05]  /*0dd0*/  BSYNC B0 ;  /* 0x0000000000007941 */ /* 0x000fea0003800000 */
.L_x_1723:
        /* <DEDUP_REMOVED lines=8> */
.L_x_1730:
        /* <DEDUP_REMOVED lines=10> */
.L_x_7541:


//--------------------- .text._ZN2at6native29vectorized_elementwise_kernelILi8EZZZNS0_15tan_kernel_cudaERNS_18TensorIteratorBaseEENKUlvE0_clEvENKUlvE0_clEvEUlfE_St5arrayIPcLm2EEEEviT0_T1_ --------------------------
	.section	.text._ZN2at6native29vectorized_elementwise_kernelILi8EZZZNS0_15tan_kernel_cudaERNS_18TensorIteratorBaseEENKUlvE0_clEvENKUlvE0_clEvEUlfE_St5arrayIPcLm2EEEEviT0_T1_,"ax",@progbits
	.align	128
        .global         _ZN2at6native29vectorized_elementwise_kernelILi8EZZZNS0_15tan_kernel_cudaERNS_18TensorIteratorBaseEENKUlvE0_clEvENKUlvE0_clEvEUlfE_St5arrayIPcLm2EEEEviT0_T1_
        .type           _ZN2at6native29vectorized_elementwise_kernelILi8EZZZNS0_15tan_kernel_cudaERNS_18TensorIteratorBaseEENKUlvE0_clEvENKUlvE0_clEvEUlfE_St5arrayIPcLm2EEEEviT0_T1_,@function
        .size           _ZN2at6native29vectorized_elementwise_kernelILi8EZZZNS0_15tan_kernel_cudaERNS_18TensorIteratorBaseEENKUlvE0_clEvENKUlvE0_clEvEUlfE_St5arrayIPcLm2EEEEviT0_T1_,(.L_x_7542 - _ZN2at6native29vectorized_elementwise_kernelILi8EZZZNS0_15tan_kernel_cudaERNS_18TensorIteratorBaseEENKUlvE0_clEvENKUlvE0_clEvEUlfE_St5arrayIPcLm2EEEEviT0_T1_)
        .other          _ZN2at6native29vectorized_elementwise_kernelILi8EZZZNS0_15tan_kernel_cudaERNS_18TensorIteratorBaseEENKUlvE0_clEvENKUlvE0_clEvEUlfE_St5arrayIPcLm2EEEEviT0_T1_,@"STO_CUDA_ENTRY STV_DEFAULT"
_ZN2at6native29vectorized_elementwise_kernelILi8EZZZNS0_15tan_kernel_cudaERNS_18TensorIteratorBaseEENKUlvE0_clEvENKUlvE0_clEvEUlfE_St5arrayIPcLm2EEEEviT0_T1_:
.text._ZN2at6native29vectorized_elementwise_kernelILi8EZZZNS0_15tan_kernel_cudaERNS_18TensorIteratorBaseEENKUlvE0_clEvENKUlvE0_clEvEUlfE_St5arrayIPcLm2EEEEviT0_T1_:
        /* <DEDUP_REMOVED lines=60> */
.L_x_1731:
        /* <DEDUP_REMOVED lines=132> */
.L_x_1734:
[----:B------:R-:W-:-:S13]  /*0c00*/  ISETP.GE.AND P0, PT, R22, R5, PT ;  /* 0x000000051600720c */ /* 0x000fda0003f06270 */
[----:B------:R-:W-:Y:S05]  /*0c10*/  @P0 BRA `(.L_x_1736) ;  /* 0x0000000000300947 */ /* 0x000fea0003800000 */
[----:B0-----:R-:W0:Y:S01]  /*0c20*/  LDC.64 R12, c[0x0][0x218] ;  /* 0x00008600ff0c7b82 */ /* 0x001e220000000a00 */
[----:B------:R-:W-:Y:S02]  /*0c30*/  IADD3 R15, R3, R22, RZ ;  /* 0x00000016030f7210 */ /* 0x000fe40007ffe0ff */
[----:B------:R-:W-:-:S03]  /*0c40*/  IADD3 R22, R22, 0x80, RZ ;  /* 0x0000008016167810 */ /* 0x000fc60007ffe0ff */
[----:B0-----:R-:W-:-:S05]  /*0c50*/  IMAD.WIDE.U32 R12, R15, 0x4, R12 ;  /* 0x000000040f0c7825 */ /* 0x001fca00078e000c */
[----:B------:R1:W-:Y:S02]  /*0c60*/  STG.E desc[UR4][R12.64], R7 ;  /* 0x000000070c007986 */ /* 0x0003e4000c101904 */
.L_x_1735:
[----:B------:R-:W-:-:S13]  /*0c70*/  ISETP.GE.AND P0, PT, R22, R5, PT ;  /* 0x000000051600720c */ /* 0x000fda0003f06270 */
[----:B------:R-:W-:Y:S05]  /*0c80*/  @P0 BRA `(.L_x_1737) ;  /* 0x0000000000340947 */ /* 0x000fea0003800000 */
[----:B01----:R-:W0:Y:S01]  /*0c90*/  LDC.64 R6, c[0x0][0x218] ;  /* 0x00008600ff067b82 */ /* 0x003e220000000a00 */
[----:B------:R-:W-:Y:S02]  /*0ca0*/  IADD3 R13, R3, R22, RZ ;  /* 0x00000016030d7210 */ /* 0x000fe40007ffe0ff */
[----:B------:R-:W-:-:S03]  /*0cb0*/  IADD3 R22, R22, 0x80, RZ ;  /* 0x0000008016167810 */ /* 0x000fc60007ffe0ff */
[----:B0-----:R-:W-:-:S05]  /*0cc0*/  IMAD.WIDE.U32 R6, R13, 0x4, R6 ;  /* 0x000000040d067825 */ /* 0x001fca00078e0006 */
[----:B------:R1:W-:Y:S02]  /*0cd0*/  STG.E desc[UR4][R6.64], R8 ;  /* 0x0000000806007986 */ /* 0x0003e4000c101904 */
.L_x_1736:
        /* <DEDUP_REMOVED lines=8> */
.L_x_1737:
[----:B------:R-:W-:Y:S05]  /*0d60*/  BSYNC B1 ;  /* 0x0000000000017941 */ /* 0x000fea0003800000 */
.L_x_1733:
[----:B------:R-:W-:-:S13]  /*0d70*/  ISETP.GE.AND P0, PT, R22, R5, PT ;  /* 0x000000051600720c */ /* 0x000fda0003f06270 */
[----:B012---:R-:W0:Y:S01]  /*0d80*/  @!P0 LDC.64 R6, c[0x0][0x218] ;  /* 0x00008600ff068b82 */ /* 0x007e220000000a00 */
[----:B------:R-:W-:Y:S02]  /*0d90*/  @!P0 IADD3 R9, R3, R22, RZ ;  /* 0x0000001603098210 */ /* 0x000fe40007ffe0ff */
[----:B------:R-:W-:-:S03]  /*0da0*/  @!P0 IADD3 R22, R22, 0x80, RZ ;  /* 0x0000008016168810 */ /* 0x000fc60007ffe0ff */
[----:B0-----:R-:W-:-:S05]  /*0db0*/  @!P0 IMAD.WIDE.U32 R6, R9, 0x4, R6 ;  /* 0x0000000409068825 */ /* 0x001fca00078e0006 */
[----:B------:R2:W-:Y:S02]  /*0dc0*/  @!P0 STG.E desc[UR4][R6.64], R10 ;  /* 0x0000000a06008986 */ /* 0x0005e4000c101904 */
.L_x_1738:
[----:B------:R-:W-:Y:S05]  /*0dd0*/  BSYNC B0 ;  /* 0x0000000000007941 */ /* 0x000fea0003800000 */
.L_x_1732:
        /* <DEDUP_REMOVED lines=8> */
.L_x_1739:
        /* <DEDUP_REMOVED lines=10> */
.L_x_7542:


//--------------------- .text._ZN2at6native18elementwise_kernelILi128ELi4EZNS0_15gpu_kernel_implIZZZNS0_15tan_kernel_cudaERNS_18TensorIteratorBaseEENKUlvE0_clEvENKUlvE_clEvEUldE_EEvS4_RKT_EUliE_EEviT1_ --------------------------
	.section	.text._ZN2at6native18elementwise_kernelILi128ELi4EZNS0_15gpu_kernel_implIZZZNS0_15tan_kernel_cudaERNS_18TensorIteratorBaseEENKUlvE0_clEvENKUlvE_clEvEUldE_EEvS4_RKT_EUliE_EEviT1_,"ax",@progbits
	.align	128
        .global         _ZN2at6native18elementwise_kernelILi128ELi4EZNS0_15gpu_kernel_implIZZZNS0_15tan_kernel_cudaERNS_18TensorIteratorBaseEENKUlvE0_clEvENKUlvE_clEvEUldE_EEvS4_RKT_EUliE_EEviT1_
        .type           _ZN2at6native18elementwise_kernelILi128ELi4EZNS0_15gpu_kernel_implIZZZNS0_15tan_kernel_cudaERNS_18TensorIteratorBaseEENKUlvE0_clEvENKUlvE_clEvEUldE_EEvS4_RKT_EUliE_EEviT1_,@function
        .size           _ZN2at6native18elementwise_kernelILi128ELi4EZNS0_15gpu_kernel_implIZZZNS0_15tan_kernel_cudaERNS_18TensorIteratorBaseEENKUlvE0_clEvENKUlvE_clEvEUldE_EEvS4_RKT_EUliE_EEviT1_,(.L_x_7494 - _ZN2at6native18elementwise_kernelILi128ELi4EZNS0_15gpu_kernel_implIZZZNS0_15tan_kernel_cudaERNS_18TensorIteratorBaseEENKUlvE0_clEvENKUlvE_clEvEUldE_EEvS4_RKT_EUliE_EEviT1_)
        .other          _ZN2at6native18elementwise_kernelILi128ELi4EZNS0_15gpu_kernel_implIZZZNS0_15tan_kernel_cudaERNS_18TensorIteratorBaseEENKUlvE0_clEvENKUlvE_clEvEUldE_EEvS4_RKT_EUliE_EEviT1_,@"STO_CUDA_ENTRY STV_DEFAULT"
_ZN2at6native18elementwise_kernelILi128ELi4EZNS0_15gpu_kernel_implIZZZNS0_15tan_kernel_cudaERNS_18TensorIteratorBaseEENKUlvE0_clEvENKUlvE_clEvEUldE_EEvS4_RKT_EUliE_EEviT1_:
.text._ZN2at6native18elementwise_kernelILi128ELi4EZNS0_15gpu_kernel_implIZZZNS0_15tan_kernel_cudaERNS_18TensorIteratorBaseEENKUlvE0_clEvENKUlvE_clEvEUldE_EEvS4_RKT_EUliE_EEviT1_:
[----:B------:R-:W0:Y:S01]  /*0000*/  LDC R1, c[0x0][0x28] ;  /* 0x00000a00ff017b82 */ /* 0x000e220000000800 */
[----:B------:R-:W1:Y:S01]  /*0010*/  S2R R23, SR_CTAID.X ;  /* 0x0000000000177919 */ /* 0x000e620000002500 */
[----:B------:R-:W-:Y:S01]  /*0020*/  ULDC UR4, c[0x0][0x210] ;  /* 0x0000840000047ab9 */ /* 0x000fe20000000800 */
[----:B------:R-:W-:Y:S01]  /*0030*/  ULDC.64 UR36, c[0x0][0x208] ;  /* 0x0000820000247ab9 */ /* 0x000fe20000000a00 */
[----:B------:R-:W-:Y:S01]  /*0040*/  BSSY B6, `(.L_x_1740) ;  /* 0x0000399000067945 */ /* 0x000fe20003800000 */
[----:B------:R-:W1:Y:S01]  /*0050*/  S2R R2, SR_TID.X ;  /* 0x0000000000027919 */ /* 0x000e620000002100 */
[----:B0-----:R-:W-:Y:S02]  /*0060*/  VIADD R1, R1, 0xffffffd8 ;  /* 0xffffffd801017836 */ /* 0x001fe40000000000 */
[----:B-1----:R-:W-:-:S05]  /*0070*/  IMAD R19, R23, 0x200, R2 ;  /* 0x0000020017137824 */ /* 0x002fca00078e0202 */
[----:B------:R-:W-:-:S13]  /*0080*/  ISETP.GE.AND P0, PT, R19, UR4, PT ;  /* 0x0000000413007c0c */ /* 0x000fda000bf06270 */
[----:B------:R-:W-:Y:S05]  /*0090*/  @P0 BRA `(.L_x_1741) ;  /* 0x00000038004c0947 */ /* 0x000fea0003800000 */
[----:B------:R-:W0:Y:S01]  /*00a0*/  LDC R3, c[0x0][0x218] ;  /* 0x00008600ff037b82 */ /* 0x000e220000000800 */
[----:B------:R-:W-:Y:S02]  /*00b0*/  IMAD.MOV.U32 R0, RZ, RZ, RZ ;  /* 0x000000ffff007224 */ /* 0x000fe400078e00ff */
[----:B------:R-:W-:Y:S01]  /*00c0*/  IMAD.MOV.U32 R16, RZ, RZ, RZ ;  /* 0x000000ffff107224 */ /* 0x000fe200078e00ff */
        /* <DEDUP_REMOVED lines=23> */
[C---:B------:R-:W-:Y:S02]  /*0240*/  IMAD R16, R6.reuse, UR6, RZ ;  /* 0x0000000606107c24 */ /* 0x040fe4000f8e02ff */
[----:B------:R-:W-:Y:S02]  /*0250*/  IMAD R0, R6, UR7, RZ ;  /* 0x0000000706007c24 */ /* 0x000fe4000f8e02ff */
        /* <DEDUP_REMOVED lines=277> */
.L_x_1742:
        /* <DEDUP_REMOVED lines=19> */
[----:B--2---:R0:W1:Y:S01]  /*14e0*/  I2F.F64.S16 R6, R4 ;  /* 0x0000000400067312 */ /* 0x0040620000101c00 */
[----:B------:R-:W-:Y:S05]  /*14f0*/  BRA `(.L_x_1748) ;  /* 0x0000000c007c7947 */ /* 0x000fea0003800000 */
.L_x_1746:
[----:B------:R-:W2:Y:S02]  /*1500*/  LDG.E.U8 R4, desc[UR36][R4.64] ;  /* 0x0000002404047981 */ /* 0x000ea4000c1e1100 */
[----:B--2---:R0:W1:Y:S01]  /*1510*/  I2F.F64.U16 R6, R4 ;  /* 0x0000000400067312 */ /* 0x0040620000101800 */
[----:B------:R-:W-:Y:S05]  /*1520*/  BRA `(.L_x_1748) ;  /* 0x0000000c00707947 */ /* 0x000fea0003800000 */
.L_x_1745:
[----:B------:R-:W-:-:S13]  /*1530*/  ISETP.NE.AND P0, PT, R3, 0x2, PT ;  /* 0x000000020300780c */ /* 0x000fda0003f05270 */
[----:B------:R-:W-:Y:S05]  /*1540*/  @!P0 BRA `(.L_x_1749) ;  /* 0x0000000000288947 */ /* 0x000fea0003800000 */
[----:B------:R-:W-:-:S13]  /*1550*/  ISETP.NE.AND P0, PT, R3, 0x3, PT ;  /* 0x000000030300780c */ /* 0x000fda0003f05270 */
[----:B------:R-:W-:Y:S05]  /*1560*/  @!P0 BRA `(.L_x_1750) ;  /* 0x0000000000148947 */ /* 0x000fea0003800000 */
[----:B------:R-:W-:-:S13]  /*1570*/  ISETP.NE.AND P0, PT, R3, 0x4, PT ;  /* 0x000000040300780c */ /* 0x000fda0003f05270 */
[----:B------:R-:W-:Y:S05]  /*1580*/  @P0 BRA `(.L_x_1747) ;  /* 0x0000000800fc0947 */ /* 0x000fea0003800000 */
[----:B------:R-:W2:Y:S02]  /*1590*/  LDG.E.64 R6, desc[UR36][R4.64] ;  /* 0x0000002404067981 */ /* 0x000ea4000c1e1b00 */
[----:B--2---:R-:W0:Y:S01]  /*15a0*/  I2F.F64.S64 R6, R6 ;  /* 0x0000000600067312 */ /* 0x004e220000301c00 */
[----:B------:R-:W-:Y:S05]  /*15b0*/  BRA `(.L_x_1748) ;  /* 0x0000000c004c7947 */ /* 0x000fea0003800000 */
.L_x_1750:
[----:B------:R-:W2:Y:S02]  /*15c0*/  LDG.E R4, desc[UR36][R4.64] ;  /* 0x0000002404047981 */ /* 0x000ea4000c1e1900 */
[----:B--2---:R0:W1:Y:S01]  /*15d0*/  I2F.F64 R6, R4 ;  /* 0x0000000400067312 */ /* 0x0040620000201c00 */
[----:B------:R-:W-:Y:S05]  /*15e0*/  BRA `(.L_x_1748) ;  /* 0x0000000c00407947 */ /* 0x000fea0003800000 */
.L_x_1749:
[----:B------:R-:W2:Y:S02]  /*15f0*/  LDG.E.U16 R4, desc[UR36][R4.64] ;  /* 0x0000002404047981 */ /* 0x000ea4000c1e1500 */
[----:B--2---:R0:W1:Y:S01]  /*1600*/  I2F.F64.S16 R6, R4 ;  /* 0x0000000400067312 */ /* 0x0040620000101c00 */
[----:B------:R-:W-:Y:S05]  /*1610*/  BRA `(.L_x_1748) ;  /* 0x0000000c00347947 */ /* 0x000fea0003800000 */
.L_x_1744:
[----:B------:R-:W-:-:S13]  /*1620*/  ISETP.GT.AND P0, PT, R3, 0x6, PT ;  /* 0x000000060300780c */ /* 0x000fda0003f04270 */
[----:B------:R-:W-:Y:S05]  /*1630*/  @P0 BRA `(.L_x_1751) ;  /* 0x0000000000340947 */ /* 0x000fea0003800000 */
[----:B------:R-:W-:-:S13]  /*1640*/  ISETP.NE.AND P0, PT, R3, 0x5, PT ;  /* 0x000000050300780c */ /* 0x000fda0003f05270 */
[----:B------:R-:W-:Y:S05]  /*1650*/  @!P0 BRA `(.L_x_1752) ;  /* 0x0000000000188947 */ /* 0x000fea0003800000 */
[----:B------:R-:W-:-:S13]  /*1660*/  ISETP.NE.AND P0, PT, R3, 0x6, PT ;  /* 0x000000060300780c */ /* 0x000fda0003f05270 */
[----:B------:R-:W-:Y:S05]  /*1670*/  @P0 BRA `(.L_x_1747) ;  /* 0x0000000800c00947 */ /* 0x000fea0003800000 */
[----:B------:R-:W2:Y:S02]  /*1680*/  LDG.E R6, desc[UR36][R4.64] ;  /* 0x0000002404067981 */ /* 0x000ea4000c1e1900 */
[----:B--2---:R-:W-:-:S06]  /*1690*/  FMUL.FTZ R6, R6, 1 ;  /* 0x3f80000006067820 */ /* 0x004fcc0000410000 */
[----:B------:R-:W0:Y:S01]  /*16a0*/  F2F.F64.F32 R6, R6 ;  /* 0x0000000600067310 */ /* 0x000e220000201800 */
[----:B------:R-:W-:Y:S05]  /*16b0*/  BRA `(.L_x_1748) ;  /* 0x0000000c000c7947 */ /* 0x000fea0003800000 */
.L_x_1752:
[----:B------:R-:W2:Y:S02]  /*16c0*/  LDG.E.U16 R0, desc[UR36][R4.64] ;  /* 0x0000002404007981 */ /* 0x000ea4000c1e1500 */
[----:B--2---:R-:W-:-:S05]  /*16d0*/  HADD2.F32 R0, -RZ, R0.H0_H0 ;  /* 0x20000000ff007230 */ /* 0x004fca0000004100 */
[----:B------:R-:W-:-:S04]  /*16e0*/  FMUL.FTZ R0, R0, 1 ;  /* 0x3f80000000007820 */ /* 0x000fc80000410000 */
[----:B------:R0:W1:Y:S01]  /*16f0*/  F2F.F64.F32 R6, R0 ;  /* 0x0000000000067310 */ /* 0x0000620000201800 */
[----:B------:R-:W-:Y:S05]  /*1700*/  BRA `(.L_x_1748) ;  /* 0x0000000800f87947 */ /* 0x000fea0003800000 */
.L_x_1751:
[----:B------:R-:W-:-:S13]  /*1710*/  ISETP.NE.AND P0, PT, R3, 0x7, PT ;  /* 0x000000070300780c */ /* 0x000fda0003f05270 */
[----:B------:R-:W-:Y:S05]  /*1720*/  @!P0 BRA `(.L_x_1753) ;  /* 0x0000000000348947 */ /* 0x000fea0003800000 */
        /* <DEDUP_REMOVED lines=8> */
.L_x_1754:
[----:B------:R-:W2:Y:S02]  /*17b0*/  LDG.E.U16 R4, desc[UR36][R4.64] ;  /* 0x0000002404047981 */ /* 0x000ea4000c1e1500 */
[----:B--2---:R-:W-:-:S05]  /*17c0*/  HADD2.F32 R0, -RZ, R4.H0_H0 ;  /* 0x20000004ff007230 */ /* 0x004fca0000004100 */
[----:B------:R-:W-:-:S04]  /*17d0*/  FMUL.FTZ R0, R0, 1 ;  /* 0x3f80000000007820 */ /* 0x000fc80000410000 */
[----:B------:R0:W1:Y:S01]  /*17e0*/  F2F.F64.F32 R6, R0 ;  /* 0x0000000000067310 */ /* 0x0000620000201800 */
[----:B------:R-:W-:Y:S05]  /*17f0*/  BRA `(.L_x_1748) ;  /* 0x0000000800bc7947 */ /* 0x000fea0003800000 */
.L_x_1753:
[----:B------:R0:W5:Y:S01]  /*1800*/  LDG.E.64 R6, desc[UR36][R4.64] ;  /* 0x0000002404067981 */ /* 0x000162000c1e1b00 */
[----:B------:R-:W-:Y:S05]  /*1810*/  BRA `(.L_x_1748) ;  /* 0x0000000800b47947 */ /* 0x000fea0003800000 */
.L_x_1743:
        /* <DEDUP_REMOVED lines=8> */
[----:B------:R-:W2:Y:S01]  /*18a0*/  LDG.E.U8 R4, desc[UR36][R4.64] ;  /* 0x0000002404047981 */ /* 0x000ea2000c1e1100 */
[----:B------:R-:W-:Y:S01]  /*18b0*/  IMAD.MOV.U32 R6, RZ, RZ, RZ ;  /* 0x000000ffff067224 */ /* 0x000fe200078e00ff */
[----:B--2---:R-:W-:-:S04]  /*18c0*/  ISETP.NE.AND P0, PT, R4, RZ, PT ;  /* 0x000000ff0400720c */ /* 0x004fc80003f05270 */
[----:B------:R-:W-:Y:S01]  /*18d0*/  FSEL R7, RZ, 1.875, !P0 ;  /* 0x3ff00000ff077808 */ /* 0x000fe20004000000 */
[----:B------:R-:W-:Y:S08]  /*18e0*/  BRA `(.L_x_1748) ;  /* 0x0000000800807947 */ /* 0x000ff00003800000 */
.L_x_1757:
[----:B------:R0:W5:Y:S01]  /*18f0*/  LDG.E.64 R6, desc[UR36][R4.64] ;  /* 0x0000002404067981 */ /* 0x000162000c1e1b00 */
[----:B------:R-:W-:Y:S05]  /*1900*/  BRA `(.L_x_1748) ;  /* 0x0000000800787947 */ /* 0x000fea0003800000 */
.L_x_1756:
[----:B------:R-:W-:-:S13]  /*1910*/  ISETP.NE.AND P0, PT, R3, 0xf, PT ;  /* 0x0000000f0300780c */ /* 0x000fda0003f05270 */
[----:B------:R-:W-:Y:S05]  /*1920*/  @!P0 BRA `(.L_x_1758) ;  /* 0x0000000000a48947 */ /* 0x000fea0003800000 */
[----:B------:R-:W-:-:S13]  /*1930*/  ISETP.NE.AND P0, PT, R3, 0x17, PT ;  /* 0x000000170300780c */ /* 0x000fda0003f05270 */
[----:B------:R-:W-:Y:S05]  /*1940*/  @!P0 BRA `(.L_x_1759) ;  /* 0x0000000000608947 */ /* 0x000fea0003800000 */
[----:B------:R-:W-:-:S13]  /*1950*/  ISETP.NE.AND P0, PT, R3, 0x18, PT ;  /* 0x000000180300780c */ /* 0x000fda0003f05270 */
[----:B------:R-:W-:Y:S05]  /*1960*/  @P0 BRA `(.L_x_1747) ;  /* 0x0000000800040947 */ /* 0x000fea0003800000 */
[----:B------:R-:W2:Y:S01]  /*1970*/  LDG.E.U8 R0, desc[UR36][R4.64] ;  /* 0x0000002404007981 */ /* 0x000ea2000c1e1100 */
[----:B------:R-:W-:Y:S01]  /*1980*/  MOV R9, 0xff800000 ;  /* 0xff80000000097802 */ /* 0x000fe20000000f00 */
        /* <DEDUP_REMOVED lines=16> */
[----:B------:R-:W-:-:S05]  /*1a90*/  LOP3.LUT R7, R7, 0x80000000, R0, 0xf8, !PT ;  /* 0x8000000007077812 */ /* 0x000fca00078ef800 */
[----:B------:R-:W-:-:S06]  /*1aa0*/  FMUL.FTZ R7, R7, 1 ;  /* 0x3f80000007077820 */ /* 0x000fcc0000410000 */
[----:B------:R-:W0:Y:S01]  /*1ab0*/  F2F.F64.F32 R6, R7 ;  /* 0x0000000700067310 */ /* 0x000e220000201800 */
[----:B------:R-:W-:Y:S05]  /*1ac0*/  BRA `(.L_x_1748) ;  /* 0x0000000800087947 */ /* 0x000fea0003800000 */
.L_x_1759:
        /* <DEDUP_REMOVED lines=11> */
[----:B------:R-:W-:-:S05]  /*1b80*/  LOP3.LUT R0, R3, 0x80000000, R0, 0xf8, !PT ;  /* 0x8000000003007812 */ /* 0x000fca00078ef800 */
[----:B------:R-:W-:-:S04]  /*1b90*/  FMUL.FTZ R0, R0, 1 ;  /* 0x3f80000000007820 */ /* 0x000fc80000410000 */
[----:B------:R0:W1:Y:S01]  /*1ba0*/  F2F.F64.F32 R6, R0 ;  /* 0x0000000000067310 */ /* 0x0000620000201800 */
[----:B------:R-:W-:Y:S05]  /*1bb0*/  BRA `(.L_x_1748) ;  /* 0x0000000400cc7947 */ /* 0x000fea0003800000 */
.L_x_1758:
[----:B------:R-:W2:Y:S02]  /*1bc0*/  LDG.E.U16 R0, desc[UR36][R4.64] ;  /* 0x0000002404007981 */ /* 0x000ea4000c1e1500 */
[----:B--2---:R-:W-:-:S04]  /*1bd0*/  IMAD.U32 R0, R0, 0x10000, RZ ;  /* 0x0001000000007824 */ /* 0x004fc800078e00ff */
[----:B------:R-:W-:-:S04]  /*1be0*/  FMUL.FTZ R0, R0, 1 ;  /* 0x3f80000000007820 */ /* 0x000fc80000410000 */
[----:B------:R0:W1:Y:S01]  /*1bf0*/  F2F.F64.F32 R6, R0 ;  /* 0x0000000000067310 */ /* 0x0000620000201800 */
[----:B------:R-:W-:Y:S05]  /*1c00*/  BRA `(.L_x_1748) ;  /* 0x0000000400b87947 */ /* 0x000fea0003800000 */
.L_x_1755:
        /* <DEDUP_REMOVED lines=9> */
[----:B--2---:R0:W1:Y:S01]  /*1ca0*/  I2F.F64.U16 R6, R4 ;  /* 0x0000000400067312 */ /* 0x0040620000101800 */
[----:B------:R-:W-:Y:S05]  /*1cb0*/  BRA `(.L_x_1748) ;  /* 0x00000004008c7947 */ /* 0x000fea0003800000 */
.L_x_1762:
        /* <DEDUP_REMOVED lines=21> */
.L_x_1766:
[----:B------:R-:W-:Y:S05]  /*1e10*/  BSYNC B1 ;  /* 0x0000000000017941 */ /* 0x000fea0003800000 */
.L_x_1765:
[----:B------:R-:W-:Y:S01]  /*1e20*/  LEA R5, R0, 0x3b800000, 0x17 ;  /* 0x3b80000000057811 */ /* 0x000fe200078eb8ff */
[----:B------:R-:W-:-:S05]  /*1e30*/  IMAD.SHL.U32 R0, R3, 0x100000, RZ ;  /* 0x0010000003007824 */ /* 0x000fca00078e00ff */
[----:B------:R-:W-:-:S07]  /*1e40*/  LOP3.LUT R0, R5, R0, R6, 0xfe, !PT ;  /* 0x0000000005007212 */ /* 0x000fce00078efe06 */
.L_x_1764:
[----:B------:R-:W-:Y:S05]  /*1e50*/  BSYNC B0 ;  /* 0x0000000000007941 */ /* 0x000fea0003800000 */
.L_x_1763:
[----:B------:R-:W-:-:S04]  /*1e60*/  FMUL.FTZ R0, R0, 1 ;  /* 0x3f80000000007820 */ /* 0x000fc80000410000 */
[----:B------:R2:W3:Y:S01]  /*1e70*/  F2F.F64.F32 R6, R0 ;  /* 0x0000000000067310 */ /* 0x0004e20000201800 */
[----:B------:R-:W-:Y:S05]  /*1e80*/  BRA `(.L_x_1748) ;  /* 0x0000000400187947 */ /* 0x000fea0003800000 */
.L_x_1761:
        /* <DEDUP_REMOVED lines=21> */
.L_x_1770:
[----:B------:R-:W-:Y:S05]  /*1fe0*/  BSYNC B1 ;  /* 0x0000000000017941 */ /* 0x000fea0003800000 */
.L_x_1769:
[----:B------:R-:W-:Y:S01]  /*1ff0*/  LEA R5, R0, 0x37800000, 0x17 ;  /* 0x3780000000057811 */ /* 0x000fe200078eb8ff */
[----:B------:R-:W-:-:S05]  /*2000*/  IMAD.SHL.U32 R0, R3, 0x200000, RZ ;  /* 0x0020000003007824 */ /* 0x000fca00078e00ff */
[----:B------:R-:W-:-:S07]  /*2010*/  LOP3.LUT R0, R5, R0, R6, 0xfe, !PT ;  /* 0x0000000005007212 */ /* 0x000fce00078efe06 */
.L_x_1768:
[----:B------:R-:W-:Y:S05]  /*2020*/  BSYNC B0 ;  /* 0x0000000000007941 */ /* 0x000fea0003800000 */
.L_x_1767:
[----:B------:R-:W-:-:S04]  /*2030*/  FMUL.FTZ R0, R0, 1 ;  /* 0x3f80000000007820 */ /* 0x000fc80000410000 */
[----:B------:R4:W0:Y:S01]  /*2040*/  F2F.F64.F32 R6, R0 ;  /* 0x0000000000067310 */ /* 0x0008220000201800 */
[----:B------:R-:W-:Y:S05]  /*2050*/  BRA `(.L_x_1748) ;  /* 0x0000000000a47947 */ /* 0x000fea0003800000 */
.L_x_1760:
        /* <DEDUP_REMOVED lines=12> */
[----:B------:R-:W-:Y:S01]  /*2120*/  @!P0 IMAD.MOV.U32 R0, RZ, RZ, 0x7f800001 ;  /* 0x7f800001ff008424 */ /* 0x000fe200078e00ff */
[----:B------:R-:W-:-:S07]  /*2130*/  @P0 SHF.L.U32 R0, R4, 0x17, RZ ;  /* 0x0000001704000819 */ /* 0x000fce00000006ff */
.L_x_1774:
[----:B------:R-:W-:Y:S05]  /*2140*/  BSYNC B0 ;  /* 0x0000000000007941 */ /* 0x000fea0003800000 */
.L_x_1773:
[----:B------:R-:W-:-:S04]  /*2150*/  FMUL.FTZ R0, R0, 1 ;  /* 0x3f80000000007820 */ /* 0x000fc80000410000 */
[----:B------:R0:W1:Y:S01]  /*2160*/  F2F.F64.F32 R6, R0 ;  /* 0x0000000000067310 */ /* 0x0000620000201800 */
[----:B------:R-:W-:Y:S05]  /*2170*/  BRA `(.L_x_1748) ;  /* 0x00000000005c7947 */ /* 0x000fea0003800000 */
.L_x_1747:
        /* <DEDUP_REMOVED lines=16> */
.L_x_1775:
[----:B------:R-:W-:Y:S01]  /*2280*/  CS2R R6, SRZ ;  /* 0x0000000000067805 */ /* 0x000fe2000001ff00 */
[----:B------:R-:W-:Y:S06]  /*2290*/  BRA `(.L_x_1748) ;  /* 0x0000000000147947 */ /* 0x000fec0003800000 */
.L_x_1772:
[----:B------:R-:W2:Y:S02]  /*22a0*/  LDG.E.64 R6, desc[UR36][R4.64] ;  /* 0x0000002404067981 */ /* 0x000ea4000c1e1b00 */
[----:B--2---:R-:W0:Y:S01]  /*22b0*/  I2F.F64.U64 R6, R6 ;  /* 0x0000000600067312 */ /* 0x004e220000301800 */
[----:B------:R-:W-:Y:S05]  /*22c0*/  BRA `(.L_x_1748) ;  /* 0x0000000000087947 */ /* 0x000fea0003800000 */
.L_x_1771:
[----:B------:R-:W2:Y:S02]  /*22d0*/  LDG.E R4, desc[UR36][R4.64] ;  /* 0x0000002404047981 */ /* 0x000ea4000c1e1900 */
[----:B--2---:R0:W1:Y:S02]  /*22e0*/  I2F.F64.U32 R6, R4 ;  /* 0x0000000400067312 */ /* 0x0040640000201800 */
.L_x_1748:
[----:B01-3-5:R-:W-:Y:S01]  /*22f0*/  DSETP.NEU.AND P0, PT, |R6|, +INF , PT ;  /* 0x7ff000000600742a */ /* 0x02bfe20003f0d200 */
[----:B------:R-:W-:-:S13]  /*2300*/  BSSY B0, `(.L_x_1776) ;  /* 0x000001c000007945 */ /* 0x000fda0003800000 */
[----:B------:R-:W-:Y:S05]  /*2310*/  @!P0 BRA `(.L_x_1777) ;  /* 0x0000000000608947 */ /* 0x000fea0003800000 */
[----:B------:R-:W-:Y:S01]  /*2320*/  UMOV UR4, 0x6dc9c883 ;  /* 0x6dc9c88300047882 */ /* 0x000fe20000000000 */
[----:B------:R-:W-:Y:S01]  /*2330*/  UMOV UR5, 0x3fe45f30 ;  /* 0x3fe45f3000057882 */ /* 0x000fe20000000000 */
[C---:B------:R-:W-:Y:S02]  /*2340*/  DSETP.GE.AND P0, PT, |R6|.reuse, 2.14748364800000000000e+09, PT ;  /* 0x41e000000600742a */ /* 0x040fe40003f06200 */
[----:B------:R-:W-:Y:S01]  /*2350*/  DMUL R8, R6, UR4 ;  /* 0x0000000406087c28 */ /* 0x000fe20008000000 */
[----:B------:R-:W-:Y:S01]  /*2360*/  UMOV UR4, 0x54442d18 ;  /* 0x54442d1800047882 */ /* 0x000fe20000000000 */
[----:B------:R-:W-:-:S04]  /*2370*/  UMOV UR5, 0x3ff921fb ;  /* 0x3ff921fb00057882 */ /* 0x000fc80000000000 */
[----:B--2-4-:R-:W0:Y:S08]  /*2380*/  F2I.F64 R0, R8 ;  /* 0x0000000800007311 */ /* 0x014e300000301100 */
[----:B0-----:R-:W0:Y:S02]  /*2390*/  I2F.F64 R4, R0 ;  /* 0x0000000000047312 */ /* 0x001e240000201c00 */
[----:B0-----:R-:W-:Y:S01]  /*23a0*/  DFMA R10, -R4, UR4, R6 ;  /* 0x00000004040a7c2b */ /* 0x001fe20008000106 */
[----:B------:R-:W-:Y:S01]  /*23b0*/  UMOV UR4, 0x33145c00 ;  /* 0x33145c0000047882 */ /* 0x000fe20000000000 */
[----:B------:R-:W-:-:S06]  /*23c0*/  UMOV UR5, 0x3c91a626 ;  /* 0x3c91a62600057882 */ /* 0x000fcc0000000000 */
[----:B------:R-:W-:Y:S01]  /*23d0*/  DFMA R10, -R4, UR4, R10 ;  /* 0x00000004040a7c2b */ /* 0x000fe2000800010a */
[----:B------:R-:W-:Y:S01]  /*23e0*/  UMOV UR4, 0x252049c0 ;  /* 0x252049c000047882 */ /* 0x000fe20000000000 */
[----:B------:R-:W-:-:S06]  /*23f0*/  UMOV UR5, 0x397b839a ;  /* 0x397b839a00057882 */ /* 0x000fcc0000000000 */
[----:B------:R-:W-:Y:S01]  /*2400*/  DFMA R4, -R4, UR4, R10 ;  /* 0x0000000404047c2b */ /* 0x000fe2000800010a */
[----:B------:R-:W-:Y:S10]  /*2410*/  @!P0 BRA `(.L_x_1778) ;  /* 0x0000000000288947 */ /* 0x000ff40003800000 */
[----:B------:R-:W-:Y:S01]  /*2420*/  IMAD.MOV.U32 R0, RZ, RZ, R6 ;  /* 0x000000ffff007224 */ /* 0x000fe200078e0006 */
[----:B------:R-:W-:Y:S01]  /*2430*/  MOV R4, 0x2460 ;  /* 0x0000246000047802 */ /* 0x000fe20000000f00 */
[----:B------:R-:W-:-:S07]  /*2440*/  IMAD.MOV.U32 R3, RZ, RZ, R7 ;  /* 0x000000ffff037224 */ /* 0x000fce00078e0007 */
[----:B------:R-:W-:Y:S05]  /*2450*/  CALL.REL.NOINC `($_ZN2at6native18elementwise_kernelILi128ELi4EZNS0_15gpu_kernel_implIZZZNS0_15tan_kernel_cudaERNS_18TensorIteratorBaseEENKUlvE0_clEvENKUlvE_clEvEUldE_EEvS4_RKT_EUliE_EEviT1_$__internal_trig_reduction_slowpathd) ;  /* 0x000000c0006c7944 */ /* 0x000fea0003c00000 */
[----:B------:R-:W-:Y:S02]  /*2460*/  IMAD.MOV.U32 R0, RZ, RZ, R9 ;  /* 0x000000ffff007224 */ /* 0x000fe400078e0009 */
[----:B------:R-:W-:Y:S02]  /*2470*/  IMAD.MOV.U32 R4, RZ, RZ, R6 ;  /* 0x000000ffff047224 */ /* 0x000fe400078e0006 */
[----:B------:R-:W-:Y:S01]  /*2480*/  IMAD.MOV.U32 R5, RZ, RZ, R7 ;  /* 0x000000ffff057224 */ /* 0x000fe200078e0007 */
[----:B------:R-:W-:Y:S06]  /*2490*/  BRA `(.L_x_1778) ;  /* 0x0000000000087947 */ /* 0x000fec0003800000 */
.L_x_1777:
[----:B------:R-:W-:Y:S01]  /*24a0*/  DMUL R4, RZ, R6 ;  /* 0x00000006ff047228 */ /* 0x000fe20000000000 */
[----:B--2-4-:R-:W-:-:S10]  /*24b0*/  IMAD.MOV.U32 R0, RZ, RZ, RZ ;  /* 0x000000ffff007224 */ /* 0x014fd400078e00ff */
.L_x_1778:
[----:B------:R-:W-:Y:S05]  /*24c0*/  BSYNC B0 ;  /* 0x0000000000007941 */ /* 0x000fea0003800000 */
.L_x_1776:
[----:B------:R-:W-:Y:S01]  /*24d0*/  DMUL R6, R4, R4 ;  /* 0x0000000404067228 */ /* 0x000fe20000000000 */
[----:B------:R-:W-:Y:S01]  /*24e0*/  IMAD.MOV.U32 R8, RZ, RZ, 0x5b27ebb1 ;  /* 0x5b27ebb1ff087424 */ /* 0x000fe200078e00ff */
[----:B------:R-:W-:Y:S01]  /*24f0*/  UMOV UR4, 0x2799bcb9 ;  /* 0x2799bcb900047882 */ /* 0x000fe20000000000 */
[----:B------:R-:W-:Y:S01]  /*2500*/  IMAD.MOV.U32 R9, RZ, RZ, 0x3ef9757c ;  /* 0x3ef9757cff097424 */ /* 0x000fe200078e00ff */
[----:B------:R-:W-:Y:S01]  /*2510*/  UMOV UR5, 0x3ee48dac ;  /* 0x3ee48dac00057882 */ /* 0x000fe20000000000 */
[----:B------:R-:W0:Y:S01]  /*2520*/  LDC.U8 R3, c[0x0][0x421] ;  /* 0x00010840ff037b82 */ /* 0x000e220000000000 */
[----:B------:R-:W-:Y:S01]  /*2530*/  LOP3.LUT R10, R0, 0x1, RZ, 0xc0, !PT ;  /* 0x00000001000a7812 */ /* 0x000fe200078ec0ff */
[----:B------:R-:W-:Y:S02]  /*2540*/  BSSY B0, `(.L_x_1779) ;  /* 0x000003a000007945 */ /* 0x000fe40003800000 */
[----:B------:R-:W-:Y:S01]  /*2550*/  DFMA R8, R6, UR4, -R8 ;  /* 0x0000000406087c2b */ /* 0x000fe20008000808 */
[----:B------:R-:W-:Y:S01]  /*2560*/  UMOV UR4, 0xfd91e04 ;  /* 0x0fd91e0400047882 */ /* 0x000fe20000000000 */
[----:B------:R-:W-:Y:S01]  /*2570*/  UMOV UR5, 0x3f0980e9 ;  /* 0x3f0980e900057882 */ /* 0x000fe20000000000 */
[----:B------:R-:W-:-:S05]  /*2580*/  ISETP.NE.U32.AND P0, PT, R10, 0x1, PT ;  /* 0x000000010a00780c */ /* 0x000fca0003f05070 */
[----:B------:R-:W-:Y:S01]  /*2590*/  DFMA R8, R6, R8, UR4 ;  /* 0x0000000406087e2b */ /* 0x000fe20008000008 */
[----:B------:R-:W-:Y:S01]  /*25a0*/  UMOV UR4, 0x417d7e1d ;  /* 0x417d7e1d00047882 */ /* 0x000fe20000000000 */
[----:B------:R-:W-:-:S06]  /*25b0*/  UMOV UR5, 0x3efae2b0 ;  /* 0x3efae2b000057882 */ /* 0x000fcc0000000000 */
[----:B------:R-:W-:Y:S01]  /*25c0*/  DFMA R8, R6, R8, -UR4 ;  /* 0x8000000406087e2b */ /* 0x000fe20008000008 */
[----:B------:R-:W-:Y:S01]  /*25d0*/  UMOV UR4, 0x41bfba57 ;  /* 0x41bfba5700047882 */ /* 0x000fe20000000000 */
[----:B------:R-:W-:Y:S01]  /*25e0*/  UMOV UR5, 0x3f119f53 ;  /* 0x3f119f5300057882 */ /* 0x000fe20000000000 */
[----:B0-----:R-:W-:-:S05]  /*25f0*/  PRMT R11, R3, 0x9910, RZ ;  /* 0x00009910030b7816 */ /* 0x001fca00000000ff */
[----:B------:R-:W-:Y:S01]  /*2600*/  DFMA R8, R6, R8, UR4 ;  /* 0x0000000406087e2b */ /* 0x000fe20008000008 */
[----:B------:R-:W-:Y:S01]  /*2610*/  UMOV UR4, 0xa00f6919 ;  /* 0xa00f691900047882 */ /* 0x000fe20000000000 */
[----:B------:R-:W-:Y:S01]  /*2620*/  UMOV UR5, 0x3f15e791 ;  /* 0x3f15e79100057882 */ /* 0x000fe20000000000 */
[----:B------:R-:W-:-:S05]  /*2630*/  IMAD.MOV.U32 R0, RZ, RZ, R11 ;  /* 0x000000ffff007224 */ /* 0x000fca00078e000b */
[----:B------:R-:W-:Y:S01]  /*2640*/  DFMA R8, R6, R8, UR4 ;  /* 0x0000000406087e2b */ /* 0x000fe20008000008 */
[----:B------:R-:W-:Y:S01]  /*2650*/  UMOV UR4, 0xfadec73a ;  /* 0xfadec73a00047882 */ /* 0x000fe20000000000 */
[----:B------:R-:W-:Y:S01]  /*2660*/  UMOV UR5, 0x3f2ff2e7 ;  /* 0x3f2ff2e700057882 */ /* 0x000fe20000000000 */
[----:B------:R-:W-:-:S05]  /*2670*/  ISETP.GT.AND P1, PT, R0, 0x9, PT ;  /* 0x000000090000780c */ /* 0x000fca0003f24270 */
[----:B------:R-:W-:Y:S01]  /*2680*/  DFMA R8, R6, R8, UR4 ;  /* 0x0000000406087e2b */ /* 0x000fe20008000008 */
[----:B------:R-:W-:Y:S01]  /*2690*/  UMOV UR4, 0xb206da62 ;  /* 0xb206da6200047882 */ /* 0x000fe20000000000 */
[----:B------:R-:W-:-:S06]  /*26a0*/  UMOV UR5, 0x3f434bc1 ;  /* 0x3f434bc100057882 */ /* 0x000fcc0000000000 */
        /* <DEDUP_REMOVED lines=21> */
[----:B------:R-:W-:-:S08]  /*2800*/  DFMA R8, R6, R8, UR4 ;  /* 0x0000000406087e2b */ /* 0x000fd00008000008 */
[----:B------:R-:W-:-:S08]  /*2810*/  DMUL R14, R6, R8 ;  /* 0x00000008060e7228 */ /* 0x000fd00000000000 */
[----:B------:R-:W-:Y:S01]  /*2820*/  DFMA R8, R14, R4, R4 ;  /* 0x000000040e08722b */ /* 0x000fe20000000004 */
[----:B------:R-:W-:Y:S10]  /*2830*/  @P0 BRA `(.L_x_1780) ;  /* 0x0000000000280947 */ /* 0x000ff40003800000 */
[----:B------:R-:W0:Y:S01]  /*2840*/  MUFU.RCP64H R11, R9 ;  /* 0x00000009000b7308 */ /* 0x000e220000001800 */
[----:B------:R-:W-:-:S06]  /*2850*/  MOV R10, RZ ;  /* 0x000000ff000a7202 */ /* 0x000fcc0000000f00 */
[----:B0-----:R-:W-:-:S08]  /*2860*/  DFMA R6, -R8, R10, 1 ;  /* 0x3ff000000806742b */ /* 0x001fd0000000010a */
[----:B------:R-:W-:Y:S02]  /*2870*/  DFMA R12, R6, R6, R6 ;  /* 0x00000006060c722b */ /* 0x000fe40000000006 */
[----:B------:R-:W-:-:S06]  /*2880*/  DADD R6, R8, -R4 ;  /* 0x0000000008067229 */ /* 0x000fcc0000000804 */
[----:B------:R-:W-:Y:S02]  /*2890*/  DFMA R12, R10, R12, R10 ;  /* 0x0000000c0a0c722b */ /* 0x000fe4000000000a */
[----:B------:R-:W-:-:S06]  /*28a0*/  DFMA R6, R14, R4, -R6 ;  /* 0x000000040e06722b */ /* 0x000fcc0000000806 */
[----:B------:R-:W-:-:S08]  /*28b0*/  DFMA R4, R8, -R12, 1 ;  /* 0x3ff000000804742b */ /* 0x000fd0000000080c */
[----:B------:R-:W-:-:S08]  /*28c0*/  DFMA R4, R6, -R12, R4 ;  /* 0x8000000c0604722b */ /* 0x000fd00000000004 */
[----:B------:R-:W-:-:S11]  /*28d0*/  DFMA R8, -R12, R4, -R12 ;  /* 0x000000040c08722b */ /* 0x000fd6000000090c */
.L_x_1780:
[----:B------:R-:W-:Y:S05]  /*28e0*/  BSYNC B0 ;  /* 0x0000000000007941 */ /* 0x000fea0003800000 */
.L_x_1779:
        /* <DEDUP_REMOVED lines=9> */
[----:B------:R-:W0:Y:S02]  /*2980*/  F2I.F64.TRUNC R9, R8 ;  /* 0x0000000800097311 */ /* 0x000e24000030d100 */
[----:B0-----:R0:W-:Y:S01]  /*2990*/  STG.E.U8 desc[UR36][R16.64], R9 ;  /* 0x0000000910007986 */ /* 0x0011e2000c101124 */
[----:B------:R-:W-:Y:S05]  /*29a0*/  BRA `(.L_x_1786) ;  /* 0x0000001000007947 */ /* 0x000fea0003800000 */
.L_x_1784:
[----:B------:R-:W0:Y:S02]  /*29b0*/  F2I.S64.F64.TRUNC R8, R8 ;  /* 0x0000000800087311 */ /* 0x000e24000030d900 */
[----:B0-----:R-:W-:-:S05]  /*29c0*/  IMAD.MOV.U32 R3, RZ, RZ, R8 ;  /* 0x000000ffff037224 */ /* 0x001fca00078e0008 */
[----:B------:R0:W-:Y:S01]  /*29d0*/  STG.E.U8 desc[UR36][R16.64], R3 ;  /* 0x0000000310007986 */ /* 0x0001e2000c101124 */
[----:B------:R-:W-:Y:S05]  /*29e0*/  BRA `(.L_x_1786) ;  /* 0x0000000c00f07947 */ /* 0x000fea0003800000 */
.L_x_1783:
[----:B------:R-:W-:-:S13]  /*29f0*/  ISETP.NE.AND P0, PT, R0, 0x2, PT ;  /* 0x000000020000780c */ /* 0x000fda0003f05270 */
[----:B------:R-:W-:Y:S05]  /*2a00*/  @!P0 BRA `(.L_x_1787) ;  /* 0x0000000000288947 */ /* 0x000fea0003800000 */
[----:B------:R-:W-:-:S13]  /*2a10*/  ISETP.NE.AND P0, PT, R0, 0x3, PT ;  /* 0x000000030000780c */ /* 0x000fda0003f05270 */
[----:B------:R-:W-:Y:S05]  /*2a20*/  @!P0 BRA `(.L_x_1788) ;  /* 0x0000000000148947 */ /* 0x000fea0003800000 */
[----:B------:R-:W-:-:S13]  /*2a30*/  ISETP.NE.AND P0, PT, R0, 0x4, PT ;  /* 0x000000040000780c */ /* 0x000fda0003f05270 */
[----:B------:R-:W-:Y:S05]  /*2a40*/  @P0 BRA `(.L_x_1785) ;  /* 0x0000000c00800947 */ /* 0x000fea0003800000 */
[----:B------:R-:W0:Y:S02]  /*2a50*/  F2I.S64.F64.TRUNC R8, R8 ;  /* 0x0000000800087311 */ /* 0x000e24000030d900 */
[----:B0-----:R0:W-:Y:S01]  /*2a60*/  STG.E.64 desc[UR36][R16.64], R8 ;  /* 0x0000000810007986 */ /* 0x0011e2000c101b24 */
[----:B------:R-:W-:Y:S05]  /*2a70*/  BRA `(.L_x_1786) ;  /* 0x0000000c00cc7947 */ /* 0x000fea0003800000 */
.L_x_1788:
[----:B------:R-:W0:Y:S02]  /*2a80*/  F2I.F64.TRUNC R9, R8 ;  /* 0x0000000800097311 */ /* 0x000e24000030d100 */
[----:B0-----:R0:W-:Y:S01]  /*2a90*/  STG.E desc[UR36][R16.64], R9 ;  /* 0x0000000910007986 */ /* 0x0011e2000c101924 */
[----:B------:R-:W-:Y:S05]  /*2aa0*/  BRA `(.L_x_1786) ;  /* 0x0000000c00c07947 */ /* 0x000fea0003800000 */
.L_x_1787:
[----:B------:R-:W0:Y:S02]  /*2ab0*/  F2I.F64.TRUNC R9, R8 ;  /* 0x0000000800097311 */ /* 0x000e24000030d100 */
[----:B0-----:R0:W-:Y:S01]  /*2ac0*/  STG.E.U16 desc[UR36][R16.64], R9 ;  /* 0x0000000910007986 */ /* 0x0011e2000c101524 */
[----:B------:R-:W-:Y:S05]  /*2ad0*/  BRA `(.L_x_1786) ;  /* 0x0000000c00b47947 */ /* 0x000fea0003800000 */
.L_x_1782:
[----:B------:R-:W-:-:S13]  /*2ae0*/  ISETP.GT.AND P0, PT, R0, 0x6, PT ;  /* 0x000000060000780c */ /* 0x000fda0003f04270 */
[----:B------:R-:W-:Y:S05]  /*2af0*/  @P0 BRA `(.L_x_1789) ;  /* 0x00000000004c0947 */ /* 0x000fea0003800000 */
[----:B------:R-:W-:-:S13]  /*2b00*/  ISETP.NE.AND P0, PT, R0, 0x5, PT ;  /* 0x000000050000780c */ /* 0x000fda0003f05270 */
[----:B------:R-:W-:Y:S05]  /*2b10*/  @!P0 BRA `(.L_x_1790) ;  /* 0x0000000000248947 */ /* 0x000fea0003800000 */
[----:B------:R-:W-:-:S13]  /*2b20*/  ISETP.NE.AND P0, PT, R0, 0x6, PT ;  /* 0x000000060000780c */ /* 0x000fda0003f05270 */
[----:B------:R-:W-:Y:S05]  /*2b30*/  @P0 BRA `(.L_x_1785) ;  /* 0x0000000c00440947 */ /* 0x000fea0003800000 */
[----:B------:R-:W-:Y:S01]  /*2b40*/  UMOV UR4, 0xf0000000 ;  /* 0xf000000000047882 */ /* 0x000fe20000000000 */
[----:B------:R-:W-:Y:S01]  /*2b50*/  UMOV UR5, 0x380fffff ;  /* 0x380fffff00057882 */ /* 0x000fe20000000000 */
[----:B------:R-:W0:Y:S01]  /*2b60*/  F2F.F32.F64 R3, R8 ;  /* 0x0000000800037310 */ /* 0x000e220000301000 */
[----:B------:R-:W-:-:S14]  /*2b70*/  DSETP.GEU.AND P0, PT, |R8|, UR4, PT ;  /* 0x0000000408007e2a */ /* 0x000fdc000bf0e200 */
[----:B0-----:R-:W-:-:S05]  /*2b80*/  @!P0 FMUL R3, R3, 1.175494350822287508e-38 ;  /* 0x0080000003038820 */ /* 0x001fca0000400000 */
[----:B------:R0:W-:Y:S01]  /*2b90*/  STG.E desc[UR36][R16.64], R3 ;  /* 0x0000000310007986 */ /* 0x0001e2000c101924 */
[----:B------:R-:W-:Y:S05]  /*2ba0*/  BRA `(.L_x_1786) ;  /* 0x0000000c00807947 */ /* 0x000fea0003800000 */
.L_x_1790:
[----:B------:R-:W-:Y:S01]  /*2bb0*/  UMOV UR4, 0xf0000000 ;  /* 0xf000000000047882 */ /* 0x000fe20000000000 */
[----:B------:R-:W-:Y:S01]  /*2bc0*/  UMOV UR5, 0x380fffff ;  /* 0x380fffff00057882 */ /* 0x000fe20000000000 */
[----:B------:R-:W0:Y:S01]  /*2bd0*/  F2F.F32.F64 R0, R8 ;  /* 0x0000000800007310 */ /* 0x000e220000301000 */
[----:B------:R-:W-:-:S14]  /*2be0*/  DSETP.GEU.AND P0, PT, |R8|, UR4, PT ;  /* 0x0000000408007e2a */ /* 0x000fdc000bf0e200 */
[----:B0-----:R-:W-:-:S05]  /*2bf0*/  @!P0 FMUL R0, R0, 1.175494350822287508e-38 ;  /* 0x0080000000008820 */ /* 0x001fca0000400000 */
[----:B------:R-:W-:-:S05]  /*2c00*/  F2FP.F16.F32.PACK_AB R0, RZ, R0 ;  /* 0x00000000ff00723e */ /* 0x000fca00000000ff */
[----:B------:R0:W-:Y:S01]  /*2c10*/  STG.E.U16 desc[UR36][R16.64], R0 ;  /* 0x0000000010007986 */ /* 0x0001e2000c101524 */
[----:B------:R-:W-:Y:S05]  /*2c20*/  BRA `(.L_x_1786) ;  /* 0x0000000c00607947 */ /* 0x000fea0003800000 */
.L_x_1789:
[----:B------:R-:W-:-:S13]  /*2c30*/  ISETP.NE.AND P0, PT, R0, 0x7, PT ;  /* 0x000000070000780c */ /* 0x000fda0003f05270 */
[----:B------:R-:W-:Y:S05]  /*2c40*/  @!P0 BRA `(.L_x_1791) ;  /* 0x0000000000548947 */ /* 0x000fea0003800000 */
[----:B------:R-:W-:-:S13]  /*2c50*/  ISETP.NE.AND P0, PT, R0, 0x8, PT ;  /* 0x000000080000780c */ /* 0x000fda0003f05270 */
[----:B------:R-:W-:Y:S05]  /*2c60*/  @!P0 BRA `(.L_x_1792) ;  /* 0x0000000000288947 */ /* 0x000fea0003800000 */
[----:B------:R-:W-:-:S13]  /*2c70*/  ISETP.NE.AND P0, PT, R0, 0x9, PT ;  /* 0x000000090000780c */ /* 0x000fda0003f05270 */
[----:B------:R-:W-:Y:S05]  /*2c80*/  @P0 BRA `(.L_x_1785) ;  /* 0x0000000800f00947 */ /* 0x000fea0003800000 */
[----:B------:R-:W-:Y:S01]  /*2c90*/  UMOV UR4, 0xf0000000 ;  /* 0xf000000000047882 */ /* 0x000fe20000000000 */
[----:B------:R-:W-:Y:S01]  /*2ca0*/  UMOV UR5, 0x380fffff ;  /* 0x380fffff00057882 */ /* 0x000fe20000000000 */
[----:B------:R-:W0:Y:S01]  /*2cb0*/  F2F.F32.F64 R4, R8 ;  /* 0x0000000800047310 */ /* 0x000e220000301000 */
[----:B------:R-:W-:Y:S01]  /*2cc0*/  DSETP.GEU.AND P0, PT, |R8|, UR4, PT ;  /* 0x0000000408007e2a */ /* 0x000fe2000bf0e200 */
[----:B------:R-:W-:-:S13]  /*2cd0*/  IMAD.MOV.U32 R5, RZ, RZ, RZ ;  /* 0x000000ffff057224 */ /* 0x000fda00078e00ff */
[----:B0-----:R-:W-:-:S05]  /*2ce0*/  @!P0 FMUL R4, R4, 1.175494350822287508e-38 ;  /* 0x0080000004048820 */ /* 0x001fca0000400000 */
[----:B------:R0:W-:Y:S01]  /*2cf0*/  STG.E.64 desc[UR36][R16.64], R4 ;  /* 0x0000000410007986 */ /* 0x0001e2000c101b24 */
[----:B------:R-:W-:Y:S05]  /*2d00*/  BRA `(.L_x_1786) ;  /* 0x0000000c00287947 */ /* 0x000fea0003800000 */
.L_x_1792:
[----:B------:R-:W-:Y:S01]  /*2d10*/  UMOV UR4, 0xf0000000 ;  /* 0xf000000000047882 */ /* 0x000fe20000000000 */
[----:B------:R-:W-:Y:S01]  /*2d20*/  UMOV UR5, 0x380fffff ;  /* 0x380fffff00057882 */ /* 0x000fe20000000000 */
[----:B------:R-:W0:Y:S01]  /*2d30*/  F2F.F32.F64 R0, R8 ;  /* 0x0000000800007310 */ /* 0x000e220000301000 */
[----:B------:R-:W-:-:S14]  /*2d40*/  DSETP.GEU.AND P0, PT, |R8|, UR4, PT ;  /* 0x0000000408007e2a */ /* 0x000fdc000bf0e200 */
[----:B0-----:R-:W-:-:S05]  /*2d50*/  @!P0 FMUL R0, R0, 1.175494350822287508e-38 ;  /* 0x0080000000008820 */ /* 0x001fca0000400000 */
[----:B------:R-:W-:-:S04]  /*2d60*/  F2FP.F16.F32.PACK_AB R3, RZ, R0 ;  /* 0x00000000ff03723e */ /* 0x000fc800000000ff */
[----:B------:R-:W-:-:S05]  /*2d70*/  PRMT R3, R3, 0x5410, RZ ;  /* 0x0000541003037816 */ /* 0x000fca00000000ff */
[----:B------:R0:W-:Y:S01]  /*2d80*/  STG.E desc[UR36][R16.64], R3 ;  /* 0x0000000310007986 */ /* 0x0001e2000c101924 */
[----:B------:R-:W-:Y:S05]  /*2d90*/  BRA `(.L_x_1786) ;  /* 0x0000000c00047947 */ /* 0x000fea0003800000 */
.L_x_1791:
[----:B------:R0:W-:Y:S01]  /*2da0*/  STG.E.64 desc[UR36][R16.64], R8 ;  /* 0x0000000810007986 */ /* 0x0001e2000c101b24 */
[----:B------:R-:W-:Y:S05]  /*2db0*/  BRA `(.L_x_1786) ;  /* 0x0000000800fc7947 */ /* 0x000fea0003800000 */
.L_x_1781:
        /* <DEDUP_REMOVED lines=8> */
[----:B------:R-:W-:-:S06]  /*2e40*/  DSETP.NEU.AND P0, PT, R8, RZ, PT ;  /* 0x000000ff0800722a */ /* 0x000fcc0003f0d000 */
[----:B------:R-:W-:-:S05]  /*2e50*/  SEL R3, RZ, 0x1, !P0 ;  /* 0x00000001ff037807 */ /* 0x000fca0004000000 */
[----:B------:R0:W-:Y:S01]  /*2e60*/  STG.E.U8 desc[UR36][R16.64], R3 ;  /* 0x0000000310007986 */ /* 0x0001e2000c101124 */
[----:B------:R-:W-:Y:S05]  /*2e70*/  BRA `(.L_x_1786) ;  /* 0x0000000800cc7947 */ /* 0x000fea0003800000 */
.L_x_1795:
[----:B------:R-:W-:-:S05]  /*2e80*/  CS2R R10, SRZ ;  /* 0x00000000000a7805 */ /* 0x000fca000001ff00 */
[----:B------:R0:W-:Y:S01]  /*2e90*/  STG.E.128 desc[UR36][R16.64], R8 ;  /* 0x0000000810007986 */ /* 0x0001e2000c101d24 */
[----:B------:R-:W-:Y:S05]  /*2ea0*/  BRA `(.L_x_1786) ;  /* 0x0000000800c07947 */ /* 0x000fea0003800000 */
.L_x_1794:
        /* <DEDUP_REMOVED lines=10> */
[----:B------:R-:W-:-:S13]  /*2f50*/  BSSY B0, `(.L_x_1798) ;  /* 0x000000f000007945 */ /* 0x000fda0003800000 */
[----:B0-----:R-:W-:-:S05]  /*2f60*/  @!P0 FMUL R7, R7, 1.175494350822287508e-38 ;  /* 0x0080000007078820 */ /* 0x001fca0000400000 */
        /* <DEDUP_REMOVED lines=13> */
.L_x_1799:
[----:B------:R-:W-:Y:S05]  /*3040*/  BSYNC B0 ;  /* 0x0000000000007941 */ /* 0x000fea0003800000 */
.L_x_1798:
[----:B------:R-:W-:-:S05]  /*3050*/  LOP3.LUT R5, R0, R5, RZ, 0xfc, !PT ;  /* 0x0000000500057212 */ /* 0x000fca00078efcff */
[----:B------:R0:W-:Y:S01]  /*3060*/  STG.E.U8 desc[UR36][R16.64], R5 ;  /* 0x0000000510007986 */ /* 0x0001e2000c101124 */
[----:B------:R-:W-:Y:S05]  /*3070*/  BRA `(.L_x_1786) ;  /* 0x00000008004c7947 */ /* 0x000fea0003800000 */
.L_x_1797:
[----:B------:R-:W-:Y:S01]  /*3080*/  UMOV UR4, 0xf0000000 ;  /* 0xf000000000047882 */ /* 0x000fe20000000000 */
[----:B------:R-:W-:Y:S01]  /*3090*/  UMOV UR5, 0x380fffff ;  /* 0x380fffff00057882 */ /* 0x000fe20000000000 */
[----:B------:R-:W0:Y:S01]  /*30a0*/  F2F.F32.F64 R5, R8 ;  /* 0x0000000800057310 */ /* 0x000e220000301000 */
[----:B------:R-:W-:Y:S01]  /*30b0*/  DSETP.GEU.AND P0, PT, |R8|, UR4, PT ;  /* 0x0000000408007e2a */ /* 0x000fe2000bf0e200 */
[----:B------:R-:W-:-:S13]  /*30c0*/  BSSY B0, `(.L_x_1800) ;  /* 0x0000010000007945 */ /* 0x000fda0003800000 */
[----:B0-----:R-:W-:-:S05]  /*30d0*/  @!P0 FMUL R5, R5, 1.175494350822287508e-38 ;  /* 0x0080000005058820 */ /* 0x001fca0000400000 */
        /* <DEDUP_REMOVED lines=11> */
.L_x_1801:
[----:B------:R-:W-:Y:S01]  /*3190*/  IMAD.MOV.U32 R0, RZ, RZ, 0x7f ;  /* 0x0000007fff007424 */ /* 0x000fe200078e00ff */
[----:B------:R-:W-:-:S04]  /*31a0*/  ISETP.GT.U32.AND P0, PT, R3, 0x7f800000, PT ;  /* 0x7f8000000300780c */ /* 0x000fc80003f04070 */
[----:B------:R-:W-:-:S09]  /*31b0*/  SEL R0, R0, 0x7c, P0 ;  /* 0x0000007c00007807 */ /* 0x000fd20000000000 */
.L_x_1802:
[----:B------:R-:W-:Y:S05]  /*31c0*/  BSYNC B0 ;  /* 0x0000000000007941 */ /* 0x000fea0003800000 */
.L_x_1800:
[----:B------:R-:W-:-:S04]  /*31d0*/  LOP3.LUT R3, R5, 0x80000000, RZ, 0xc0, !PT ;  /* 0x8000000005037812 */ /* 0x000fc800078ec0ff */
[----:B------:R-:W-:-:S04]  /*31e0*/  SHF.R.U32.HI R3, RZ, 0x18, R3 ;  /* 0x00000018ff037819 */ /* 0x000fc80000011603 */
[----:B------:R-:W-:-:S05]  /*31f0*/  LOP3.LUT R3, R0, R3, RZ, 0xfc, !PT ;  /* 0x0000000300037212 */ /* 0x000fca00078efcff */
[----:B------:R0:W-:Y:S01]  /*3200*/  STG.E.U8 desc[UR36][R16.64], R3 ;  /* 0x0000000310007986 */ /* 0x0001e2000c101124 */
[----:B------:R-:W-:Y:S05]  /*3210*/  BRA `(.L_x_1786) ;  /* 0x0000000400e47947 */ /* 0x000fea0003800000 */
.L_x_1796:
[----:B------:R-:W-:Y:S01]  /*3220*/  UMOV UR4, 0xf0000000 ;  /* 0xf000000000047882 */ /* 0x000fe20000000000 */
[----:B------:R-:W-:Y:S01]  /*3230*/  UMOV UR5, 0x380fffff ;  /* 0x380fffff00057882 */ /* 0x000fe20000000000 */
[----:B------:R-:W0:Y:S01]  /*3240*/  F2F.F32.F64 R0, R8 ;  /* 0x0000000800007310 */ /* 0x000e220000301000 */
[----:B------:R-:W-:-:S14]  /*3250*/  DSETP.GEU.AND P0, PT, |R8|, UR4, PT ;  /* 0x0000000408007e2a */ /* 0x000fdc000bf0e200 */
[----:B0-----:R-:W-:-:S05]  /*3260*/  @!P0 FMUL R0, R0, 1.175494350822287508e-38 ;  /* 0x0080000000008820 */ /* 0x001fca0000400000 */
[----:B------:R-:W-:-:S05]  /*3270*/  F2FP.BF16.F32.PACK_AB R0, RZ, R0 ;  /* 0x00000000ff00723e */ /* 0x000fca00000010ff */
[----:B------:R0:W-:Y:S01]  /*3280*/  STG.E.U16 desc[UR36][R16.64], R0 ;  /* 0x0000000010007986 */ /* 0x0001e2000c101524 */
[----:B------:R-:W-:Y:S05]  /*3290*/  BRA `(.L_x_1786) ;  /* 0x0000000400c47947 */ /* 0x000fea0003800000 */
.L_x_1793:
        /* <DEDUP_REMOVED lines=8> */
[----:B------:R-:W0:Y:S02]  /*3320*/  F2I.U32.F64.TRUNC R9, R8 ;  /* 0x0000000800097311 */ /* 0x000e24000030d000 */
[----:B0-----:R4:W-:Y:S01]  /*3330*/  STG.E.U16 desc[UR36][R16.64], R9 ;  /* 0x0000000910007986 */ /* 0x0019e2000c101524 */
[----:B------:R-:W-:Y:S05]  /*3340*/  BRA `(.L_x_1786) ;  /* 0x0000000400987947 */ /* 0x000fea0003800000 */
.L_x_1805:
[----:B------:R-:W-:Y:S01]  /*3350*/  UMOV UR4, 0xf0000000 ;  /* 0xf000000000047882 */ /* 0x000fe20000000000 */
[----:B------:R-:W-:Y:S01]  /*3360*/  UMOV UR5, 0x380fffff ;  /* 0x380fffff00057882 */ /* 0x000fe20000000000 */
[----:B------:R-:W0:Y:S01]  /*3370*/  F2F.F32.F64 R5, R8 ;  /* 0x0000000800057310 */ /* 0x000e220000301000 */
[----:B------:R-:W-:Y:S01]  /*3380*/  DSETP.GEU.AND P0, PT, |R8|, UR4, PT ;  /* 0x0000000408007e2a */ /* 0x000fe2000bf0e200 */
[----:B------:R-:W-:Y:S01]  /*3390*/  BSSY B0, `(.L_x_1806) ;  /* 0x0000014000007945 */ /* 0x000fe20003800000 */
[----:B------:R-:W-:-:S12]  /*33a0*/  IMAD.MOV.U32 R0, RZ, RZ, 0x80 ;  /* 0x00000080ff007424 */ /* 0x000fd800078e00ff */
[----:B0-----:R-:W-:-:S05]  /*33b0*/  @!P0 FMUL R5, R5, 1.175494350822287508e-38 ;  /* 0x0080000005058820 */ /* 0x001fca0000400000 */
        /* <DEDUP_REMOVED lines=14> */
.L_x_1808:
[----:B------:R-:W-:-:S04]  /*34a0*/  LOP3.LUT R0, R5, 0x80000000, RZ, 0xc0, !PT ;  /* 0x8000000005007812 */ /* 0x000fc800078ec0ff */
[----:B------:R-:W-:-:S04]  /*34b0*/  SHF.R.U32.HI R0, RZ, 0x18, R0 ;  /* 0x00000018ff007819 */ /* 0x000fc80000011600 */
[----:B------:R-:W-:-:S07]  /*34c0*/  LOP3.LUT R0, R3, R0, RZ, 0xfc, !PT ;  /* 0x0000000003007212 */ /* 0x000fce00078efcff */
.L_x_1807:
[----:B------:R-:W-:Y:S05]  /*34d0*/  BSYNC B0 ;  /* 0x0000000000007941 */ /* 0x000fea0003800000 */
.L_x_1806:
[----:B------:R3:W-:Y:S01]  /*34e0*/  STG.E.U8 desc[UR36][R16.64], R0 ;  /* 0x0000000010007986 */ /* 0x0007e2000c101124 */
[----:B------:R-:W-:Y:S05]  /*34f0*/  BRA `(.L_x_1786) ;  /* 0x00000004002c7947 */ /* 0x000fea0003800000 */
.L_x_1804:
        /* <DEDUP_REMOVED lines=21> */
.L_x_1811:
[----:B------:R-:W-:-:S04]  /*3650*/  LOP3.LUT R0, R5, 0x80000000, RZ, 0xc0, !PT ;  /* 0x8000000005007812 */ /* 0x000fc800078ec0ff */
[----:B------:R-:W-:-:S04]  /*3660*/  SHF.R.U32.HI R0, RZ, 0x18, R0 ;  /* 0x00000018ff007819 */ /* 0x000fc80000011600 */
[----:B------:R-:W-:-:S07]  /*3670*/  LOP3.LUT R0, R3, R0, RZ, 0xfc, !PT ;  /* 0x0000000003007212 */ /* 0x000fce00078efcff */
.L_x_1810:
[----:B------:R-:W-:Y:S05]  /*3680*/  BSYNC B0 ;  /* 0x0000000000007941 */ /* 0x000fea0003800000 */
.L_x_1809:
[----:B------:R0:W-:Y:S01]  /*3690*/  STG.E.U8 desc[UR36][R16.64], R0 ;  /* 0x0000000010007986 */ /* 0x0001e2000c101124 */
[----:B------:R-:W-:Y:S05]  /*36a0*/  BRA `(.L_x_1786) ;  /* 0x0000000000c07947 */ /* 0x000fea0003800000 */
.L_x_1803:
        /* <DEDUP_REMOVED lines=26> */
.L_x_1785:
[----:B------:R-:W-:Y:S01]  /*3850*/  MOV R14, 0x0 ;  /* 0x00000000000e7802 */ /* 0x000fe20000000f00 */
[----:B------:R-:W-:Y:S01]  /*3860*/  ULDC.64 UR4, c[0x4][0x158] ;  /* 0x0100560000047ab9 */ /* 0x000fe20000000a00 */
[----:B------:R-:W-:Y:S01]  /*3870*/  ULDC.64 UR6, c[0x4][0x160] ;  /* 0x0100580000067ab9 */ /* 0x000fe20000000a00 */
[----:B------:R-:W-:Y:S01]  /*3880*/  IMAD.U32 R4, RZ, RZ, UR4 ;  /* 0x00000004ff047e24 */ /* 0x000fe2000f8e00ff */
[----:B------:R-:W-:Y:S01]  /*3890*/  HFMA2.MMA R8, -RZ, RZ, 0, 6.020069122314453125e-06 ;  /* 0x00000065ff087435 */ /* 0x000fe200000001ff */
        /* <DEDUP_REMOVED lines=8> */
[----:B------:R-:W-:-:S07]  /*3920*/  IMAD.MOV.U32 R13, RZ, RZ, RZ ;  /* 0x000000ffff0d7224 */ /* 0x000fce00078e00ff */
[----:B------:R-:W-:-:S07]  /*3930*/  LEPC R20, `(.L_x_1814) ;  /* 0x000000001014794e */ /* 0x000fce0000000000 */
[----:B0-----:R-:W-:Y:S05]  /*3940*/  CALL.ABS.NOINC R14 ;  /* 0x000000000e007343 */ /* 0x001fea0003c00000 */
.L_x_1814:
[----:B------:R-:W-:Y:S05]  /*3950*/  BRA `(.L_x_1786) ;  /* 0x0000000000147947 */ /* 0x000fea0003800000 */
.L_x_1813:
[----:B------:R-:W0:Y:S02]  /*3960*/  F2I.U64.F64.TRUNC R8, R8 ;  /* 0x0000000800087311 */ /* 0x000e24000030d800 */
[----:B0-----:R2:W-:Y:S01]  /*3970*/  STG.E.64 desc[UR36][R16.64], R8 ;  /* 0x0000000810007986 */ /* 0x0015e2000c101b24 */
[----:B------:R-:W-:Y:S05]  /*3980*/  BRA `(.L_x_1786) ;  /* 0x0000000000087947 */ /* 0x000fea0003800000 */
.L_x_1812:
[----:B------:R-:W0:Y:S02]  /*3990*/  F2I.U32.F64.TRUNC R9, R8 ;  /* 0x0000000800097311 */ /* 0x000e24000030d000 */
[----:B0-----:R0:W-:Y:S02]  /*39a0*/  STG.E desc[UR36][R16.64], R9 ;  /* 0x0000000910007986 */ /* 0x0011e4000c101924 */
.L_x_1786:
[----:B------:R-:W-:-:S04]  /*39b0*/  IMAD R2, R23, 0x200, R2 ;  /* 0x0000020017027824 */ /* 0x000fc800078e0202 */
[----:B------:R-:W-:-:S07]  /*39c0*/  VIADD R19, R2, 0x80 ;  /* 0x0000008002137836 */ /* 0x000fce0000000000 */
.L_x_1741:
[----:B------:R-:W-:Y:S05]  /*39d0*/  BSYNC B6 ;  /* 0x0000000000067941 */ /* 0x000fea0003800000 */
.L_x_1740:
[----:B------:R-:W-:Y:S01]  /*39e0*/  ULDC UR4, c[0x0][0x210] ;  /* 0x0000840000047ab9 */ /* 0x000fe20000000800 */
[----:B------:R-:W-:Y:S01]  /*39f0*/  BSSY B6, `(.L_x_1815) ;  /* 0x0000395000067945 */ /* 0x000fe20003800000 */
[----:B------:R-:W-:-:S13]  /*3a00*/  ISETP.GE.AND P0, PT, R19, UR4, PT ;  /* 0x0000000413007c0c */ /* 0x000fda000bf06270 */
[----:B------:R-:W-:Y:S05]  /*3a10*/  @P0 BRA `(.L_x_1816) ;  /* 0x0000003800480947 */ /* 0x000fea0003800000 */
[----:B------:R-:W5:Y:S01]  /*3a20*/  LDC R6, c[0x0][0x218] ;  /* 0x00008600ff067b82 */ /* 0x000f620000000800 */
[----:B0--3--:R-:W-:Y:S02]  /*3a30*/  IMAD.MOV.U32 R0, RZ, RZ, RZ ;  /* 0x000000ffff007224 */ /* 0x009fe400078e00ff */
[----:B-12-4-:R-:W-:Y:S01]  /*3a40*/  IMAD.MOV.U32 R16, RZ, RZ, RZ ;  /* 0x000000ffff107224 */ /* 0x016fe200078e00ff */
[----:B-----5:R-:W-:-:S13]  /*3a50*/  ISETP.NE.AND P0, PT, R6, RZ, PT ;  /* 0x000000ff0600720c */ /* 0x020fda0003f05270 */
        /* <DEDUP_REMOVED lines=299> */
.L_x_1817:
[----:B------:R-:W0:Y:S01]  /*4d10*/  LDC.U8 R5, c[0x0][0x422] ;  /* 0x00010880ff057b82 */ /* 0x000e220000000000 */
[----:B------:R-:W-:Y:S01]  /*4d20*/  ULDC.64 UR6, c[0x0][0x418] ;  /* 0x0001060000067ab9 */ /* 0x000fe20000000a00 */
[----:B------:R-:W-:Y:S01]  /*4d30*/  ULDC.64 UR4, c[0x0][0x410] ;  /* 0x0001040000047ab9 */ /* 0x000fe20000000a00 */
[----:B------:R-:W-:Y:S02]  /*4d40*/  IADD3 R2, P1, R0, UR6, RZ ;  /* 0x0000000600027c10 */ /* 0x000fe4000ff3e0ff */
[----:B------:R-:W-:-:S03]  /*4d50*/  IADD3 R16, P0, R16, UR4, RZ ;  /* 0x0000000410107c10 */ /* 0x000fc6000ff1e0ff */
[----:B------:R-:W-:Y:S01]  /*4d60*/  IMAD.X R3, RZ, RZ, UR7, P1 ;  /* 0x00000007ff037e24 */ /* 0x000fe200088e06ff */
[----:B------:R-:W-:Y:S02]  /*4d70*/  IADD3.X R17, RZ, UR5, RZ, P0, !PT ;  /* 0x00000005ff117c10 */ /* 0x000fe400087fe4ff */
        /* <DEDUP_REMOVED lines=14> */
.L_x_1821:
[----:B------:R-:W2:Y:S02]  /*4e60*/  LDG.E.U8 R2, desc[UR36][R2.64] ;  /* 0x0000002402027981 */ /* 0x000ea4000c1e1100 */
[----:B--2---:R0:W1:Y:S01]  /*4e70*/  I2F.F64.U16 R4, R2 ;  /* 0x0000000200047312 */ /* 0x0040620000101800 */
[----:B------:R-:W-:Y:S05]  /*4e80*/  BRA `(.L_x_1823) ;  /* 0x0000000c00707947 */ /* 0x000fea0003800000 */
.L_x_1820:
        /* <DEDUP_REMOVED lines=9> */
.L_x_1825:
[----:B------:R-:W2:Y:S02]  /*4f20*/  LDG.E R2, desc[UR36][R2.64] ;  /* 0x0000002402027981 */ /* 0x000ea4000c1e1900 */
[----:B--2---:R0:W1:Y:S01]  /*4f30*/  I2F.F64 R4, R2 ;  /* 0x0000000200047312 */ /* 0x0040620000201c00 */
[----:B------:R-:W-:Y:S05]  /*4f40*/  BRA `(.L_x_1823) ;  /* 0x0000000c00407947 */ /* 0x000fea0003800000 */
.L_x_1824:
[----:B------:R-:W2:Y:S02]  /*4f50*/  LDG.E.U16 R2, desc[UR36][R2.64] ;  /* 0x0000002402027981 */ /* 0x000ea4000c1e1500 */
[----:B--2---:R0:W1:Y:S01]  /*4f60*/  I2F.F64.S16 R4, R2 ;  /* 0x0000000200047312 */ /* 0x0040620000101c00 */
[----:B------:R-:W-:Y:S05]  /*4f70*/  BRA `(.L_x_1823) ;  /* 0x0000000c00347947 */ /* 0x000fea0003800000 */
.L_x_1819:
        /* <DEDUP_REMOVED lines=10> */
.L_x_1827:
[----:B------:R-:W2:Y:S02]  /*5020*/  LDG.E.U16 R0, desc[UR36][R2.64] ;  /* 0x0000002402007981 */ /* 0x000ea4000c1e1500 */
[----:B--2---:R-:W-:-:S05]  /*5030*/  HADD2.F32 R0, -RZ, R0.H0_H0 ;  /* 0x20000000ff007230 */ /* 0x004fca0000004100 */
[----:B------:R-:W-:-:S04]  /*5040*/  FMUL.FTZ R0, R0, 1 ;  /* 0x3f80000000007820 */ /* 0x000fc80000410000 */
[----:B------:R0:W1:Y:S01]  /*5050*/  F2F.F64.F32 R4, R0 ;  /* 0x0000000000047310 */ /* 0x0000620000201800 */
[----:B------:R-:W-:Y:S05]  /*5060*/  BRA `(.L_x_1823) ;  /* 0x0000000800f87947 */ /* 0x000fea0003800000 */
.L_x_1826:
        /* <DEDUP_REMOVED lines=10> */
.L_x_1829:
[----:B------:R-:W2:Y:S02]  /*5110*/  LDG.E.U16 R2, desc[UR36][R2.64] ;  /* 0x0000002402027981 */ /* 0x000ea4000c1e1500 */
[----:B--2---:R-:W-:-:S05]  /*5120*/  HADD2.F32 R0, -RZ, R2.H0_H0 ;  /* 0x20000002ff007230 */ /* 0x004fca0000004100 */
[----:B------:R-:W-:-:S04]  /*5130*/  FMUL.FTZ R0, R0, 1 ;  /* 0x3f80000000007820 */ /* 0x000fc80000410000 */
[----:B------:R0:W1:Y:S01]  /*5140*/  F2F.F64.F32 R4, R0 ;  /* 0x0000000000047310 */ /* 0x0000620000201800 */
[----:B------:R-:W-:Y:S05]  /*5150*/  BRA `(.L_x_1823) ;  /* 0x0000000800bc7947 */ /* 0x000fea0003800000 */
.L_x_1828:
[----:B------:R0:W5:Y:S01]  /*5160*/  LDG.E.64 R4, desc[UR36][R2.64] ;  /* 0x0000002402047981 */ /* 0x000162000c1e1b00 */
[----:B------:R-:W-:Y:S05]  /*5170*/  BRA `(.L_x_1823) ;  /* 0x0000000800b47947 */ /* 0x000fea0003800000 */
.L_x_1818:
        /* <DEDUP_REMOVED lines=13> */
.L_x_1832:
[----:B------:R0:W5:Y:S01]  /*5250*/  LDG.E.64 R4, desc[UR36][R2.64] ;  /* 0x0000002402047981 */ /* 0x000162000c1e1b00 */
[----:B------:R-:W-:Y:S05]  /*5260*/  BRA `(.L_x_1823) ;  /* 0x0000000800787947 */ /* 0x000fea0003800000 */
.L_x_1831:
        /* <DEDUP_REMOVED lines=28> */
.L_x_1834:
        /* <DEDUP_REMOVED lines=11> */
[----:B------:R-:W-:-:S05]  /*54e0*/  LOP3.LUT R4, R4, 0x80000000, R5, 0xf8, !PT ;  /* 0x8000000004047812 */ /* 0x000fca00078ef805 */
[----:B------:R-:W-:-:S06]  /*54f0*/  FMUL.FTZ R4, R4, 1 ;  /* 0x3f80000004047820 */ /* 0x000fcc0000410000 */
[----:B------:R-:W0:Y:S01]  /*5500*/  F2F.F64.F32 R4, R4 ;  /* 0x0000000400047310 */ /* 0x000e220000201800 */
[----:B------:R-:W-:Y:S05]  /*5510*/  BRA `(.L_x_1823) ;  /* 0x0000000400cc7947 */ /* 0x000fea0003800000 */
.L_x_1833:
[----:B------:R-:W2:Y:S02]  /*5520*/  LDG.E.U16 R0, desc[UR36][R2.64] ;  /* 0x0000002402007981 */ /* 0x000ea4000c1e1500 */
[----:B--2---:R-:W-:-:S04]  /*5530*/  IMAD.U32 R0, R0, 0x10000, RZ ;  /* 0x0001000000007824 */ /* 0x004fc800078e00ff */
[----:B------:R-:W-:-:S04]  /*5540*/  FMUL.FTZ R0, R0, 1 ;  /* 0x3f80000000007820 */ /* 0x000fc80000410000 */
[----:B------:R0:W1:Y:S01]  /*5550*/  F2F.F64.F32 R4, R0 ;  /* 0x0000000000047310 */ /* 0x0000620000201800 */
[----:B------:R-:W-:Y:S05]  /*5560*/  BRA `(.L_x_1823) ;  /* 0x0000000400b87947 */ /* 0x000fea0003800000 */
.L_x_1830:
        /* <DEDUP_REMOVED lines=9> */
[----:B--2---:R4:W0:Y:S01]  /*5600*/  I2F.F64.U16 R4, R2 ;  /* 0x0000000200047312 */ /* 0x0048220000101800 */
[----:B------:R-:W-:Y:S05]  /*5610*/  BRA `(.L_x_1823) ;  /* 0x00000004008c7947 */ /* 0x000fea0003800000 */
.L_x_1837:
        /* <DEDUP_REMOVED lines=21> */
.L_x_1841:
[----:B------:R-:W-:Y:S05]  /*5770*/  BSYNC B1 ;  /* 0x0000000000017941 */ /* 0x000fea0003800000 */
.L_x_1840:
[----:B------:R-:W-:Y:S01]  /*5780*/  LEA R3, R0, 0x3b800000, 0x17 ;  /* 0x3b80000000037811 */ /* 0x000fe200078eb8ff */
[----:B------:R-:W-:-:S05]  /*5790*/  IMAD.SHL.U32 R0, R2, 0x100000, RZ ;  /* 0x0010000002007824 */ /* 0x000fca00078e00ff */
[----:B------:R-:W-:-:S07]  /*57a0*/  LOP3.LUT R0, R3, R0, R4, 0xfe, !PT ;  /* 0x0000000003007212 */ /* 0x000fce00078efe04 */
.L_x_1839:
[----:B------:R-:W-:Y:S05]  /*57b0*/  BSYNC B0 ;  /* 0x0000000000007941 */ /* 0x000fea0003800000 */
.L_x_1838:
[----:B------:R-:W-:-:S04]  /*57c0*/  FMUL.FTZ R0, R0, 1 ;  /* 0x3f80000000007820 */ /* 0x000fc80000410000 */
[----:B------:R2:W3:Y:S01]  /*57d0*/  F2F.F64.F32 R4, R0 ;  /* 0x0000000000047310 */ /* 0x0004e20000201800 */
[----:B------:R-:W-:Y:S05]  /*57e0*/  BRA `(.L_x_1823) ;  /* 0x0000000400187947 */ /* 0x000fea0003800000 */
.L_x_1836:
[----:B------:R-:W2:Y:S01]  /*57f0*/  LDG.E.U8 R2, desc[UR36][R2.64] ;  /* 0x0000002402027981 */ /* 0x000ea2000c1e1100 */
[----:B------:R-:W-:Y:S01]  /*5800*/  BSSY B0, `(.L_x_1842) ;  /* 0x0000018000007945 */ /* 0x000fe20003800000 */
[----:B------:R-:W-:Y:S01]  /*5810*/  IMAD.MOV.U32 R0, RZ, RZ, RZ ;  /* 0x000000ffff007224 */ /* 0x000fe200078e00ff */
[----:B--2---:R-:W-:-:S13]  /*5820*/  ISETP.NE.AND P0, PT, R2, RZ, PT ;  /* 0x000000ff0200720c */ /* 0x004fda0003f05270 */
[----:B------:R-:W-:Y:S05]  /*5830*/  @!P0 BRA `(.L_x_1843) ;  /* 0x0000000000508947 */ /* 0x000fea0003800000 */
[----:B------:R-:W-:-:S13]  /*5840*/  ISETP.NE.AND P0, PT, R2, 0x80, PT ;  /* 0x000000800200780c */ /* 0x000fda0003f05270 */
[----:B------:R-:W-:Y:S01]  /*5850*/  @!P0 MOV R0, 0x7f800001 ;  /* 0x7f80000100008802 */ /* 0x000fe20000000f00 */
        /* <DEDUP_REMOVED lines=14> */
.L_x_1845:
[----:B------:R-:W-:Y:S05]  /*5940*/  BSYNC B1 ;  /* 0x0000000000017941 */ /* 0x000fea0003800000 */
.L_x_1844:
[----:B------:R-:W-:Y:S01]  /*5950*/  LEA R3, R0, 0x37800000, 0x17 ;  /* 0x3780000000037811 */ /* 0x000fe200078eb8ff */
[----:B------:R-:W-:-:S05]  /*5960*/  IMAD.SHL.U32 R0, R2, 0x200000, RZ ;  /* 0x0020000002007824 */ /* 0x000fca00078e00ff */
[----:B------:R-:W-:-:S07]  /*5970*/  LOP3.LUT R0, R3, R0, R4, 0xfe, !PT ;  /* 0x0000000003007212 */ /* 0x000fce00078efe04 */
.L_x_1843:
[----:B------:R-:W-:Y:S05]  /*5980*/  BSYNC B0 ;  /* 0x0000000000007941 */ /* 0x000fea0003800000 */
.L_x_1842:
[----:B------:R-:W-:-:S04]  /*5990*/  FMUL.FTZ R0, R0, 1 ;  /* 0x3f80000000007820 */ /* 0x000fc80000410000 */
[----:B------:R0:W1:Y:S01]  /*59a0*/  F2F.F64.F32 R4, R0 ;  /* 0x0000000000047310 */ /* 0x0000620000201800 */
[----:B------:R-:W-:Y:S05]  /*59b0*/  BRA `(.L_x_1823) ;  /* 0x0000000000a47947 */ /* 0x000fea0003800000 */
.L_x_1835:
        /* <DEDUP_REMOVED lines=14> */
.L_x_1849:
[----:B------:R-:W-:Y:S05]  /*5aa0*/  BSYNC B0 ;  /* 0x0000000000007941 */ /* 0x000fea0003800000 */
.L_x_1848:
[----:B------:R-:W-:-:S04]  /*5ab0*/  FMUL.FTZ R0, R0, 1 ;  /* 0x3f80000000007820 */ /* 0x000fc80000410000 */
[----:B------:R0:W1:Y:S01]  /*5ac0*/  F2F.F64.F32 R4, R0 ;  /* 0x0000000000047310 */ /* 0x0000620000201800 */
[----:B------:R-:W-:Y:S05]  /*5ad0*/  BRA `(.L_x_1823) ;  /* 0x00000000005c7947 */ /* 0x000fea0003800000 */
.L_x_1822:
        /* <DEDUP_REMOVED lines=16> */
.L_x_1850:
[----:B------:R-:W-:Y:S01]  /*5be0*/  CS2R R4, SRZ ;  /* 0x0000000000047805 */ /* 0x000fe2000001ff00 */
[----:B------:R-:W-:Y:S06]  /*5bf0*/  BRA `(.L_x_1823) ;  /* 0x0000000000147947 */ /* 0x000fec0003800000 */
.L_x_1847:
[----:B------:R-:W2:Y:S02]  /*5c00*/  LDG.E.64 R4, desc[UR36][R2.64] ;  /* 0x0000002402047981 */ /* 0x000ea4000c1e1b00 */
[----:B--2---:R-:W0:Y:S01]  /*5c10*/  I2F.F64.U64 R4, R4 ;  /* 0x0000000400047312 */ /* 0x004e220000301800 */
[----:B------:R-:W-:Y:S05]  /*5c20*/  BRA `(.L_x_1823) ;  /* 0x0000000000087947 */ /* 0x000fea0003800000 */
.L_x_1846:
[----:B------:R-:W2:Y:S02]  /*5c30*/  LDG.E R2, desc[UR36][R2.64] ;  /* 0x0000002402027981 */ /* 0x000ea4000c1e1900 */
[----:B--2---:R0:W1:Y:S02]  /*5c40*/  I2F.F64.U32 R4, R2 ;  /* 0x0000000200047312 */ /* 0x0040640000201800 */
.L_x_1823:
        /* <DEDUP_REMOVED lines=9> */
[----:B--2---:R-:W4:Y:S08]  /*5ce0*/  F2I.F64 R0, R6 ;  /* 0x0000000600007311 */ /* 0x004f300000301100 */
[----:B----4-:R-:W0:Y:S02]  /*5cf0*/  I2F.F64 R2, R0 ;  /* 0x0000000000027312 */ /* 0x010e240000201c00 */
        /* <DEDUP_REMOVED lines=12> */
[----:B------:R-:W-:Y:S01]  /*5dc0*/  IMAD.MOV.U32 R0, RZ, RZ, R9 ;  /* 0x000000ffff007224 */ /* 0x000fe200078e0009 */
[----:B------:R-:W-:Y:S01]  /*5dd0*/  MOV R2, R6 ;  /* 0x0000000600027202 */ /* 0x000fe20000000f00 */
[----:B------:R-:W-:Y:S01]  /*5de0*/  IMAD.MOV.U32 R3, RZ, RZ, R7 ;  /* 0x000000ffff037224 */ /* 0x000fe200078e0007 */
[----:B------:R-:W-:Y:S06]  /*5df0*/  BRA `(.L_x_1853) ;  /* 0x0000000000087947 */ /* 0x000fec0003800000 */
.L_x_1852:
[----:B----4-:R-:W-:Y:S01]  /*5e00*/  DMUL R2, RZ, R4 ;  /* 0x00000004ff027228 */ /* 0x010fe20000000000 */
[----:B--2---:R-:W-:-:S10]  /*5e10*/  IMAD.MOV.U32 R0, RZ, RZ, RZ ;  /* 0x000000ffff007224 */ /* 0x004fd400078e00ff */
.L_x_1853:
[----:B------:R-:W-:Y:S05]  /*5e20*/  BSYNC B0 ;  /* 0x0000000000007941 */ /* 0x000fea0003800000 */
.L_x_1851:
        /* <DEDUP_REMOVED lines=56> */
[----:B------:R-:W-:-:S06]  /*61b0*/  IMAD.MOV.U32 R8, RZ, RZ, RZ ;  /* 0x000000ffff087224 */ /* 0x000fcc00078e00ff */
        /* <DEDUP_REMOVED lines=8> */
.L_x_1855:
[----:B------:R-:W-:Y:S05]  /*6240*/  BSYNC B0 ;  /* 0x0000000000007941 */ /* 0x000fea0003800000 */
.L_x_1854:
        /* <DEDUP_REMOVED lines=12> */
.L_x_1859:
[----:B------:R-:W0:Y:S02]  /*6310*/  F2I.S64.F64.TRUNC R4, R4 ;  /* 0x0000000400047311 */ /* 0x000e24000030d900 */
[----:B0-----:R-:W-:-:S05]  /*6320*/  IMAD.MOV.U32 R3, RZ, RZ, R4 ;  /* 0x000000ffff037224 */ /* 0x001fca00078e0004 */
[----:B------:R0:W-:Y:S01]  /*6330*/  STG.E.U8 desc[UR36][R16.64], R3 ;  /* 0x0000000310007986 */ /* 0x0001e2000c101124 */
[----:B------:R-:W-:Y:S05]  /*6340*/  BRA `(.L_x_1861) ;  /* 0x0000000c00f87947 */ /* 0x000fea0003800000 */
.L_x_1858:
        /* <DEDUP_REMOVED lines=9> */
.L_x_1863:
[----:B------:R-:W0:Y:S02]  /*63e0*/  F2I.F64.TRUNC R5, R4 ;  /* 0x0000000400057311 */ /* 0x000e24000030d100 */
[----:B0-----:R3:W-:Y:S01]  /*63f0*/  STG.E desc[UR36][R16.64], R5 ;  /* 0x0000000510007986 */ /* 0x0017e2000c101924 */
[----:B------:R-:W-:Y:S05]  /*6400*/  BRA `(.L_x_1861) ;  /* 0x0000000c00c87947 */ /* 0x000fea0003800000 */
.L_x_1862:
[----:B------:R-:W0:Y:S02]  /*6410*/  F2I.F64.TRUNC R5, R4 ;  /* 0x0000000400057311 */ /* 0x000e24000030d100 */
[----:B0-----:R2:W-:Y:S01]  /*6420*/  STG.E.U16 desc[UR36][R16.64], R5 ;  /* 0x0000000510007986 */ /* 0x0015e2000c101524 */
[----:B------:R-:W-:Y:S05]  /*6430*/  BRA `(.L_x_1861) ;  /* 0x0000000c00bc7947 */ /* 0x000fea0003800000 */
.L_x_1857:
        /* <DEDUP_REMOVED lines=13> */
.L_x_1865:
        /* <DEDUP_REMOVED lines=8> */
.L_x_1864:
        /* <DEDUP_REMOVED lines=14> */
.L_x_1867:
        /* <DEDUP_REMOVED lines=9> */
.L_x_1866:
[----:B------:R0:W-:Y:S01]  /*6700*/  STG.E.64 desc[UR36][R16.64], R4 ;  /* 0x0000000410007986 */ /* 0x0001e2000c101b24 */
[----:B------:R-:W-:Y:S05]  /*6710*/  BRA `(.L_x_1861) ;  /* 0x0000000c00047947 */ /* 0x000fea0003800000 */
.L_x_1856:
        /* <DEDUP_REMOVED lines=12> */
.L_x_1870:
[----:B------:R-:W-:-:S05]  /*67e0*/  CS2R R6, SRZ ;  /* 0x0000000000067805 */ /* 0x000fca000001ff00 */
[----:B------:R0:W-:Y:S01]  /*67f0*/  STG.E.128 desc[UR36][R16.64], R4 ;  /* 0x0000000410007986 */ /* 0x0001e2000c101d24 */
[----:B------:R-:W-:Y:S05]  /*6800*/  BRA `(.L_x_1861) ;  /* 0x0000000800c87947 */ /* 0x000fea0003800000 */
.L_x_1869:
        /* <DEDUP_REMOVED lines=25> */
.L_x_1874:
[----:B------:R-:W-:Y:S05]  /*69a0*/  BSYNC B0 ;  /* 0x0000000000007941 */ /* 0x000fea0003800000 */
.L_x_1873:
[----:B------:R-:W-:-:S05]  /*69b0*/  LOP3.LUT R3, R0, R3, RZ, 0xfc, !PT ;  /* 0x0000000300037212 */ /* 0x000fca00078efcff */
[----:B------:R0:W-:Y:S01]  /*69c0*/  STG.E.U8 desc[UR36][R16.64], R3 ;  /* 0x0000000310007986 */ /* 0x0001e2000c101124 */
[----:B------:R-:W-:Y:S05]  /*69d0*/  BRA `(.L_x_1861) ;  /* 0x0000000800547947 */ /* 0x000fea0003800000 */
.L_x_1872:
        /* <DEDUP_REMOVED lines=17> */
.L_x_1876:
[----:B------:R-:W-:Y:S01]  /*6af0*/  IMAD.MOV.U32 R0, RZ, RZ, 0x7f ;  /* 0x0000007fff007424 */ /* 0x000fe200078e00ff */
[----:B------:R-:W-:-:S04]  /*6b00*/  ISETP.GT.U32.AND P0, PT, R2, 0x7f800000, PT ;  /* 0x7f8000000200780c */ /* 0x000fc80003f04070 */
[----:B------:R-:W-:-:S09]  /*6b10*/  SEL R0, R0, 0x7c, P0 ;  /* 0x0000007c00007807 */ /* 0x000fd20000000000 */
.L_x_1877:
[----:B------:R-:W-:Y:S05]  /*6b20*/  BSYNC B0 ;  /* 0x0000000000007941 */ /* 0x000fea0003800000 */
.L_x_1875:
[----:B------:R-:W-:-:S04]  /*6b30*/  LOP3.LUT R2, R3, 0x80000000, RZ, 0xc0, !PT ;  /* 0x8000000003027812 */ /* 0x000fc800078ec0ff */
[----:B------:R-:W-:-:S04]  /*6b40*/  SHF.R.U32.HI R3, RZ, 0x18, R2 ;  /* 0x00000018ff037819 */ /* 0x000fc80000011602 */
[----:B------:R-:W-:-:S05]  /*6b50*/  LOP3.LUT R3, R0, R3, RZ, 0xfc, !PT ;  /* 0x0000000300037212 */ /* 0x000fca00078efcff */
[----:B------:R0:W-:Y:S01]  /*6b60*/  STG.E.U8 desc[UR36][R16.64], R3 ;  /* 0x0000000310007986 */ /* 0x0001e2000c101124 */
[----:B------:R-:W-:Y:S05]  /*6b70*/  BRA `(.L_x_1861) ;  /* 0x0000000400ec7947 */ /* 0x000fea0003800000 */
.L_x_1871:
        /* <DEDUP_REMOVED lines=8> */
.L_x_1868:
        /* <DEDUP_REMOVED lines=11> */
.L_x_1880:
        /* <DEDUP_REMOVED lines=21> */
.L_x_1883:
[----:B------:R-:W-:-:S04]  /*6e00*/  LOP3.LUT R2, R3, 0x80000000, RZ, 0xc0, !PT ;  /* 0x8000000003027812 */ /* 0x000fc800078ec0ff */
[----:B------:R-:W-:-:S04]  /*6e10*/  SHF.R.U32.HI R3, RZ, 0x18, R2 ;  /* 0x00000018ff037819 */ /* 0x000fc80000011602 */
[----:B------:R-:W-:-:S04]  /*6e20*/  LOP3.LUT R0, R0, R3, RZ, 0xfc, !PT ;  /* 0x0000000300007212 */ /* 0x000fc800078efcff */
[----:B------:R-:W-:-:S07]  /*6e30*/  PRMT R8, R0, 0x7610, R8 ;  /* 0x0000761000087816 */ /* 0x000fce0000000008 */
.L_x_1882:
[----:B------:R-:W-:Y:S05]  /*6e40*/  BSYNC B0 ;  /* 0x0000000000007941 */ /* 0x000fea0003800000 */
.L_x_1881:
[----:B------:R0:W-:Y:S01]  /*6e50*/  STG.E.U8 desc[UR36][R16.64], R8 ;  /* 0x0000000810007986 */ /* 0x0001e2000c101124 */
[----:B------:R-:W-:Y:S05]  /*6e60*/  BRA `(.L_x_1861) ;  /* 0x0000000400307947 */ /* 0x000fea0003800000 */
.L_x_1879:
        /* <DEDUP_REMOVED lines=21> */
.L_x_1886:
[----:B------:R-:W-:-:S04]  /*6fc0*/  LOP3.LUT R2, R3, 0x80000000, RZ, 0xc0, !PT ;  /* 0x8000000003027812 */ /* 0x000fc800078ec0ff */
[----:B------:R-:W-:-:S04]  /*6fd0*/  SHF.R.U32.HI R3, RZ, 0x18, R2 ;  /* 0x00000018ff037819 */ /* 0x000fc80000011602 */
[----:B------:R-:W-:-:S04]  /*6fe0*/  LOP3.LUT R0, R0, R3, RZ, 0xfc, !PT ;  /* 0x0000000300007212 */ /* 0x000fc800078efcff */
[----:B------:R-:W-:-:S07]  /*6ff0*/  PRMT R8, R0, 0x7610, R8 ;  /* 0x0000761000087816 */ /* 0x000fce0000000008 */
.L_x_1885:
[----:B------:R-:W-:Y:S05]  /*7000*/  BSYNC B0 ;  /* 0x0000000000007941 */ /* 0x000fea0003800000 */
.L_x_1884:
[----:B------:R0:W-:Y:S01]  /*7010*/  STG.E.U8 desc[UR36][R16.64], R8 ;  /* 0x0000000810007986 */ /* 0x0001e2000c101124 */
[----:B------:R-:W-:Y:S05]  /*7020*/  BRA `(.L_x_1861) ;  /* 0x0000000000c07947 */ /* 0x000fea0003800000 */
.L_x_1878:
        /* <DEDUP_REMOVED lines=26> */
.L_x_1860:
[----:B------:R-:W-:Y:S01]  /*71d0*/  MOV R0, 0x0 ;  /* 0x0000000000007802 */ /* 0x000fe20000000f00 */
[----:B------:R-:W-:Y:S01]  /*71e0*/  ULDC.64 UR4, c[0x4][0x158] ;  /* 0x0100560000047ab9 */ /* 0x000fe20000000a00 */
[----:B------:R-:W-:Y:S01]  /*71f0*/  ULDC.64 UR6, c[0x4][0x40] ;  /* 0x0100100000067ab9 */ /* 0x000fe20000000a00 */
[----:B------:R-:W-:Y:S01]  /*7200*/  MOV R4, UR4 ;  /* 0x0000000400047c02 */ /* 0x000fe20008000f00 */
        /* <DEDUP_REMOVED lines=12> */
.L_x_1889:
[----:B------:R-:W-:Y:S05]  /*72d0*/  BRA `(.L_x_1861) ;  /* 0x0000000000147947 */ /* 0x000fea0003800000 */
.L_x_1888:
[----:B------:R-:W0:Y:S02]  /*72e0*/  F2I.U64.F64.TRUNC R4, R4 ;  /* 0x0000000400047311 */ /* 0x000e24000030d800 */
[----:B0-----:R0:W-:Y:S01]  /*72f0*/  STG.E.64 desc[UR36][R16.64], R4 ;  /* 0x0000000410007986 */ /* 0x0011e2000c101b24 */
[----:B------:R-:W-:Y:S05]  /*7300*/  BRA `(.L_x_1861) ;  /* 0x0000000000087947 */ /* 0x000fea0003800000 */
.L_x_1887:
[----:B------:R-:W0:Y:S02]  /*7310*/  F2I.U32.F64.TRUNC R5, R4 ;  /* 0x0000000400057311 */ /* 0x000e24000030d000 */
[----:B0-----:R0:W-:Y:S02]  /*7320*/  STG.E desc[UR36][R16.64], R5 ;  /* 0x0000000510007986 */ /* 0x0011e4000c101924 */
.L_x_1861:
[----:B------:R-:W-:-:S07]  /*7330*/  VIADD R19, R19, 0x80 ;  /* 0x0000008013137836 */ /* 0x000fce0000000000 */
.L_x_1816:
[----:B------:R-:W-:Y:S05]  /*7340*/  BSYNC B6 ;  /* 0x0000000000067941 */ /* 0x000fea0003800000 */
.L_x_1815:
[----:B------:R-:W-:Y:S01]  /*7350*/  ULDC UR4, c[0x0][0x210] ;  /* 0x0000840000047ab9 */ /* 0x000fe20000000800 */
[----:B------:R-:W-:Y:S01]  /*7360*/  BSSY B6, `(.L_x_1890) ;  /* 0x0000395000067945 */ /* 0x000fe20003800000 */
[----:B------:R-:W-:-:S13]  /*7370*/  ISETP.GE.AND P0, PT, R19, UR4, PT ;  /* 0x0000000413007c0c */ /* 0x000fda000bf06270 */
[----:B------:R-:W-:Y:S05]  /*7380*/  @P0 BRA `(.L_x_1891) ;  /* 0x0000003800480947 */ /* 0x000fea0003800000 */
[----:B0-----:R-:W0:Y:S01]  /*7390*/  LDC R6, c[0x0][0x218] ;  /* 0x00008600ff067b82 */ /* 0x001e220000000800 */
[----:B---3--:R-:W-:Y:S02]  /*73a0*/  IMAD.MOV.U32 R0, RZ, RZ, RZ ;  /* 0x000000ffff007224 */ /* 0x008fe400078e00ff */
[----:B-12-4-:R-:W-:Y:S01]  /*73b0*/  IMAD.MOV.U32 R16, RZ, RZ, RZ ;  /* 0x000000ffff107224 */ /* 0x016fe200078e00ff */
        /* <DEDUP_REMOVED lines=300> */
.L_x_1892:
        /* <DEDUP_REMOVED lines=21> */
.L_x_1896:
[----:B------:R-:W2:Y:S02]  /*87d0*/  LDG.E.U8 R2, desc[UR36][R2.64] ;  /* 0x0000002402027981 */ /* 0x000ea4000c1e1100 */
[----:B--2---:R0:W1:Y:S01]  /*87e0*/  I2F.F64.U16 R4, R2 ;  /* 0x0000000200047312 */ /* 0x0040620000101800 */
[----:B------:R-:W-:Y:S05]  /*87f0*/  BRA `(.L_x_1898) ;  /* 0x0000000c00707947 */ /* 0x000fea0003800000 */
.L_x_1895:
        /* <DEDUP_REMOVED lines=9> */
.L_x_1900:
[----:B------:R-:W2:Y:S02]  /*8890*/  LDG.E R2, desc[UR36][R2.64] ;  /* 0x0000002402027981 */ /* 0x000ea4000c1e1900 */
[----:B--2---:R0:W1:Y:S01]  /*88a0*/  I2F.F64 R4, R2 ;  /* 0x0000000200047312 */ /* 0x0040620000201c00 */
[----:B------:R-:W-:Y:S05]  /*88b0*/  BRA `(.L_x_1898) ;  /* 0x0000000c00407947 */ /* 0x000fea0003800000 */
.L_x_1899:
[----:B------:R-:W2:Y:S02]  /*88c0*/  LDG.E.U16 R2, desc[UR36][R2.64] ;  /* 0x0000002402027981 */ /* 0x000ea4000c1e1500 */
[----:B--2---:R0:W1:Y:S01]  /*88d0*/  I2F.F64.S16 R4, R2 ;  /* 0x0000000200047312 */ /* 0x0040620000101c00 */
[----:B------:R-:W-:Y:S05]  /*88e0*/  BRA `(.L_x_1898) ;  /* 0x0000000c00347947 */ /* 0x000fea0003800000 */
.L_x_1894:
        /* <DEDUP_REMOVED lines=10> */
.L_x_1902:
[----:B------:R-:W2:Y:S02]  /*8990*/  LDG.E.U16 R0, desc[UR36][R2.64] ;  /* 0x0000002402007981 */ /* 0x000ea4000c1e1500 */
[----:B--2---:R-:W-:-:S05]  /*89a0*/  HADD2.F32 R0, -RZ, R0.H0_H0 ;  /* 0x20000000ff007230 */ /* 0x004fca0000004100 */
[----:B------:R-:W-:-:S04]  /*89b0*/  FMUL.FTZ R0, R0, 1 ;  /* 0x3f80000000007820 */ /* 0x000fc80000410000 */
[----:B------:R0:W1:Y:S01]  /*89c0*/  F2F.F64.F32 R4, R0 ;  /* 0x0000000000047310 */ /* 0x0000620000201800 */
[----:B------:R-:W-:Y:S05]  /*89d0*/  BRA `(.L_x_1898) ;  /* 0x0000000800f87947 */ /* 0x000fea0003800000 */
.L_x_1901:
        /* <DEDUP_REMOVED lines=10> */
.L_x_1904:
[----:B------:R-:W2:Y:S02]  /*8a80*/  LDG.E.U16 R2, desc[UR36][R2.64] ;  /* 0x0000002402027981 */ /* 0x000ea4000c1e1500 */
[----:B--2---:R-:W-:-:S05]  /*8a90*/  HADD2.F32 R0, -RZ, R2.H0_H0 ;  /* 0x20000002ff007230 */ /* 0x004fca0000004100 */
[----:B------:R-:W-:-:S04]  /*8aa0*/  FMUL.FTZ R0, R0, 1 ;  /* 0x3f80000000007820 */ /* 0x000fc80000410000 */
[----:B------:R0:W1:Y:S01]  /*8ab0*/  F2F.F64.F32 R4, R0 ;  /* 0x0000000000047310 */ /* 0x0000620000201800 */
[----:B------:R-:W-:Y:S05]  /*8ac0*/  BRA `(.L_x_1898) ;  /* 0x0000000800bc7947 */ /* 0x000fea0003800000 */
.L_x_1903:
[----:B------:R0:W5:Y:S01]  /*8ad0*/  LDG.E.64 R4, desc[UR36][R2.64] ;  /* 0x0000002402047981 */ /* 0x000162000c1e1b00 */
[----:B------:R-:W-:Y:S05]  /*8ae0*/  BRA `(.L_x_1898) ;  /* 0x0000000800b47947 */ /* 0x000fea0003800000 */
.L_x_1893:
        /* <DEDUP_REMOVED lines=13> */
.L_x_1907:
[----:B------:R4:W5:Y:S01]  /*8bc0*/  LDG.E.64 R4, desc[UR36][R2.64] ;  /* 0x0000002402047981 */ /* 0x000962000c1e1b00 */
[----:B------:R-:W-:Y:S05]  /*8bd0*/  BRA `(.L_x_1898) ;  /* 0x0000000800787947 */ /* 0x000fea0003800000 */
.L_x_1906:
        /* <DEDUP_REMOVED lines=26> */
[----:B------:R-:W2:Y:S01]  /*8d80*/  F2F.F64.F32 R4, R5 ;  /* 0x0000000500047310 */ /* 0x000ea20000201800 */
[----:B------:R-:W-:Y:S05]  /*8d90*/  BRA `(.L_x_1898) ;  /* 0x0000000800087947 */ /* 0x000fea0003800000 */
.L_x_1909:
        /* <DEDUP_REMOVED lines=13> */
[----:B------:R-:W3:Y:S01]  /*8e70*/  F2F.F64.F32 R4, R4 ;  /* 0x0000000400047310 */ /* 0x000ee20000201800 */
[----:B------:R-:W-:Y:S05]  /*8e80*/  BRA `(.L_x_1898) ;  /* 0x0000000400cc7947 */ /* 0x000fea0003800000 */
.L_x_1908:
[----:B------:R-:W2:Y:S02]  /*8e90*/  LDG.E.U16 R0, desc[UR36][R2.64] ;  /* 0x0000002402007981 */ /* 0x000ea4000c1e1500 */
[----:B--2---:R-:W-:-:S04]  /*8ea0*/  IMAD.U32 R0, R0, 0x10000, RZ ;  /* 0x0001000000007824 */ /* 0x004fc800078e00ff */
[----:B------:R-:W-:-:S04]  /*8eb0*/  FMUL.FTZ R0, R0, 1 ;  /* 0x3f80000000007820 */ /* 0x000fc80000410000 */
[----:B------:R0:W1:Y:S01]  /*8ec0*/  F2F.F64.F32 R4, R0 ;  /* 0x0000000000047310 */ /* 0x0000620000201800 */
[----:B------:R-:W-:Y:S05]  /*8ed0*/  BRA `(.L_x_1898) ;  /* 0x0000000400b87947 */ /* 0x000fea0003800000 */
.L_x_1905:
        /* <DEDUP_REMOVED lines=11> */
.L_x_1912:
        /* <DEDUP_REMOVED lines=21> */
.L_x_1916:
[----:B------:R-:W-:Y:S05]  /*90e0*/  BSYNC B1 ;  /* 0x0000000000017941 */ /* 0x000fea0003800000 */
.L_x_1915:
[----:B------:R-:W-:Y:S01]  /*90f0*/  LEA R3, R0, 0x3b800000, 0x17 ;  /* 0x3b80000000037811 */ /* 0x000fe200078eb8ff */
[----:B------:R-:W-:-:S05]  /*9100*/  IMAD.SHL.U32 R0, R2, 0x100000, RZ ;  /* 0x0010000002007824 */ /* 0x000fca00078e00ff */
[----:B------:R-:W-:-:S07]  /*9110*/  LOP3.LUT R0, R3, R0, R4, 0xfe, !PT ;  /* 0x0000000003007212 */ /* 0x000fce00078efe04 */
.L_x_1914:
[----:B------:R-:W-:Y:S05]  /*9120*/  BSYNC B0 ;  /* 0x0000000000007941 */ /* 0x000fea0003800000 */
.L_x_1913:
[----:B------:R-:W-:-:S04]  /*9130*/  FMUL.FTZ R0, R0, 1 ;  /* 0x3f80000000007820 */ /* 0x000fc80000410000 */
[----:B------:R0:W1:Y:S01]  /*9140*/  F2F.F64.F32 R4, R0 ;  /* 0x0000000000047310 */ /* 0x0000620000201800 */
[----:B------:R-:W-:Y:S05]  /*9150*/  BRA `(.L_x_1898) ;  /* 0x0000000400187947 */ /* 0x000fea0003800000 */
.L_x_1911:
        /* <DEDUP_REMOVED lines=21> */
.L_x_1920:
[----:B------:R-:W-:Y:S05]  /*92b0*/  BSYNC B1 ;  /* 0x0000000000017941 */ /* 0x000fea0003800000 */
.L_x_1919:
[----:B------:R-:W-:Y:S01]  /*92c0*/  LEA R3, R0, 0x37800000, 0x17 ;  /* 0x3780000000037811 */ /* 0x000fe200078eb8ff */
[----:B------:R-:W-:-:S05]  /*92d0*/  IMAD.SHL.U32 R0, R2, 0x200000, RZ ;  /* 0x0020000002007824 */ /* 0x000fca00078e00ff */
[----:B------:R-:W-:-:S07]  /*92e0*/  LOP3.LUT R0, R3, R0, R4, 0xfe, !PT ;  /* 0x0000000003007212 */ /* 0x000fce00078efe04 */
.L_x_1918:
[----:B------:R-:W-:Y:S05]  /*92f0*/  BSYNC B0 ;  /* 0x0000000000007941 */ /* 0x000fea0003800000 */
.L_x_1917:
[----:B------:R-:W-:-:S04]  /*9300*/  FMUL.FTZ R0, R0, 1 ;  /* 0x3f80000000007820 */ /* 0x000fc80000410000 */
[----:B------:R0:W1:Y:S01]  /*9310*/  F2F.F64.F32 R4, R0 ;  /* 0x0000000000047310 */ /* 0x0000620000201800 */
[----:B------:R-:W-:Y:S05]  /*9320*/  BRA `(.L_x_1898) ;  /* 0x0000000000a47947 */ /* 0x000fea0003800000 */
.L_x_1910:
        /* <DEDUP_REMOVED lines=14> */
.L_x_1924:
[----:B------:R-:W-:Y:S05]  /*9410*/  BSYNC B0 ;  /* 0x0000000000007941 */ /* 0x000fea0003800000 */
.L_x_1923:
[----:B------:R-:W-:-:S04]  /*9420*/  FMUL.FTZ R0, R0, 1 ;  /* 0x3f80000000007820 */ /* 0x000fc80000410000 */
[----:B------:R0:W1:Y:S01]  /*9430*/  F2F.F64.F32 R4, R0 ;  /* 0x0000000000047310 */ /* 0x0000620000201800 */
[----:B------:R-:W-:Y:S05]  /*9440*/  BRA `(.L_x_1898) ;  /* 0x00000000005c7947 */ /* 0x000fea0003800000 */
.L_x_1897:
[----:B------:R-:W-:Y:S01]  /*9450*/  MOV R2, 0x0 ;  /* 0x0000000000027802 */ /* 0x000fe20000000f00 */
[----:B------:R-:W-:Y:S01]  /*9460*/  ULDC.64 UR4, c[0x4][0x158] ;  /* 0x0100560000047ab9 */ /* 0x000fe20000000a00 */
[----:B------:R-:W-:Y:S01]  /*9470*/  ULDC.64 UR6, c[0x4][0x38] ;  /* 0x01000e0000067ab9 */ /* 0x000fe20000000a00 */
[----:B------:R-:W-:Y:S01]  /*9480*/  IMAD.U32 R4, RZ, RZ, UR4 ;  /* 0x00000004ff047e24 */ /* 0x000fe2000f8e00ff */
[----:B------:R-:W-:Y:S01]  /*9490*/  HFMA2.MMA R12, -RZ, RZ, 0, 5.9604644775390625e-08 ;  /* 0x00000001ff0c7435 */ /* 0x000fe200000001ff */
        /* <DEDUP_REMOVED lines=11> */
.L_x_1925:
[----:B------:R-:W-:Y:S01]  /*9550*/  CS2R R4, SRZ ;  /* 0x0000000000047805 */ /* 0x000fe2000001ff00 */
[----:B------:R-:W-:Y:S06]  /*9560*/  BRA `(.L_x_1898) ;  /* 0x0000000000147947 */ /* 0x000fec0003800000 */
.L_x_1922:
[----:B------:R-:W2:Y:S02]  /*9570*/  LDG.E.64 R4, desc[UR36][R2.64] ;  /* 0x0000002402047981 */ /* 0x000ea4000c1e1b00 */
[----:B--2---:R-:W0:Y:S01]  /*9580*/  I2F.F64.U64 R4, R4 ;  /* 0x0000000400047312 */ /* 0x004e220000301800 */
[----:B------:R-:W-:Y:S05]  /*9590*/  BRA `(.L_x_1898) ;  /* 0x0000000000087947 */ /* 0x000fea0003800000 */
.L_x_1921:
[----:B------:R-:W2:Y:S02]  /*95a0*/  LDG.E R2, desc[UR36][R2.64] ;  /* 0x0000002402027981 */ /* 0x000ea4000c1e1900 */
[----:B--2---:R0:W1:Y:S02]  /*95b0*/  I2F.F64.U32 R4, R2 ;  /* 0x0000000200047312 */ /* 0x0040640000201800 */
.L_x_1898:
[----:B0123-5:R-:W-:Y:S01]  /*95c0*/  DSETP.NEU.AND P0, PT, |R4|, +INF , PT ;  /* 0x7ff000000400742a */ /* 0x02ffe20003f0d200 */
        /* <DEDUP_REMOVED lines=8> */
[----:B------:R-:W4:Y:S08]  /*9650*/  F2I.F64 R0, R6 ;  /* 0x0000000600007311 */ /* 0x000f300000301100 */
        /* <DEDUP_REMOVED lines=17> */
.L_x_1927:
[----:B----4-:R-:W-:Y:S01]  /*9770*/  DMUL R2, RZ, R4 ;  /* 0x00000004ff027228 */ /* 0x010fe20000000000 */
[----:B------:R-:W-:-:S10]  /*9780*/  IMAD.MOV.U32 R0, RZ, RZ, RZ ;  /* 0x000000ffff007224 */ /* 0x000fd400078e00ff */
.L_x_1928:
[----:B------:R-:W-:Y:S05]  /*9790*/  BSYNC B0 ;  /* 0x0000000000007941 */ /* 0x000fea0003800000 */
.L_x_1926:
        /* <DEDUP_REMOVED lines=65> */
.L_x_1930:
[----:B------:R-:W-:Y:S05]  /*9bb0*/  BSYNC B0 ;  /* 0x0000000000007941 */ /* 0x000fea0003800000 */
.L_x_1929:
        /* <DEDUP_REMOVED lines=12> */
.L_x_1934:
[----:B------:R-:W0:Y:S02]  /*9c80*/  F2I.S64.F64.TRUNC R4, R4 ;  /* 0x0000000400047311 */ /* 0x000e24000030d900 */
[----:B0-----:R-:W-:-:S05]  /*9c90*/  IMAD.MOV.U32 R3, RZ, RZ, R4 ;  /* 0x000000ffff037224 */ /* 0x001fca00078e0004 */
[----:B------:R0:W-:Y:S01]  /*9ca0*/  STG.E.U8 desc[UR36][R16.64], R3 ;  /* 0x0000000310007986 */ /* 0x0001e2000c101124 */
[----:B------:R-:W-:Y:S05]  /*9cb0*/  BRA `(.L_x_1936) ;  /* 0x0000000c00f87947 */ /* 0x000fea0003800000 */
.L_x_1933:
        /* <DEDUP_REMOVED lines=9> */
.L_x_1938:
[----:B------:R-:W0:Y:S02]  /*9d50*/  F2I.F64.TRUNC R5, R4 ;  /* 0x0000000400057311 */ /* 0x000e24000030d100 */
[----:B0-----:R0:W-:Y:S01]  /*9d60*/  STG.E desc[UR36][R16.64], R5 ;  /* 0x0000000510007986 */ /* 0x0011e2000c101924 */
[----:B------:R-:W-:Y:S05]  /*9d70*/  BRA `(.L_x_1936) ;  /* 0x0000000c00c87947 */ /* 0x000fea0003800000 */
.L_x_1937:
[----:B------:R-:W0:Y:S02]  /*9d80*/  F2I.F64.TRUNC R5, R4 ;  /* 0x0000000400057311 */ /* 0x000e24000030d100 */
[----:B0-----:R0:W-:Y:S01]  /*9d90*/  STG.E.U16 desc[UR36][R16.64], R5 ;  /* 0x0000000510007986 */ /* 0x0011e2000c101524 */
[----:B------:R-:W-:Y:S05]  /*9da0*/  BRA `(.L_x_1936) ;  /* 0x0000000c00bc7947 */ /* 0x000fea0003800000 */
.L_x_1932:
        /* <DEDUP_REMOVED lines=13> */
.L_x_1940:
        /* <DEDUP_REMOVED lines=8> */
.L_x_1939:
        /* <DEDUP_REMOVED lines=14> */
.L_x_1942:
        /* <DEDUP_REMOVED lines=9> */
.L_x_1941:
[----:B------:R0:W-:Y:S01]  /*a070*/  STG.E.64 desc[UR36][R16.64], R4 ;  /* 0x0000000410007986 */ /* 0x0001e2000c101b24 */
[----:B------:R-:W-:Y:S05]  /*a080*/  BRA `(.L_x_1936) ;  /* 0x0000000c00047947 */ /* 0x000fea0003800000 */
.L_x_1931:
        /* <DEDUP_REMOVED lines=12> */
.L_x_1945:
[----:B------:R-:W-:-:S05]  /*a150*/  CS2R R6, SRZ ;  /* 0x0000000000067805 */ /* 0x000fca000001ff00 */
[----:B------:R0:W-:Y:S01]  /*a160*/  STG.E.128 desc[UR36][R16.64], R4 ;  /* 0x0000000410007986 */ /* 0x0001e2000c101d24 */
[----:B------:R-:W-:Y:S05]  /*a170*/  BRA `(.L_x_1936) ;  /* 0x0000000800c87947 */ /* 0x000fea0003800000 */
.L_x_1944:
        /* <DEDUP_REMOVED lines=25> */
.L_x_1949:
[----:B------:R-:W-:Y:S05]  /*a310*/  BSYNC B0 ;  /* 0x0000000000007941 */ /* 0x000fea0003800000 */
.L_x_1948:
[----:B------:R-:W-:-:S05]  /*a320*/  LOP3.LUT R3, R0, R3, RZ, 0xfc, !PT ;  /* 0x0000000300037212 */ /* 0x000fca00078efcff */
[----:B------:R0:W-:Y:S01]  /*a330*/  STG.E.U8 desc[UR36][R16.64], R3 ;  /* 0x0000000310007986 */ /* 0x0001e2000c101124 */
[----:B------:R-:W-:Y:S05]  /*a340*/  BRA `(.L_x_1936) ;  /* 0x0000000800547947 */ /* 0x000fea0003800000 */
.L_x_1947:
        /* <DEDUP_REMOVED lines=17> */
.L_x_1951:
[----:B------:R-:W-:Y:S01]  /*a460*/  IMAD.MOV.U32 R0, RZ, RZ, 0x7f ;  /* 0x0000007fff007424 */ /* 0x000fe200078e00ff */
[----:B------:R-:W-:-:S04]  /*a470*/  ISETP.GT.U32.AND P0, PT, R2, 0x7f800000, PT ;  /* 0x7f8000000200780c */ /* 0x000fc80003f04070 */
[----:B------:R-:W-:-:S09]  /*a480*/  SEL R0, R0, 0x7c, P0 ;  /* 0x0000007c00007807 */ /* 0x000fd20000000000 */
.L_x_1952:
[----:B------:R-:W-:Y:S05]  /*a490*/  BSYNC B0 ;  /* 0x0000000000007941 */ /* 0x000fea0003800000 */
.L_x_1950:
[----:B------:R-:W-:-:S04]  /*a4a0*/  LOP3.LUT R2, R3, 0x80000000, RZ, 0xc0, !PT ;  /* 0x8000000003027812 */ /* 0x000fc800078ec0ff */
[----:B------:R-:W-:-:S04]  /*a4b0*/  SHF.R.U32.HI R3, RZ, 0x18, R2 ;  /* 0x00000018ff037819 */ /* 0x000fc80000011602 */
[----:B------:R-:W-:-:S05]  /*a4c0*/  LOP3.LUT R3, R0, R3, RZ, 0xfc, !PT ;  /* 0x0000000300037212 */ /* 0x000fca00078efcff */
[----:B------:R0:W-:Y:S01]  /*a4d0*/  STG.E.U8 desc[UR36][R16.64], R3 ;  /* 0x0000000310007986 */ /* 0x0001e2000c101124 */
[----:B------:R-:W-:Y:S05]  /*a4e0*/  BRA `(.L_x_1936) ;  /* 0x0000000400ec7947 */ /* 0x000fea0003800000 */
.L_x_1946:
        /* <DEDUP_REMOVED lines=8> */
.L_x_1943:
        /* <DEDUP_REMOVED lines=11> */
.L_x_1955:
        /* <DEDUP_REMOVED lines=21> */
.L_x_1958:
[----:B------:R-:W-:-:S04]  /*a770*/  LOP3.LUT R2, R3, 0x80000000, RZ, 0xc0, !PT ;  /* 0x8000000003027812 */ /* 0x000fc800078ec0ff */
[----:B------:R-:W-:-:S04]  /*a780*/  SHF.R.U32.HI R3, RZ, 0x18, R2 ;  /* 0x00000018ff037819 */ /* 0x000fc80000011602 */
[----:B------:R-:W-:-:S04]  /*a790*/  LOP3.LUT R0, R0, R3, RZ, 0xfc, !PT ;  /* 0x0000000300007212 */ /* 0x000fc800078efcff */
[----:B------:R-:W-:-:S07]  /*a7a0*/  PRMT R8, R0, 0x7610, R8 ;  /* 0x0000761000087816 */ /* 0x000fce0000000008 */
.L_x_1957:
[----:B------:R-:W-:Y:S05]  /*a7b0*/  BSYNC B0 ;  /* 0x0000000000007941 */ /* 0x000fea0003800000 */
.L_x_1956:
[----:B------:R0:W-:Y:S01]  /*a7c0*/  STG.E.U8 desc[UR36][R16.64], R8 ;  /* 0x0000000810007986 */ /* 0x0001e2000c101124 */
[----:B------:R-:W-:Y:S05]  /*a7d0*/  BRA `(.L_x_1936) ;  /* 0x0000000400307947 */ /* 0x000fea0003800000 */
.L_x_1954:
[----:B------:R-:W-:Y:S01]  /*a7e0*/  UMOV UR4, 0xf0000000 ;  /* 0xf000000000047882 */ /* 0x000fe20000000000 */
[----:B------:R-:W-:Y:S01]  /*a7f0*/  UMOV UR5, 0x380fffff ;  /* 0x380fffff00057882 */ /* 0x000fe20000000000 */
[----:B------:R-:W0:Y:S01]  /*a800*/  F2F.F32.F64 R3, R4 ;  /* 0x0000000400037310 */ /* 0x000e220000301000 */
[----:B------:R-:W-:Y:S01]  /*a810*/  DSETP.GEU.AND P0, PT, |R4|, UR4, PT ;  /* 0x0000000404007e2a */ /* 0x000fe2000bf0e200 */
[----:B------:R-:W-:Y:S01]  /*a820*/  BSSY B0, `(.L_x_1959) ;  /* 0x0000015000007945 */ /* 0x000fe20003800000 */
[----:B------:R-:W-:-:S12]  /*a830*/  MOV R8, 0x80 ;  /* 0x0000008000087802 */ /* 0x000fd80000000f00 */
        /* <DEDUP_REMOVED lines=15> */
.L_x_1961:
[----:B------:R-:W-:-:S04]  /*a930*/  LOP3.LUT R2, R3, 0x80000000, RZ, 0xc0, !PT ;  /* 0x8000000003027812 */ /* 0x000fc800078ec0ff */
[----:B------:R-:W-:-:S04]  /*a940*/  SHF.R.U32.HI R3, RZ, 0x18, R2 ;  /* 0x00000018ff037819 */ /* 0x000fc80000011602 */
[----:B------:R-:W-:-:S04]  /*a950*/  LOP3.LUT R0, R0, R3, RZ, 0xfc, !PT ;  /* 0x0000000300007212 */ /* 0x000fc800078efcff */
[----:B------:R-:W-:-:S07]  /*a960*/  PRMT R8, R0, 0x7610, R8 ;  /* 0x0000761000087816 */ /* 0x000fce0000000008 */
.L_x_1960:
[----:B------:R-:W-:Y:S05]  /*a970*/  BSYNC B0 ;  /* 0x0000000000007941 */ /* 0x000fea0003800000 */
.L_x_1959:
[----:B------:R3:W-:Y:S01]  /*a980*/  STG.E.U8 desc[UR36][R16.64], R8 ;  /* 0x0000000810007986 */ /* 0x0007e2000c101124 */
[----:B------:R-:W-:Y:S05]  /*a990*/  BRA `(.L_x_1936) ;  /* 0x0000000000c07947 */ /* 0x000fea0003800000 */
.L_x_1953:
        /* <DEDUP_REMOVED lines=26> */
.L_x_1935:
        /* <DEDUP_REMOVED lines=16> */
.L_x_1964:
[----:B------:R-:W-:Y:S05]  /*ac40*/  BRA `(.L_x_1936) ;  /* 0x0000000000147947 */ /* 0x000fea0003800000 */
.L_x_1963:
[----:B------:R-:W0:Y:S02]  /*ac50*/  F2I.U64.F64.TRUNC R4, R4 ;  /* 0x0000000400047311 */ /* 0x000e24000030d800 */
[----:B0-----:R1:W-:Y:S01]  /*ac60*/  STG.E.64 desc[UR36][R16.64], R4 ;  /* 0x0000000410007986 */ /* 0x0013e2000c101b24 */
[----:B------:R-:W-:Y:S05]  /*ac70*/  BRA `(.L_x_1936) ;  /* 0x0000000000087947 */ /* 0x000fea0003800000 */
.L_x_1962:
[----:B------:R-:W0:Y:S02]  /*ac80*/  F2I.U32.F64.TRUNC R5, R4 ;  /* 0x0000000400057311 */ /* 0x000e24000030d000 */
[----:B0-----:R0:W-:Y:S02]  /*ac90*/  STG.E desc[UR36][R16.64], R5 ;  /* 0x0000000510007986 */ /* 0x0011e4000c101924 */
.L_x_1936:
[----:B------:R-:W-:-:S07]  /*aca0*/  VIADD R19, R19, 0x80 ;  /* 0x0000008013137836 */ /* 0x000fce0000000000 */
.L_x_1891:
[----:B------:R-:W-:Y:S05]  /*acb0*/  BSYNC B6 ;  /* 0x0000000000067941 */ /* 0x000fea0003800000 */
.L_x_1890:
[----:B------:R-:W-:Y:S02]  /*acc0*/  ULDC UR4, c[0x0][0x210] ;  /* 0x0000840000047ab9 */ /* 0x000fe40000000800 */
[----:B------:R-:W-:-:S13]  /*acd0*/  ISETP.GE.AND P0, PT, R19, UR4, PT ;  /* 0x0000000413007c0c */ /* 0x000fda000bf06270 */
[----:B------:R-:W-:Y:S05]  /*ace0*/  @P0 EXIT ;  /* 0x000000000000094d */ /* 0x000fea0003800000 */
        /* <DEDUP_REMOVED lines=303> */
.L_x_1965:
        /* <DEDUP_REMOVED lines=21> */
.L_x_1969:
[----:B------:R-:W2:Y:S02]  /*c130*/  LDG.E.U8 R2, desc[UR36][R2.64] ;  /* 0x0000002402027981 */ /* 0x000ea4000c1e1100 */
[----:B--2---:R0:W1:Y:S01]  /*c140*/  I2F.F64.U16 R4, R2 ;  /* 0x0000000200047312 */ /* 0x0040620000101800 */
[----:B------:R-:W-:Y:S05]  /*c150*/  BRA `(.L_x_1971) ;  /* 0x0000000c00707947 */ /* 0x000fea0003800000 */
.L_x_1968:
        /* <DEDUP_REMOVED lines=9> */
.L_x_1973:
[----:B------:R-:W2:Y:S02]  /*c1f0*/  LDG.E R2, desc[UR36][R2.64] ;  /* 0x0000002402027981 */ /* 0x000ea4000c1e1900 */
[----:B--2---:R0:W1:Y:S01]  /*c200*/  I2F.F64 R4, R2 ;  /* 0x0000000200047312 */ /* 0x0040620000201c00 */
[----:B------:R-:W-:Y:S05]  /*c210*/  BRA `(.L_x_1971) ;  /* 0x0000000c00407947 */ /* 0x000fea0003800000 */
.L_x_1972:
[----:B------:R-:W2:Y:S02]  /*c220*/  LDG.E.U16 R2, desc[UR36][R2.64] ;  /* 0x0000002402027981 */ /* 0x000ea4000c1e1500 */
[----:B--2---:R0:W1:Y:S01]  /*c230*/  I2F.F64.S16 R4, R2 ;  /* 0x0000000200047312 */ /* 0x0040620000101c00 */
[----:B------:R-:W-:Y:S05]  /*c240*/  BRA `(.L_x_1971) ;  /* 0x0000000c00347947 */ /* 0x000fea0003800000 */
.L_x_1967:
        /* <DEDUP_REMOVED lines=8> */
[----:B------:R-:W2:Y:S01]  /*c2d0*/  F2F.F64.F32 R4, R4 ;  /* 0x0000000400047310 */ /* 0x000ea20000201800 */
[----:B------:R-:W-:Y:S05]  /*c2e0*/  BRA `(.L_x_1971) ;  /* 0x0000000c000c7947 */ /* 0x000fea0003800000 */
.L_x_1975:
[----:B------:R-:W2:Y:S02]  /*c2f0*/  LDG.E.U16 R0, desc[UR36][R2.64] ;  /* 0x0000002402007981 */ /* 0x000ea4000c1e1500 */
[----:B--2---:R-:W-:-:S05]  /*c300*/  HADD2.F32 R0, -RZ, R0.H0_H0 ;  /* 0x20000000ff007230 */ /* 0x004fca0000004100 */
[----:B------:R-:W-:-:S04]  /*c310*/  FMUL.FTZ R0, R0, 1 ;  /* 0x3f80000000007820 */ /* 0x000fc80000410000 */
[----:B------:R0:W1:Y:S01]  /*c320*/  F2F.F64.F32 R4, R0 ;  /* 0x0000000000047310 */ /* 0x0000620000201800 */
[----:B------:R-:W-:Y:S05]  /*c330*/  BRA `(.L_x_1971) ;  /* 0x0000000800f87947 */ /* 0x000fea0003800000 */
.L_x_1974:
        /* <DEDUP_REMOVED lines=8> */
[----:B------:R-:W3:Y:S01]  /*c3c0*/  F2F.F64.F32 R4, R4 ;  /* 0x0000000400047310 */ /* 0x000ee20000201800 */
[----:B------:R-:W-:Y:S05]  /*c3d0*/  BRA `(.L_x_1971) ;  /* 0x0000000800d07947 */ /* 0x000fea0003800000 */
.L_x_1977:
[----:B------:R-:W2:Y:S02]  /*c3e0*/  LDG.E.U16 R2, desc[UR36][R2.64] ;  /* 0x0000002402027981 */ /* 0x000ea4000c1e1500 */
[----:B--2---:R-:W-:-:S05]  /*c3f0*/  HADD2.F32 R0, -RZ, R2.H0_H0 ;  /* 0x20000002ff007230 */ /* 0x004fca0000004100 */
[----:B------:R-:W-:-:S04]  /*c400*/  FMUL.FTZ R0, R0, 1 ;  /* 0x3f80000000007820 */ /* 0x000fc80000410000 */
[----:B------:R4:W0:Y:S01]  /*c410*/  F2F.F64.F32 R4, R0 ;  /* 0x0000000000047310 */ /* 0x0008220000201800 */
[----:B------:R-:W-:Y:S05]  /*c420*/  BRA `(.L_x_1971) ;  /* 0x0000000800bc7947 */ /* 0x000fea0003800000 */
.L_x_1976:
[----:B------:R0:W5:Y:S01]  /*c430*/  LDG.E.64 R4, desc[UR36][R2.64] ;  /* 0x0000002402047981 */ /* 0x000162000c1e1b00 */
[----:B------:R-:W-:Y:S05]  /*c440*/  BRA `(.L_x_1971) ;  /* 0x0000000800b47947 */ /* 0x000fea0003800000 */
.L_x_1966:
        /* <DEDUP_REMOVED lines=13> */
.L_x_1980:
[----:B------:R0:W5:Y:S01]  /*c520*/  LDG.E.64 R4, desc[UR36][R2.64] ;  /* 0x0000002402047981 */ /* 0x000162000c1e1b00 */
[----:B------:R-:W-:Y:S05]  /*c530*/  BRA `(.L_x_1971) ;  /* 0x0000000800787947 */ /* 0x000fea0003800000 */
.L_x_1979:
        /* <DEDUP_REMOVED lines=28> */
.L_x_1982:
[----:B------:R-:W2:Y:S02]  /*c700*/  LDG.E.U8 R2, desc[UR36][R2.64] ;  /* 0x0000002402027981 */ /* 0x000ea4000c1e1100 */
[C---:B--2---:R-:W-:Y:S02]  /*c710*/  IMAD.SHL.U32 R0, R2.reuse, 0x2000000, RZ ;  /* 0x0200000002007824 */ /* 0x044fe400078e00ff */
[----:B------:R-:W-:-:S03]  /*c720*/  IMAD.SHL.U32 R5, R2, 0x1000000, RZ ;  /* 0x0100000002057824 */ /* 0x000fc600078e00ff */
[----:B------:R-:W-:-:S13]  /*c730*/  ISETP.GE.U32.AND P0, PT, R0, 0x8000000, PT ;  /* 0x080000000000780c */ /* 0x000fda0003f06070 */
[C---:B------:R-:W-:Y:S01]  /*c740*/  @!P0 IMAD.SHL.U32 R0, R2.reuse, 0x100, RZ ;  /* 0x0000010002008824 */ /* 0x040fe200078e00ff */
[----:B------:R-:W-:-:S04]  /*c750*/  @P0 SHF.L.U32 R4, R2, 0x15, RZ ;  /* 0x0000001502040819 */ /* 0x000fc800000006ff */
        /* <DEDUP_REMOVED lines=9> */
.L_x_1981:
[----:B------:R-:W2:Y:S02]  /*c7f0*/  LDG.E.U16 R0, desc[UR36][R2.64] ;  /* 0x0000002402007981 */ /* 0x000ea4000c1e1500 */
[----:B--2---:R-:W-:-:S04]  /*c800*/  IMAD.U32 R0, R0, 0x10000, RZ ;  /* 0x0001000000007824 */ /* 0x004fc800078e00ff */
[----:B------:R-:W-:-:S04]  /*c810*/  FMUL.FTZ R0, R0, 1 ;  /* 0x3f80000000007820 */ /* 0x000fc80000410000 */
[----:B------:R0:W1:Y:S01]  /*c820*/  F2F.F64.F32 R4, R0 ;  /* 0x0000000000047310 */ /* 0x0000620000201800 */
[----:B------:R-:W-:Y:S05]  /*c830*/  BRA `(.L_x_1971) ;  /* 0x0000000400b87947 */ /* 0x000fea0003800000 */
.L_x_1978:
        /* <DEDUP_REMOVED lines=11> */
.L_x_1985:
        /* <DEDUP_REMOVED lines=21> */
.L_x_1989:
[----:B------:R-:W-:Y:S05]  /*ca40*/  BSYNC B1 ;  /* 0x0000000000017941 */ /* 0x000fea0003800000 */
.L_x_1988:
[----:B------:R-:W-:Y:S01]  /*ca50*/  LEA R3, R0, 0x3b800000, 0x17 ;  /* 0x3b80000000037811 */ /* 0x000fe200078eb8ff */
[----:B------:R-:W-:-:S05]  /*ca60*/  IMAD.SHL.U32 R0, R2, 0x100000, RZ ;  /* 0x0010000002007824 */ /* 0x000fca00078e00ff */
[----:B------:R-:W-:-:S07]  /*ca70*/  LOP3.LUT R0, R3, R0, R4, 0xfe, !PT ;  /* 0x0000000003007212 */ /* 0x000fce00078efe04 */
.L_x_1987:
[----:B------:R-:W-:Y:S05]  /*ca80*/  BSYNC B0 ;  /* 0x0000000000007941 */ /* 0x000fea0003800000 */
.L_x_1986:
[----:B------:R-:W-:-:S04]  /*ca90*/  FMUL.FTZ R0, R0, 1 ;  /* 0x3f80000000007820 */ /* 0x000fc80000410000 */
[----:B------:R0:W1:Y:S01]  /*caa0*/  F2F.F64.F32 R4, R0 ;  /* 0x0000000000047310 */ /* 0x0000620000201800 */
[----:B------:R-:W-:Y:S05]  /*cab0*/  BRA `(.L_x_1971) ;  /* 0x0000000400187947 */ /* 0x000fea0003800000 */
.L_x_1984:
        /* <DEDUP_REMOVED lines=21> */
.L_x_1993:
[----:B------:R-:W-:Y:S05]  /*cc10*/  BSYNC B1 ;  /* 0x0000000000017941 */ /* 0x000fea0003800000 */
.L_x_1992:
[----:B------:R-:W-:Y:S01]  /*cc20*/  LEA R3, R0, 0x37800000, 0x17 ;  /* 0x3780000000037811 */ /* 0x000fe200078eb8ff */
[----:B------:R-:W-:-:S05]  /*cc30*/  IMAD.SHL.U32 R0, R2, 0x200000, RZ ;  /* 0x0020000002007824 */ /* 0x000fca00078e00ff */
[----:B------:R-:W-:-:S07]  /*cc40*/  LOP3.LUT R0, R3, R0, R4, 0xfe, !PT ;  /* 0x0000000003007212 */ /* 0x000fce00078efe04 */
.L_x_1991:
[----:B------:R-:W-:Y:S05]  /*cc50*/  BSYNC B0 ;  /* 0x0000000000007941 */ /* 0x000fea0003800000 */
.L_x_1990:
[----:B------:R-:W-:-:S04]  /*cc60*/  FMUL.FTZ R0, R0, 1 ;  /* 0x3f80000000007820 */ /* 0x000fc80000410000 */
[----:B------:R0:W1:Y:S01]  /*cc70*/  F2F.F64.F32 R4, R0 ;  /* 0x0000000000047310 */ /* 0x0000620000201800 */
[----:B------:R-:W-:Y:S05]  /*cc80*/  BRA `(.L_x_1971) ;  /* 0x0000000000a47947 */ /* 0x000fea0003800000 */
.L_x_1983:
        /* <DEDUP_REMOVED lines=14> */
.L_x_1997:
[----:B------:R-:W-:Y:S05]  /*cd70*/  BSYNC B0 ;  /* 0x0000000000007941 */ /* 0x000fea0003800000 */
.L_x_1996:
[----:B------:R-:W-:-:S04]  /*cd80*/  FMUL.FTZ R0, R0, 1 ;  /* 0x3f80000000007820 */ /* 0x000fc80000410000 */
[----:B------:R0:W1:Y:S01]  /*cd90*/  F2F.F64.F32 R4, R0 ;  /* 0x0000000000047310 */ /* 0x0000620000201800 */
[----:B------:R-:W-:Y:S05]  /*cda0*/  BRA `(.L_x_1971) ;  /* 0x00000000005c7947 */ /* 0x000fea0003800000 */
.L_x_1970:
[----:B------:R-:W-:Y:S01]  /*cdb0*/  MOV R0, 0x0 ;  /* 0x0000000000007802 */ /* 0x000fe20000000f00 */
[----:B------:R-:W-:Y:S01]  /*cdc0*/  ULDC.64 UR4, c[0x4][0x158] ;  /* 0x0100560000047ab9 */ /* 0x000fe20000000a00 */
[----:B------:R-:W-:Y:S01]  /*cdd0*/  ULDC.64 UR6, c[0x4][0x38] ;  /* 0x01000e0000067ab9 */ /* 0x000fe20000000a00 */
[----:B------:R-:W-:Y:S01]  /*cde0*/  IMAD.U32 R4, RZ, RZ, UR4 ;  /* 0x00000004ff047e24 */ /* 0x000fe2000f8e00ff */
[----:B------:R0:W1:Y:S01]  /*cdf0*/  LDC.64 R2, c[0x4][R0] ;  /* 0x0100000000027b82 */ /* 0x0000620000000a00 */
[----:B------:R-:W-:Y:S01]  /*ce00*/  IMAD.U32 R5, RZ, RZ, UR5 ;  /* 0x00000005ff057e24 */ /* 0x000fe2000f8e00ff */
[----:B------:R-:W-:Y:S01]  /*ce10*/  ULDC.64 UR4, c[0x4][0x160] ;  /* 0x0100580000047ab9 */ /* 0x000fe20000000a00 */
[----:B------:R-:W-:Y:S01]  /*ce20*/  IMAD.U32 R10, RZ, RZ, UR6 ;  /* 0x00000006ff0a7e24 */ /* 0x000fe2000f8e00ff */
[----:B------:R-:W-:Y:S01]  /*ce30*/  MOV R6, UR4 ;  /* 0x0000000400067c02 */ /* 0x000fe20008000f00 */
[----:B------:R-:W-:Y:S02]  /*ce40*/  IMAD.U32 R7, RZ, RZ, UR5 ;  /* 0x00000005ff077e24 */ /* 0x000fe4000f8e00ff */
[----:B------:R-:W-:-:S02]  /*ce50*/  IMAD.U32 R11, RZ, RZ, UR7 ;  /* 0x00000007ff0b7e24 */ /* 0x000fc4000f8e00ff */
[----:B------:R-:W-:Y:S02]  /*ce60*/  IMAD.MOV.U32 R8, RZ, RZ, 0x4e ;  /* 0x0000004eff087424 */ /* 0x000fe400078e00ff */
[----:B------:R-:W-:Y:S02]  /*ce70*/  IMAD.MOV.U32 R12, RZ, RZ, 0x1 ;  /* 0x00000001ff0c7424 */ /* 0x000fe400078e00ff */
[----:B0-----:R-:W-:-:S07]  /*ce80*/  IMAD.MOV.U32 R13, RZ, RZ, RZ ;  /* 0x000000ffff0d7224 */ /* 0x001fce00078e00ff */
[----:B------:R-:W-:-:S07]  /*ce90*/  LEPC R20, `(.L_x_1998) ;  /* 0x000000001014794e */ /* 0x000fce0000000000 */
[----:B-1----:R-:W-:Y:S05]  /*cea0*/  CALL.ABS.NOINC R2 ;  /* 0x0000000002007343 */ /* 0x002fea0003c00000 */
.L_x_1998:
[----:B------:R-:W-:Y:S01]  /*ceb0*/  CS2R R4, SRZ ;  /* 0x0000000000047805 */ /* 0x000fe2000001ff00 */
[----:B------:R-:W-:Y:S06]  /*cec0*/  BRA `(.L_x_1971) ;  /* 0x0000000000147947 */ /* 0x000fec0003800000 */
.L_x_1995:
[----:B------:R-:W2:Y:S02]  /*ced0*/  LDG.E.64 R4, desc[UR36][R2.64] ;  /* 0x0000002402047981 */ /* 0x000ea4000c1e1b00 */
[----:B--2---:R-:W0:Y:S01]  /*cee0*/  I2F.F64.U64 R4, R4 ;  /* 0x0000000400047312 */ /* 0x004e220000301800 */
[----:B------:R-:W-:Y:S05]  /*cef0*/  BRA `(.L_x_1971) ;  /* 0x0000000000087947 */ /* 0x000fea0003800000 */
.L_x_1994:
[----:B------:R-:W2:Y:S02]  /*cf00*/  LDG.E R2, desc[UR36][R2.64] ;  /* 0x0000002402027981 */ /* 0x000ea4000c1e1900 */
[----:B--2---:R0:W1:Y:S02]  /*cf10*/  I2F.F64.U32 R4, R2 ;  /* 0x0000000200047312 */ /* 0x0040640000201800 */
.L_x_1971:
        /* <DEDUP_REMOVED lines=9> */
[----:B----4-:R-:W0:Y:S08]  /*cfb0*/  F2I.F64 R0, R6 ;  /* 0x0000000600007311 */ /* 0x010e300000301100 */
        /* <DEDUP_REMOVED lines=17> */
.L_x_2000:
[----:B------:R-:W-:Y:S01]  /*d0d0*/  DMUL R2, RZ, R4 ;  /* 0x00000004ff027228 */ /* 0x000fe20000000000 */
[----:B----4-:R-:W-:-:S10]  /*d0e0*/  IMAD.MOV.U32 R0, RZ, RZ, RZ ;  /* 0x000000ffff007224 */ /* 0x010fd400078e00ff */
.L_x_2001:
[----:B------:R-:W-:Y:S05]  /*d0f0*/  BSYNC B0 ;  /* 0x0000000000007941 */ /* 0x000fea0003800000 */
.L_x_1999:
        /* <DEDUP_REMOVED lines=65> */
.L_x_2003:
[----:B------:R-:W-:Y:S05]  /*d510*/  BSYNC B0 ;  /* 0x0000000000007941 */ /* 0x000fea0003800000 */
.L_x_2002:
        /* <DEDUP_REMOVED lines=10> */
[----:B0-----:R-:W-:Y:S01]  /*d5c0*/  STG.E.U8 desc[UR36][R16.64], R5 ;  /* 0x0000000510007986 */ /* 0x001fe2000c101124 */
[----:B------:R-:W-:Y:S05]  /*d5d0*/  EXIT ;  /* 0x000000000000794d */ /* 0x000fea0003800000 */
.L_x_2007:
[----:B------:R-:W0:Y:S02]  /*d5e0*/  F2I.S64.F64.TRUNC R4, R4 ;  /* 0x0000000400047311 */ /* 0x000e24000030d900 */
[----:B0-----:R-:W-:-:S05]  /*d5f0*/  IMAD.MOV.U32 R3, RZ, RZ, R4 ;  /* 0x000000ffff037224 */ /* 0x001fca00078e0004 */
[----:B------:R-:W-:Y:S01]  /*d600*/  STG.E.U8 desc[UR36][R16.64], R3 ;  /* 0x0000000310007986 */ /* 0x000fe2000c101124 */
[----:B------:R-:W-:Y:S05]  /*d610*/  EXIT ;  /* 0x000000000000794d */ /* 0x000fea0003800000 */
.L_x_2006:
[----:B------:R-:W-:-:S13]  /*d620*/  ISETP.NE.AND P0, PT, R0, 0x2, PT ;  /* 0x000000020000780c */ /* 0x000fda0003f05270 */
[----:B------:R-:W-:Y:S05]  /*d630*/  @!P0 BRA `(.L_x_2009) ;  /* 0x0000000000288947 */ /* 0x000fea0003800000 */
[----:B------:R-:W-:-:S13]  /*d640*/  ISETP.NE.AND P0, PT, R0, 0x3, PT ;  /* 0x000000030000780c */ /* 0x000fda0003f05270 */
[----:B------:R-:W-:Y:S05]  /*d650*/  @!P0 BRA `(.L_x_2010) ;  /* 0x0000000000148947 */ /* 0x000fea0003800000 */
[----:B------:R-:W-:-:S13]  /*d660*/  ISETP.NE.AND P0, PT, R0, 0x4, PT ;  /* 0x000000040000780c */ /* 0x000fda0003f05270 */
[----:B------:R-:W-:Y:S05]  /*d670*/  @P0 BRA `(.L_x_2008) ;  /* 0x0000000c00880947 */ /* 0x000fea0003800000 */
[----:B------:R-:W0:Y:S02]  /*d680*/  F2I.S64.F64.TRUNC R4, R4 ;  /* 0x0000000400047311 */ /* 0x000e24000030d900 */
[----:B0-----:R-:W-:Y:S01]  /*d690*/  STG.E.64 desc[UR36][R16.64], R4 ;  /* 0x0000000410007986 */ /* 0x001fe2000c101b24 */
[----:B------:R-:W-:Y:S05]  /*d6a0*/  EXIT ;  /* 0x000000000000794d */ /* 0x000fea0003800000 */
.L_x_2010:
[----:B------:R-:W0:Y:S02]  /*d6b0*/  F2I.F64.TRUNC R5, R4 ;  /* 0x0000000400057311 */ /* 0x000e24000030d100 */
[----:B0-----:R-:W-:Y:S01]  /*d6c0*/  STG.E desc[UR36][R16.64], R5 ;  /* 0x0000000510007986 */ /* 0x001fe2000c101924 */
[----:B------:R-:W-:Y:S05]  /*d6d0*/  EXIT ;  /* 0x000000000000794d */ /* 0x000fea0003800000 */
.L_x_2009:
[----:B------:R-:W0:Y:S02]  /*d6e0*/  F2I.F64.TRUNC R5, R4 ;  /* 0x0000000400057311 */ /* 0x000e24000030d100 */
[----:B0-----:R-:W-:Y:S01]  /*d6f0*/  STG.E.U16 desc[UR36][R16.64], R5 ;  /* 0x0000000510007986 */ /* 0x001fe2000c101524 */
[----:B------:R-:W-:Y:S05]  /*d700*/  EXIT ;  /* 0x000000000000794d */ /* 0x000fea0003800000 */
.L_x_2005:
        /* <DEDUP_REMOVED lines=11> */
[----:B------:R-:W-:Y:S01]  /*d7c0*/  STG.E desc[UR36][R16.64], R3 ;  /* 0x0000000310007986 */ /* 0x000fe2000c101924 */
[----:B------:R-:W-:Y:S05]  /*d7d0*/  EXIT ;  /* 0x000000000000794d */ /* 0x000fea0003800000 */
.L_x_2012:
[----:B------:R-:W-:Y:S01]  /*d7e0*/  UMOV UR4, 0xf0000000 ;  /* 0xf000000000047882 */ /* 0x000fe20000000000 */
[----:B------:R-:W-:Y:S01]  /*d7f0*/  UMOV UR5, 0x380fffff ;  /* 0x380fffff00057882 */ /* 0x000fe20000000000 */
[----:B------:R-:W0:Y:S01]  /*d800*/  F2F.F32.F64 R0, R4 ;  /* 0x0000000400007310 */ /* 0x000e220000301000 */
[----:B------:R-:W-:-:S14]  /*d810*/  DSETP.GEU.AND P0, PT, |R4|, UR4, PT ;  /* 0x0000000404007e2a */ /* 0x000fdc000bf0e200 */
[----:B0-----:R-:W-:-:S05]  /*d820*/  @!P0 FMUL R0, R0, 1.175494350822287508e-38 ;  /* 0x0080000000008820 */ /* 0x001fca0000400000 */
[----:B------:R-:W-:-:S05]  /*d830*/  F2FP.F16.F32.PACK_AB R0, RZ, R0 ;  /* 0x00000000ff00723e */ /* 0x000fca00000000ff */
[----:B------:R-:W-:Y:S01]  /*d840*/  STG.E.U16 desc[UR36][R16.64], R0 ;  /* 0x0000000010007986 */ /* 0x000fe2000c101524 */
[----:B------:R-:W-:Y:S05]  /*d850*/  EXIT ;  /* 0x000000000000794d */ /* 0x000fea0003800000 */
.L_x_2011:
        /* <DEDUP_REMOVED lines=12> */
[----:B------:R-:W-:Y:S01]  /*d920*/  STG.E.64 desc[UR36][R16.64], R2 ;  /* 0x0000000210007986 */ /* 0x000fe2000c101b24 */
[----:B------:R-:W-:Y:S05]  /*d930*/  EXIT ;  /* 0x000000000000794d */ /* 0x000fea0003800000 */
.L_x_2014:
[----:B------:R-:W-:Y:S01]  /*d940*/  UMOV UR4, 0xf0000000 ;  /* 0xf000000000047882 */ /* 0x000fe20000000000 */
[----:B------:R-:W-:Y:S01]  /*d950*/  UMOV UR5, 0x380fffff ;  /* 0x380fffff00057882 */ /* 0x000fe20000000000 */
[----:B------:R-:W0:Y:S01]  /*d960*/  F2F.F32.F64 R0, R4 ;  /* 0x0000000400007310 */ /* 0x000e220000301000 */
[----:B------:R-:W-:-:S14]  /*d970*/  DSETP.GEU.AND P0, PT, |R4|, UR4, PT ;  /* 0x0000000404007e2a */ /* 0x000fdc000bf0e200 */
[----:B0-----:R-:W-:-:S05]  /*d980*/  @!P0 FMUL R0, R0, 1.175494350822287508e-38 ;  /* 0x0080000000008820 */ /* 0x001fca0000400000 */
[----:B------:R-:W-:-:S04]  /*d990*/  F2FP.F16.F32.PACK_AB R3, RZ, R0 ;  /* 0x00000000ff03723e */ /* 0x000fc800000000ff */
[----:B------:R-:W-:-:S05]  /*d9a0*/  PRMT R3, R3, 0x5410, RZ ;  /* 0x0000541003037816 */ /* 0x000fca00000000ff */
[----:B------:R-:W-:Y:S01]  /*d9b0*/  STG.E desc[UR36][R16.64], R3 ;  /* 0x0000000310007986 */ /* 0x000fe2000c101924 */
[----:B------:R-:W-:Y:S05]  /*d9c0*/  EXIT ;  /* 0x000000000000794d */ /* 0x000fea0003800000 */
.L_x_2013:
[----:B------:R-:W-:Y:S01]  /*d9d0*/  STG.E.64 desc[UR36][R16.64], R4 ;  /* 0x0000000410007986 */ /* 0x000fe2000c101b24 */
[----:B------:R-:W-:Y:S05]  /*d9e0*/  EXIT ;  /* 0x000000000000794d */ /* 0x000fea0003800000 */
.L_x_2004:
        /* <DEDUP_REMOVED lines=10> */
[----:B------:R-:W-:Y:S01]  /*da90*/  STG.E.U8 desc[UR36][R16.64], R3 ;  /* 0x0000000310007986 */ /* 0x000fe2000c101124 */
[----:B------:R-:W-:Y:S05]  /*daa0*/  EXIT ;  /* 0x000000000000794d */ /* 0x000fea0003800000 */
.L_x_2017:
[----:B------:R-:W-:-:S05]  /*dab0*/  CS2R R6, SRZ ;  /* 0x0000000000067805 */ /* 0x000fca000001ff00 */
[----:B------:R-:W-:Y:S01]  /*dac0*/  STG.E.128 desc[UR36][R16.64], R4 ;  /* 0x0000000410007986 */ /* 0x000fe2000c101d24 */
[----:B------:R-:W-:Y:S05]  /*dad0*/  EXIT ;  /* 0x000000000000794d */ /* 0x000fea0003800000 */
.L_x_2016:
        /* <DEDUP_REMOVED lines=15> */
[----:B------:R-:W-:Y:S02]  /*dbd0*/  SHF.R.U32.HI R3, RZ, 0x18, R0 ;  /* 0x00000018ff037819 */ /* 0x000fe40000011600 */
[----:B------:R-:W-:-:S09]  /*dbe0*/  MOV R0, 0x7f ;  /* 0x0000007f00007802 */ /* 0x000fd20000000f00 */
        /* <DEDUP_REMOVED lines=8> */
.L_x_2021:
[----:B------:R-:W-:Y:S05]  /*dc70*/  BSYNC B0 ;  /* 0x0000000000007941 */ /* 0x000fea0003800000 */
.L_x_2020:
[----:B------:R-:W-:-:S05]  /*dc80*/  LOP3.LUT R3, R0, R3, RZ, 0xfc, !PT ;  /* 0x0000000300037212 */ /* 0x000fca00078efcff */
[----:B------:R-:W-:Y:S01]  /*dc90*/  STG.E.U8 desc[UR36][R16.64], R3 ;  /* 0x0000000310007986 */ /* 0x000fe2000c101124 */
[----:B------:R-:W-:Y:S05]  /*dca0*/  EXIT ;  /* 0x000000000000794d */ /* 0x000fea0003800000 */
.L_x_2019:
        /* <DEDUP_REMOVED lines=17> */
.L_x_2023:
[----:B------:R-:W-:Y:S01]  /*ddc0*/  IMAD.MOV.U32 R0, RZ, RZ, 0x7f ;  /* 0x0000007fff007424 */ /* 0x000fe200078e00ff */
[----:B------:R-:W-:-:S04]  /*ddd0*/  ISETP.GT.U32.AND P0, PT, R2, 0x7f800000, PT ;  /* 0x7f8000000200780c */ /* 0x000fc80003f04070 */
[----:B------:R-:W-:-:S09]  /*dde0*/  SEL R0, R0, 0x7c, P0 ;  /* 0x0000007c00007807 */ /* 0x000fd20000000000 */
.L_x_2024:
[----:B------:R-:W-:Y:S05]  /*ddf0*/  BSYNC B0 ;  /* 0x0000000000007941 */ /* 0x000fea0003800000 */
.L_x_2022:
[----:B------:R-:W-:-:S04]  /*de00*/  LOP3.LUT R2, R3, 0x80000000, RZ, 0xc0, !PT ;  /* 0x8000000003027812 */ /* 0x000fc800078ec0ff */
[----:B------:R-:W-:-:S04]  /*de10*/  SHF.R.U32.HI R3, RZ, 0x18, R2 ;  /* 0x00000018ff037819 */ /* 0x000fc80000011602 */
[----:B------:R-:W-:-:S05]  /*de20*/  LOP3.LUT R3, R0, R3, RZ, 0xfc, !PT ;  /* 0x0000000300037212 */ /* 0x000fca00078efcff */
[----:B------:R-:W-:Y:S01]  /*de30*/  STG.E.U8 desc[UR36][R16.64], R3 ;  /* 0x0000000310007986 */ /* 0x000fe2000c101124 */
[----:B------:R-:W-:Y:S05]  /*de40*/  EXIT ;  /* 0x000000000000794d */ /* 0x000fea0003800000 */
.L_x_2018:
[----:B------:R-:W-:Y:S01]  /*de50*/  UMOV UR4, 0xf0000000 ;  /* 0xf000000000047882 */ /* 0x000fe20000000000 */
[----:B------:R-:W-:Y:S01]  /*de60*/  UMOV UR5, 0x380fffff ;  /* 0x380fffff00057882 */ /* 0x000fe20000000000 */
[----:B------:R-:W0:Y:S01]  /*de70*/  F2F.F32.F64 R0, R4 ;  /* 0x0000000400007310 */ /* 0x000e220000301000 */
[----:B------:R-:W-:-:S14]  /*de80*/  DSETP.GEU.AND P0, PT, |R4|, UR4, PT ;  /* 0x0000000404007e2a */ /* 0x000fdc000bf0e200 */
[----:B0-----:R-:W-:-:S05]  /*de90*/  @!P0 FMUL R0, R0, 1.175494350822287508e-38 ;  /* 0x0080000000008820 */ /* 0x001fca0000400000 */
[----:B------:R-:W-:-:S05]  /*dea0*/  F2FP.BF16.F32.PACK_AB R0, RZ, R0 ;  /* 0x00000000ff00723e */ /* 0x000fca00000010ff */
[----:B------:R-:W-:Y:S01]  /*deb0*/  STG.E.U16 desc[UR36][R16.64], R0 ;  /* 0x0000000010007986 */ /* 0x000fe2000c101524 */
[----:B------:R-:W-:Y:S05]  /*dec0*/  EXIT ;  /* 0x000000000000794d */ /* 0x000fea0003800000 */
.L_x_2015:
        /* <DEDUP_REMOVED lines=9> */
[----:B0-----:R-:W-:Y:S01]  /*df60*/  STG.E.U16 desc[UR36][R16.64], R5 ;  /* 0x0000000510007986 */ /* 0x001fe2000c101524 */
[----:B------:R-:W-:Y:S05]  /*df70*/  EXIT ;  /* 0x000000000000794d */ /* 0x000fea0003800000 */
.L_x_2027:
        /* <DEDUP_REMOVED lines=21> */
.L_x_2030:
[----:B------:R-:W-:-:S04]  /*e0d0*/  LOP3.LUT R2, R3, 0x80000000, RZ, 0xc0, !PT ;  /* 0x8000000003027812 */ /* 0x000fc800078ec0ff */
[----:B------:R-:W-:-:S04]  /*e0e0*/  SHF.R.U32.HI R3, RZ, 0x18, R2 ;  /* 0x00000018ff037819 */ /* 0x000fc80000011602 */
[----:B------:R-:W-:-:S04]  /*e0f0*/  LOP3.LUT R0, R0, R3, RZ, 0xfc, !PT ;  /* 0x0000000300007212 */ /* 0x000fc800078efcff */
[----:B------:R-:W-:-:S07]  /*e100*/  PRMT R8, R0, 0x7610, R8 ;  /* 0x0000761000087816 */ /* 0x000fce0000000008 */
.L_x_2029:
[----:B------:R-:W-:Y:S05]  /*e110*/  BSYNC B0 ;  /* 0x0000000000007941 */ /* 0x000fea0003800000 */
.L_x_2028:
[----:B------:R-:W-:Y:S01]  /*e120*/  STG.E.U8 desc[UR36][R16.64], R8 ;  /* 0x0000000810007986 */ /* 0x000fe2000c101124 */
[----:B------:R-:W-:Y:S05]  /*e130*/  EXIT ;  /* 0x000000000000794d */ /* 0x000fea0003800000 */
.L_x_2026:
        /* <DEDUP_REMOVED lines=21> */
.L_x_2033:
[----:B------:R-:W-:-:S04]  /*e290*/  LOP3.LUT R2, R3, 0x80000000, RZ, 0xc0, !PT ;  /* 0x8000000003027812 */ /* 0x000fc800078ec0ff */
[----:B------:R-:W-:-:S04]  /*e2a0*/  SHF.R.U32.HI R3, RZ, 0x18, R2 ;  /* 0x00000018ff037819 */ /* 0x000fc80000011602 */
[----:B------:R-:W-:-:S04]  /*e2b0*/  LOP3.LUT R0, R0, R3, RZ, 0xfc, !PT ;  /* 0x0000000300007212 */ /* 0x000fc800078efcff */
[----:B------:R-:W-:-:S07]  /*e2c0*/  PRMT R8, R0, 0x7610, R8 ;  /* 0x0000761000087816 */ /* 0x000fce0000000008 */
.L_x_2032:
[----:B------:R-:W-:Y:S05]  /*e2d0*/  BSYNC B0 ;  /* 0x0000000000007941 */ /* 0x000fea0003800000 */
.L_x_2031:
[----:B------:R-:W-:Y:S01]  /*e2e0*/  STG.E.U8 desc[UR36][R16.64], R8 ;  /* 0x0000000810007986 */ /* 0x000fe2000c101124 */
[----:B------:R-:W-:Y:S05]  /*e2f0*/  EXIT ;  /* 0x000000000000794d */ /* 0x000fea0003800000 */
.L_x_2025:
        /* <DEDUP_REMOVED lines=26> */
.L_x_2008:
        /* <DEDUP_REMOVED lines=16> */
.L_x_2036:
[----:B------:R-:W-:Y:S05]  /*e5a0*/  EXIT ;  /* 0x000000000000794d */ /* 0x000fea0003800000 */
.L_x_2035:
[----:B------:R-:W0:Y:S02]  /*e5b0*/  F2I.U64.F64.TRUNC R4, R4 ;  /* 0x0000000400047311 */ /* 0x000e24000030d800 */
[----:B0-----:R-:W-:Y:S01]  /*e5c0*/  STG.E.64 desc[UR36][R16.64], R4 ;  /* 0x0000000410007986 */ /* 0x001fe2000c101b24 */
[----:B------:R-:W-:Y:S05]  /*e5d0*/  EXIT ;  /* 0x000000000000794d */ /* 0x000fea0003800000 */
.L_x_2034:
[----:B------:R-:W0:Y:S02]  /*e5e0*/  F2I.U32.F64.TRUNC R5, R4 ;  /* 0x0000000400057311 */ /* 0x000e24000030d000 */
[----:B0-----:R-:W-:Y:S01]  /*e5f0*/  STG.E desc[UR36][R16.64], R5 ;  /* 0x0000000510007986 */ /* 0x001fe2000c101924 */
[----:B------:R-:W-:Y:S05]  /*e600*/  EXIT ;  /* 0x000000000000794d */ /* 0x000fea0003800000 */
        .type           $_ZN2at6native18elementwise_kernelILi128ELi4EZNS0_15gpu_kernel_implIZZZNS0_15tan_kernel_cudaERNS_18TensorIteratorBaseEENKUlvE0_clEvENKUlvE_clEvEUldE_EEvS4_RKT_EUliE_EEviT1_$__internal_trig_reduction_slowpathd,@function
        .size           $_ZN2at6native18elementwise_kernelILi128ELi4EZNS0_15gpu_kernel_implIZZZNS0_15tan_kernel_cudaERNS_18TensorIteratorBaseEENKUlvE0_clEvENKUlvE_clEvEUldE_EEvS4_RKT_EUliE_EEviT1_$__internal_trig_reduction_slowpathd,(.L_x_7494 - $_ZN2at6native18elementwise_kernelILi128ELi4EZNS0_15gpu_kernel_implIZZZNS0_15tan_kernel_cudaERNS_18TensorIteratorBaseEENKUlvE0_clEvENKUlvE_clEvEUldE_EEvS4_RKT_EUliE_EEviT1_$__internal_trig_reduction_slowpathd)
$_ZN2at6native18elementwise_kernelILi128ELi4EZNS0_15gpu_kernel_implIZZZNS0_15tan_kernel_cudaERNS_18TensorIteratorBaseEENKUlvE0_clEvENKUlvE_clEvEUldE_EEvS4_RKT_EUliE_EEviT1_$__internal_trig_reduction_slowpathd:
[----:B------:R-:W-:Y:S01]  /*e610*/  SHF.R.U32.HI R7, RZ, 0x14, R3 ;  /* 0x00000014ff077819 */ /* 0x000fe20000011603 */
[----:B------:R-:W-:-:S03]  /*e620*/  HFMA2.MMA R9, -RZ, RZ, 0, 0 ;  /* 0x00000000ff097435 */ /* 0x000fc600000001ff */
[----:B------:R-:W-:-:S04]  /*e630*/  LOP3.LUT R5, R7, 0x7ff, RZ, 0xc0, !PT ;  /* 0x000007ff07057812 */ /* 0x000fc800078ec0ff */
[----:B------:R-:W-:-:S13]  /*e640*/  ISETP.NE.AND P0, PT, R5, 0x7ff, PT ;  /* 0x000007ff0500780c */ /* 0x000fda0003f05270 */
[----:B------:R-:W-:Y:S05]  /*e650*/  @!P0 BRA `(.L_x_2037) ;  /* 0x00000008003c8947 */ /* 0x000fea0003800000 */
[----:B------:R-:W-:Y:S01]  /*e660*/  VIADD R5, R5, 0xfffffc00 ;  /* 0xfffffc0005057836 */ /* 0x000fe20000000000 */
[----:B------:R-:W-:Y:S01]  /*e670*/  BSSY B1, `(.L_x_2038) ;  /* 0x0000033000017945 */ /* 0x000fe20003800000 */
[----:B------:R-:W-:Y:S01]  /*e680*/  VIADD R7, R7, 0xfffffc00 ;  /* 0xfffffc0007077836 */ /* 0x000fe20000000000 */
[----:B------:R-:W-:Y:S02]  /*e690*/  CS2R R20, SRZ ;  /* 0x0000000000147805 */ /* 0x000fe4000001ff00 */
[----:B------:R-:W-:Y:S02]  /*e6a0*/  SHF.R.U32.HI R6, RZ, 0x6, R5 ;  /* 0x00000006ff067819 */ /* 0x000fe40000011605 */
[----:B------:R-:W-:Y:S02]  /*e6b0*/  LOP3.LUT P2, R7, R7, 0x3f, RZ, 0xc0, !PT ;  /* 0x0000003f07077812 */ /* 0x000fe4000784c0ff */
[C---:B------:R-:W-:Y:S02]  /*e6c0*/  IADD3 R8, -R6.reuse, 0x10, RZ ;  /* 0x0000001006087810 */ /* 0x040fe40007ffe1ff */
[----:B------:R-:W-:-:S02]  /*e6d0*/  IADD3 R5, -R6, 0x13, RZ ;  /* 0x0000001306057810 */ /* 0x000fc40007ffe1ff */
[----:B------:R-:W-:Y:S02]  /*e6e0*/  ISETP.GT.AND P0, PT, R8, 0xe, PT ;  /* 0x0000000e0800780c */ /* 0x000fe40003f04270 */
[----:B------:R-:W-:Y:S02]  /*e6f0*/  IADD3 R6, -R6, 0xf, RZ ;  /* 0x0000000f06067810 */ /* 0x000fe40007ffe1ff */
[----:B------:R-:W-:-:S03]  /*e700*/  SEL R5, R5, 0x12, !P0 ;  /* 0x0000001205057807 */ /* 0x000fc60004000000 */
[----:B------:R-:W-:Y:S01]  /*e710*/  IMAD.MOV.U32 R11, RZ, RZ, R6 ;  /* 0x000000ffff0b7224 */ /* 0x000fe200078e0006 */
[----:B------:R-:W-:-:S13]  /*e720*/  ISETP.GT.AND P0, PT, R8, R5, PT ;  /* 0x000000050800720c */ /* 0x000fda0003f04270 */
[----:B------:R-:W-:Y:S05]  /*e730*/  @P0 BRA `(.L_x_2039) ;  /* 0x0000000000980947 */ /* 0x000fea0003800000 */
[----:B------:R-:W0:Y:S01]  /*e740*/  LDC.64 R12, c[0x4][0x170] ;  /* 0x01005c00ff0c7b82 */ /* 0x000e220000000a00 */
[----:B------:R-:W-:Y:S01]  /*e750*/  SHF.L.U64.HI R10, R0, 0xb, R3 ;  /* 0x0000000b000a7819 */ /* 0x000fe20000010203 */
[----:B------:R-:W-:Y:S01]  /*e760*/  IMAD.MOV.U32 R11, RZ, RZ, R6 ;  /* 0x000000ffff0b7224 */ /* 0x000fe200078e0006 */
[----:B------:R-:W-:Y:S02]  /*e770*/  CS2R R20, SRZ ;  /* 0x0000000000147805 */ /* 0x000fe4000001ff00 */
[----:B------:R-:W-:-:S03]  /*e780*/  LOP3.LUT R10, R10, 0x80000000, RZ, 0xfc, !PT ;  /* 0x800000000a0a7812 */ /* 0x000fc600078efcff */
[----:B------:R-:W1:Y:S01]  /*e790*/  LDC.64 R8, c[0x0][0x208] ;  /* 0x00008200ff087b82 */ /* 0x000e620000000a00 */
[----:B0-----:R-:W-:-:S04]  /*e7a0*/  IMAD.WIDE R12, R6, 0x8, R12 ;  /* 0x00000008060c7825 */ /* 0x001fc800078e020c */
[----:B------:R-:W-:Y:S02]  /*e7b0*/  IMAD.MOV.U32 R15, RZ, RZ, R13 ;  /* 0x000000ffff0f7224 */ /* 0x000fe400078e000d */
[----:B------:R-:W-:Y:S02]  /*e7c0*/  IMAD.SHL.U32 R13, R0, 0x800, RZ ;  /* 0x00000800000d7824 */ /* 0x000fe400078e00ff */
[----:B-1----:R-:W-:-:S07]  /*e7d0*/  IMAD.MOV.U32 R0, RZ, RZ, R1 ;  /* 0x000000ffff007224 */ /* 0x002fce00078e0001 */
.L_x_2040:
[----:B------:R-:W-:Y:S01]  /*e7e0*/  R2UR UR4, R8 ;  /* 0x00000000080472ca */ /* 0x000fe200000e0000 */
[----:B------:R-:W-:Y:S01]  /*e7f0*/  IMAD.MOV.U32 R24, RZ, RZ, R12 ;  /* 0x000000ffff187224 */ /* 0x000fe200078e000c */
[----:B------:R-:W-:Y:S01]  /*e800*/  R2UR UR5, R9 ;  /* 0x00000000090572ca */ /* 0x000fe200000e0000 */
[----:B------:R-:W-:-:S12]  /*e810*/  IMAD.MOV.U32 R25, RZ, RZ, R15 ;  /* 0x000000ffff197224 */ /* 0x000fd800078e000f */
[----:B------:R-:W2:Y:S01]  /*e820*/  LDG.E.64.CONSTANT R24, desc[UR4][R24.64] ;  /* 0x0000000418187981 */ /* 0x000ea2000c1e9b00 */
[----:B------:R-:W-:Y:S02]  /*e830*/  IMAD.MOV.U32 R26, RZ, RZ, R20 ;  /* 0x000000ffff1a7224 */ /* 0x000fe400078e0014 */
[----:B------:R-:W-:Y:S02]  /*e840*/  IMAD.MOV.U32 R27, RZ, RZ, R21 ;  /* 0x000000ffff1b7224 */ /* 0x000fe400078e0015 */
[----:B------:R-:W-:Y:S02]  /*e850*/  VIADD R11, R11, 0x1 ;  /* 0x000000010b0b7836 */ /* 0x000fe40000000000 */
[----:B--2---:R-:W-:-:S04]  /*e860*/  IMAD.WIDE.U32 R26, P3, R24, R13, R26 ;  /* 0x0000000d181a7225 */ /* 0x004fc8000786001a */
[CC--:B------:R-:W-:Y:S02]  /*e870*/  IMAD R21, R24.reuse, R10.reuse, RZ ;  /* 0x0000000a18157224 */ /* 0x0c0fe400078e02ff */
[----:B------:R-:W-:Y:S02]  /*e880*/  IMAD R14, R25, R13, RZ ;  /* 0x0000000d190e7224 */ /* 0x000fe400078e02ff */
[----:B------:R-:W-:Y:S01]  /*e890*/  IMAD.HI.U32 R18, R24, R10, RZ ;  /* 0x0000000a18127227 */ /* 0x000fe200078e00ff */
[----:B------:R-:W-:-:S03]  /*e8a0*/  IADD3 R21, P0, R21, R27, RZ ;  /* 0x0000001b15157210 */ /* 0x000fc60007f1e0ff */
[C---:B------:R-:W-:Y:S01]  /*e8b0*/  IMAD R24, R25.reuse, R10, RZ ;  /* 0x0000000a19187224 */ /* 0x040fe200078e02ff */
[----:B------:R-:W-:Y:S01]  /*e8c0*/  IADD3 R27, P1, R14, R21, RZ ;  /* 0x000000150e1b7210 */ /* 0x000fe20007f3e0ff */
[----:B------:R-:W-:-:S04]  /*e8d0*/  IMAD.HI.U32 R14, R25, R13, RZ ;  /* 0x0000000d190e7227 */ /* 0x000fc800078e00ff */
[----:B------:R-:W-:Y:S01]  /*e8e0*/  IMAD.X R21, RZ, RZ, R18, P3 ;  /* 0x000000ffff157224 */ /* 0x000fe200018e0612 */
[----:B------:R-:W-:Y:S01]  /*e8f0*/  ISETP.GE.AND P3, PT, R11, R5, PT ;  /* 0x000000050b00720c */ /* 0x000fe20003f66270 */
[----:B------:R-:W-:Y:S01]  /*e900*/  IMAD.HI.U32 R18, R25, R10, RZ ;  /* 0x0000000a19127227 */ /* 0x000fe200078e00ff */
[----:B------:R0:W-:Y:S02]  /*e910*/  STL.64 [R0], R26 ;  /* 0x0000001a00007387 */ /* 0x0001e40000100a00 */
[----:B------:R-:W-:-:S04]  /*e920*/  IADD3.X R21, P0, R14, R21, RZ, P0, !PT ;  /* 0x000000150e157210 */ /* 0x000fc8000071e4ff */
[----:B------:R-:W-:Y:S01]  /*e930*/  IADD3.X R20, P1, R24, R21, RZ, P1, !PT ;  /* 0x0000001518147210 */ /* 0x000fe20000f3e4ff */
[----:B------:R-:W-:Y:S01]  /*e940*/  IMAD.X R18, RZ, RZ, R18, P0 ;  /* 0x000000ffff127224 */ /* 0x000fe200000e0612 */
[----:B------:R-:W-:-:S03]  /*e950*/  IADD3 R12, P0, R12, 0x8, RZ ;  /* 0x000000080c0c7810 */ /* 0x000fc60007f1e0ff */
[----:B------:R-:W-:Y:S02]  /*e960*/  IMAD.X R21, RZ, RZ, R18, P1 ;  /* 0x000000ffff157224 */ /* 0x000fe400008e0612 */
[----:B------:R-:W-:Y:S02]  /*e970*/  IMAD.X R15, RZ, RZ, R15, P0 ;  /* 0x000000ffff0f7224 */ /* 0x000fe400000e060f */
[----:B0-----:R-:W-:Y:S01]  /*e980*/  VIADD R0, R0, 0x8 ;  /* 0x0000000800007836 */ /* 0x001fe20000000000 */
[----:B------:R-:W-:Y:S06]  /*e990*/  @!P3 BRA `(.L_x_2040) ;  /* 0xfffffffc0090b947 */ /* 0x000fec000383ffff */
.L_x_2039:
[----:B------:R-:W-:Y:S05]  /*e9a0*/  BSYNC B1 ;  /* 0x0000000000017941 */ /* 0x000fea0003800000 */
.L_x_2038:
[----:B------:R-:W-:-:S05]  /*e9b0*/  IMAD.IADD R6, R11, 0x1, -R6 ;  /* 0x000000010b067824 */ /* 0x000fca00078e0a06 */
[----:B------:R-:W-:-:S05]  /*e9c0*/  LEA R25, R6, R1, 0x3 ;  /* 0x0000000106197211 */ /* 0x000fca00078e18ff */
[----:B------:R0:W-:Y:S04]  /*e9d0*/  STL.64 [R25], R20 ;  /* 0x0000001419007387 */ /* 0x0001e80000100a00 */
[----:B------:R-:W2:Y:S04]  /*e9e0*/  LDL.64 R10, [R1+0x10] ;  /* 0x00001000010a7983 */ /* 0x000ea80000100a00 */
[----:B------:R-:W3:Y:S04]  /*e9f0*/  @P2 LDL.64 R12, [R1+0x8] ;  /* 0x00000800010c2983 */ /* 0x000ee80000100a00 */
[----:B------:R-:W4:Y:S01]  /*ea00*/  LDL.64 R8, [R1+0x18] ;  /* 0x0000180001087983 */ /* 0x000f220000100a00 */
[----:B------:R-:W-:Y:S01]  /*ea10*/  @P2 IADD3 R5, -R7, 0x40, RZ ;  /* 0x0000004007052810 */ /* 0x000fe20007ffe1ff */
[----:B------:R-:W-:Y:S01]  /*ea20*/  UMOV UR4, URZ ;  /* 0x0000003f00047c82 */ /* 0x000fe20008000000 */
[----:B--2---:R-:W-:-:S02]  /*ea30*/  @P2 SHF.L.U32 R15, R10, R7, RZ ;  /* 0x000000070a0f2219 */ /* 0x004fc400000006ff */
[-C--:B------:R-:W-:Y:S02]  /*ea40*/  @P2 SHF.R.U64 R6, R10, R5.reuse, R11 ;  /* 0x000000050a062219 */ /* 0x080fe4000000120b */
[-CC-:B---3--:R-:W-:Y:S02]  /*ea50*/  @P2 SHF.R.U64 R0, R12, R5.reuse, R13.reuse ;  /* 0x000000050c002219 */ /* 0x188fe4000000120d */
[----:B------:R-:W-:Y:S02]  /*ea60*/  @P2 SHF.R.U32.HI R12, RZ, R5, R13 ;  /* 0x00000005ff0c2219 */ /* 0x000fe4000001160d */
[----:B------:R-:W-:Y:S02]  /*ea70*/  @P2 SHF.L.U64.HI R13, R10, R7, R11 ;  /* 0x000000070a0d2219 */ /* 0x000fe4000001020b */
[----:B------:R-:W-:Y:S02]  /*ea80*/  @P2 LOP3.LUT R10, R0, R15, RZ, 0xfc, !PT ;  /* 0x0000000f000a2212 */ /* 0x000fe400078efcff */
[----:B----4-:R-:W-:-:S02]  /*ea90*/  @P2 SHF.L.U32 R15, R8, R7, RZ ;  /* 0x00000007080f2219 */ /* 0x010fc400000006ff */
[----:B------:R-:W-:Y:S02]  /*eaa0*/  @P2 SHF.R.U32.HI R5, RZ, R5, R11 ;  /* 0x00000005ff052219 */ /* 0x000fe4000001160b */
[----:B------:R-:W-:Y:S02]  /*eab0*/  @P2 SHF.L.U64.HI R0, R8, R7, R9 ;  /* 0x0000000708002219 */ /* 0x000fe40000010209 */
[----:B------:R-:W-:Y:S02]  /*eac0*/  @P2 LOP3.LUT R11, R12, R13, RZ, 0xfc, !PT ;  /* 0x0000000d0c0b2212 */ /* 0x000fe400078efcff */
[----:B------:R-:W-:Y:S02]  /*ead0*/  @P2 LOP3.LUT R8, R15, R6, RZ, 0xfc, !PT ;  /* 0x000000060f082212 */ /* 0x000fe400078efcff */
[C-C-:B------:R-:W-:Y:S01]  /*eae0*/  SHF.L.U64.HI R6, R10.reuse, 0x2, R11.reuse ;  /* 0x000000020a067819 */ /* 0x140fe2000001020b */
[----:B------:R-:W-:Y:S01]  /*eaf0*/  IMAD.SHL.U32 R10, R10, 0x4, RZ ;  /* 0x000000040a0a7824 */ /* 0x000fe200078e00ff */
[----:B------:R-:W-:Y:S01]  /*eb00*/  SHF.R.U32.HI R11, RZ, 0x1e, R11 ;  /* 0x0000001eff0b7819 */ /* 0x000fe2000001160b */
[----:B------:R-:W-:Y:S01]  /*eb10*/  IMAD.SHL.U32 R12, R8, 0x4, RZ ;  /* 0x00000004080c7824 */ /* 0x000fe200078e00ff */
[----:B------:R-:W-:-:S02]  /*eb20*/  @P2 LOP3.LUT R9, R0, R5, RZ, 0xfc, !PT ;  /* 0x0000000500092212 */ /* 0x000fc400078efcff */
[----:B------:R-:W-:Y:S02]  /*eb30*/  IADD3 RZ, P0, RZ, -R10, RZ ;  /* 0x8000000affff7210 */ /* 0x000fe40007f1e0ff */
[----:B------:R-:W-:Y:S02]  /*eb40*/  LOP3.LUT R7, RZ, R6, RZ, 0x33, !PT ;  /* 0x00000006ff077212 */ /* 0x000fe400078e33ff */
[----:B------:R-:W-:Y:S02]  /*eb50*/  LOP3.LUT R12, R11, R12, RZ, 0xfc, !PT ;  /* 0x0000000c0b0c7212 */ /* 0x000fe400078efcff */
[----:B------:R-:W-:Y:S02]  /*eb60*/  SHF.L.U64.HI R11, R8, 0x2, R9 ;  /* 0x00000002080b7819 */ /* 0x000fe40000010209 */
[----:B------:R-:W-:Y:S02]  /*eb70*/  IADD3.X R7, P0, RZ, R7, RZ, P0, !PT ;  /* 0x00000007ff077210 */ /* 0x000fe4000071e4ff */
[----:B------:R-:W-:-:S02]  /*eb80*/  LOP3.LUT R5, RZ, R12, RZ, 0x33, !PT ;  /* 0x0000000cff057212 */ /* 0x000fc400078e33ff */
[----:B------:R-:W-:Y:S02]  /*eb90*/  LOP3.LUT R8, RZ, R11, RZ, 0x33, !PT ;  /* 0x0000000bff087212 */ /* 0x000fe400078e33ff */
[----:B------:R-:W-:Y:S02]  /*eba0*/  IADD3.X R5, P0, RZ, R5, RZ, P0, !PT ;  /* 0x00000005ff057210 */ /* 0x000fe4000071e4ff */
[----:B------:R-:W-:-:S03]  /*ebb0*/  SHF.R.U32.HI R0, RZ, 0x1d, R9 ;  /* 0x0000001dff007819 */ /* 0x000fc60000011609 */
[----:B------:R-:W-:Y:S01]  /*ebc0*/  IMAD.X R8, RZ, RZ, R8, P0 ;  /* 0x000000ffff087224 */ /* 0x000fe200000e0608 */
[----:B------:R-:W-:-:S04]  /*ebd0*/  LOP3.LUT P1, RZ, R0, 0x1, RZ, 0xc0, !PT ;  /* 0x0000000100ff7812 */ /* 0x000fc8000782c0ff */
[----:B------:R-:W-:Y:S02]  /*ebe0*/  SEL R8, R11, R8, !P1 ;  /* 0x000000080b087207 */ /* 0x000fe40004800000 */
[----:B------:R-:W-:Y:S02]  /*ebf0*/  SEL R13, R12, R5, !P1 ;  /* 0x000000050c0d7207 */ /* 0x000fe40004800000 */
[----:B------:R-:W-:Y:S02]  /*ec00*/  ISETP.NE.U32.AND P0, PT, R8, RZ, PT ;  /* 0x000000ff0800720c */ /* 0x000fe40003f05070 */
[----:B------:R-:W-:Y:S02]  /*ec10*/  SEL R6, R6, R7, !P1 ;  /* 0x0000000706067207 */ /* 0x000fe40004800000 */
[----:B------:R-:W-:Y:S01]  /*ec20*/  SEL R11, R13, R8, !P0 ;  /* 0x000000080d0b7207 */ /* 0x000fe20004000000 */
[----:B------:R-:W-:-:S05]  /*ec30*/  @P1 IMAD.MOV R10, RZ, RZ, -R10 ;  /* 0x000000ffff0a1224 */ /* 0x000fca00078e0a0a */
[----:B------:R-:W1:Y:S02]  /*ec40*/  FLO.U32 R11, R11 ;  /* 0x0000000b000b7300 */ /* 0x000e6400000e0000 */
[C---:B-1----:R-:W-:Y:S02]  /*ec50*/  IADD3 R12, -R11.reuse, 0x1f, RZ ;  /* 0x0000001f0b0c7810 */ /* 0x042fe40007ffe1ff */
[----:B------:R-:W-:-:S03]  /*ec60*/  IADD3 R5, -R11, 0x3f, RZ ;  /* 0x0000003f0b057810 */ /* 0x000fc60007ffe1ff */
[----:B------:R-:W-:-:S05]  /*ec70*/  @P0 IMAD.MOV R5, RZ, RZ, R12 ;  /* 0x000000ffff050224 */ /* 0x000fca00078e020c */
[C---:B------:R-:W-:Y:S02]  /*ec80*/  ISETP.NE.U32.AND P0, PT, R5.reuse, RZ, PT ;  /* 0x000000ff0500720c */ /* 0x040fe40003f05070 */
[----:B------:R-:W-:Y:S02]  /*ec90*/  IADD3 R7, -R5, 0x40, RZ ;  /* 0x0000004005077810 */ /* 0x000fe40007ffe1ff */
[----:B------:R-:W-:Y:S02]  /*eca0*/  ISETP.NE.AND.EX P0, PT, RZ, RZ, PT, P0 ;  /* 0x000000ffff00720c */ /* 0x000fe40003f05300 */
[C---:B------:R-:W-:Y:S02]  /*ecb0*/  SHF.L.U32 R15, R13.reuse, R5, RZ ;  /* 0x000000050d0f7219 */ /* 0x040fe400000006ff */
[----:B------:R-:W-:Y:S02]  /*ecc0*/  SHF.R.U64 R10, R10, R7, R6 ;  /* 0x000000070a0a7219 */ /* 0x000fe40000001206 */
[----:B0-----:R-:W-:-:S02]  /*ecd0*/  SHF.L.U64.HI R21, R13, R5, R8 ;  /* 0x000000050d157219 */ /* 0x001fc40000010208 */
[----:B------:R-:W-:Y:S01]  /*ece0*/  SHF.R.U32.HI R6, RZ, R7, R6 ;  /* 0x00000007ff067219 */ /* 0x000fe20000011606 */
[----:B------:R-:W-:-:S04]  /*ecf0*/  IMAD.MOV.U32 R7, RZ, RZ, RZ ;  /* 0x000000ffff077224 */ /* 0x000fc800078e00ff */
[----:B------:R-:W-:Y:S02]  /*ed00*/  @P0 LOP3.LUT R13, R10, R15, RZ, 0xfc, !PT ;  /* 0x0000000f0a0d0212 */ /* 0x000fe400078efcff */
[----:B------:R-:W-:-:S03]  /*ed10*/  @P0 LOP3.LUT R8, R6, R21, RZ, 0xfc, !PT ;  /* 0x0000001506080212 */ /* 0x000fc600078efcff */
[----:B------:R-:W-:-:S04]  /*ed20*/  IMAD.WIDE.U32 R10, R13, 0x2168c235, RZ ;  /* 0x2168c2350d0a7825 */ /* 0x000fc800078e00ff */
[----:B------:R-:W-:Y:S01]  /*ed30*/  IMAD.MOV.U32 R6, RZ, RZ, R11 ;  /* 0x000000ffff067224 */ /* 0x000fe200078e000b */
[----:B------:R-:W-:Y:S01]  /*ed40*/  IADD3 RZ, P0, R10, R10, RZ ;  /* 0x0000000a0aff7210 */ /* 0x000fe20007f1e0ff */
[----:B------:R-:W-:-:S04]  /*ed50*/  IMAD.HI.U32 R11, R8, -0x36f0255e, RZ ;  /* 0xc90fdaa2080b7827 */ /* 0x000fc800078e00ff */
[----:B------:R-:W-:-:S04]  /*ed60*/  IMAD.WIDE.U32 R6, R13, -0x36f0255e, R6 ;  /* 0xc90fdaa20d067825 */ /* 0x000fc800078e0006 */
[C---:B------:R-:W-:Y:S02]  /*ed70*/  IMAD R13, R8.reuse, -0x36f0255e, RZ ;  /* 0xc90fdaa2080d7824 */ /* 0x040fe400078e02ff */
[----:B------:R-:W-:-:S04]  /*ed80*/  IMAD.WIDE.U32 R6, P2, R8, 0x2168c235, R6 ;  /* 0x2168c23508067825 */ /* 0x000fc80007840006 */
[----:B------:R-:W-:Y:S01]  /*ed90*/  IMAD.X R8, RZ, RZ, R11, P2 ;  /* 0x000000ffff087224 */ /* 0x000fe200010e060b */
[----:B------:R-:W-:Y:S02]  /*eda0*/  IADD3 R7, P2, R13, R7, RZ ;  /* 0x000000070d077210 */ /* 0x000fe40007f5e0ff */
[----:B------:R-:W-:Y:S02]  /*edb0*/  IADD3.X RZ, P0, R6, R6, RZ, P0, !PT ;  /* 0x0000000606ff7210 */ /* 0x000fe4000071e4ff */
[C---:B------:R-:W-:Y:S01]  /*edc0*/  ISETP.GT.U32.AND P3, PT, R7.reuse, RZ, PT ;  /* 0x000000ff0700720c */ /* 0x040fe20003f64070 */
[----:B------:R-:W-:Y:S01]  /*edd0*/  IMAD.X R8, RZ, RZ, R8, P2 ;  /* 0x000000ffff087224 */ /* 0x000fe200010e0608 */
[----:B------:R-:W-:-:S04]  /*ede0*/  IADD3.X R6, P2, R7, R7, RZ, P0, !PT ;  /* 0x0000000707067210 */ /* 0x000fc8000075e4ff */
[C---:B------:R-:W-:Y:S01]  /*edf0*/  ISETP.GT.AND.EX P0, PT, R8.reuse, RZ, PT, P3 ;  /* 0x000000ff0800720c */ /* 0x040fe20003f04330 */
[----:B------:R-:W-:-:S03]  /*ee00*/  IMAD.X R11, R8, 0x1, R8, P2 ;  /* 0x00000001080b7824 */ /* 0x000fc600010e0608 */
[----:B------:R-:W-:Y:S02]  /*ee10*/  SEL R6, R6, R7, P0 ;  /* 0x0000000706067207 */ /* 0x000fe40000000000 */
[----:B------:R-:W-:Y:S02]  /*ee20*/  SEL R7, R11, R8, P0 ;  /* 0x000000080b077207 */ /* 0x000fe40000000000 */
[----:B------:R-:W-:Y:S02]  /*ee30*/  IADD3 R6, P2, R6, 0x1, RZ ;  /* 0x0000000106067810 */ /* 0x000fe40007f5e0ff */
[----:B------:R-:W-:Y:S02]  /*ee40*/  SEL R8, RZ, 0x1, !P0 ;  /* 0x00000001ff087807 */ /* 0x000fe40004000000 */
[----:B------:R-:W-:Y:S01]  /*ee50*/  LOP3.LUT P0, R3, R3, 0x80000000, RZ, 0xc0, !PT ;  /* 0x8000000003037812 */ /* 0x000fe2000780c0ff */
[----:B------:R-:W-:Y:S02]  /*ee60*/  IMAD.X R7, RZ, RZ, R7, P2 ;  /* 0x000000ffff077224 */ /* 0x000fe400010e0607 */
[----:B------:R-:W-:Y:S01]  /*ee70*/  IMAD.IADD R8, R8, 0x1, R5 ;  /* 0x0000000108087824 */ /* 0x000fe200078e0205 */
[----:B------:R-:W-:-:S02]  /*ee80*/  @P1 LOP3.LUT R3, R3, 0x80000000, RZ, 0x3c, !PT ;  /* 0x8000000003031812 */ /* 0x000fc400078e3cff */
[----:B------:R-:W-:Y:S01]  /*ee90*/  SHF.R.U64 R6, R6, 0xa, R7 ;  /* 0x0000000a06067819 */ /* 0x000fe20000001207 */
[----:B------:R-:W-:-:S03]  /*eea0*/  IMAD.SHL.U32 R8, R8, 0x100000, RZ ;  /* 0x0010000008087824 */ /* 0x000fc600078e00ff */
[----:B------:R-:W-:-:S04]  /*eeb0*/  IADD3 R6, P2, R6, 0x1, RZ ;  /* 0x0000000106067810 */ /* 0x000fc80007f5e0ff */
[----:B------:R-:W-:-:S04]  /*eec0*/  LEA.HI.X R7, R7, RZ, RZ, 0x16, P2 ;  /* 0x000000ff07077211 */ /* 0x000fc800010fb4ff */
[--C-:B------:R-:W-:Y:S02]  /*eed0*/  SHF.R.U64 R5, R6, 0x1, R7.reuse ;  /* 0x0000000106057819 */ /* 0x100fe40000001207 */
[----:B------:R-:W-:Y:S02]  /*eee0*/  LOP3.LUT R6, R0, 0x1, RZ, 0xc0, !PT ;  /* 0x0000000100067812 */ /* 0x000fe400078ec0ff */
[----:B------:R-:W-:Y:S02]  /*eef0*/  SHF.R.U32.HI R7, RZ, 0x1, R7 ;  /* 0x00000001ff077819 */ /* 0x000fe40000011607 */
[----:B------:R-:W-:Y:S02]  /*ef00*/  IADD3 R0, P2, P3, R5, -UR4, RZ ;  /* 0x8000000405007c10 */ /* 0x000fe4000fb5e0ff */
[----:B------:R-:W-:Y:S02]  /*ef10*/  LEA.HI R9, R9, R6, RZ, 0x2 ;  /* 0x0000000609097211 */ /* 0x000fe400078f10ff */
[----:B------:R-:W-:-:S03]  /*ef20*/  IADD3.X R6, R7, 0x3fe00000, ~R8, P2, P3 ;  /* 0x3fe0000007067810 */ /* 0x000fc600017e6c08 */
[----:B------:R-:W-:Y:S01]  /*ef30*/  @P0 IMAD.MOV R9, RZ, RZ, -R9 ;  /* 0x000000ffff090224 */ /* 0x000fe200078e0a09 */
[----:B------:R-:W-:-:S07]  /*ef40*/  LOP3.LUT R3, R6, R3, RZ, 0xfc, !PT ;  /* 0x0000000306037212 */ /* 0x000fce00078efcff */
.L_x_2037:
[----:B------:R-:W-:Y:S02]  /*ef50*/  IMAD.MOV.U32 R5, RZ, RZ, 0x0 ;  /* 0x00000000ff057424 */ /* 0x000fe400078e00ff */
[----:B------:R-:W-:Y:S02]  /*ef60*/  IMAD.MOV.U32 R6, RZ, RZ, R0 ;  /* 0x000000ffff067224 */ /* 0x000fe400078e0000 */
[----:B------:R-:W-:Y:S01]  /*ef70*/  IMAD.MOV.U32 R7, RZ, RZ, R3 ;  /* 0x000000ffff077224 */ /* 0x000fe200078e0003 */
[----:B------:R-:W-:Y:S06]  /*ef80*/  RET.REL.NODEC R4 `(_ZN2at6native18elementwise_kernelILi128ELi4EZNS0_15gpu_kernel_implIZZZNS0_15tan_kernel_cudaERNS_18TensorIteratorBaseEENKUlvE0_clEvENKUlvE_clEvEUldE_EEvS4_RKT_EUliE_EEviT1_) ;  /* 0xffffff10041c7950 */ /* 0x000fec0003c3ffff */
.L_x_2041:
        /* <DEDUP_REMOVED lines=15> */
.L_x_7494:


//--------------------- .text._ZN2at6native27unrolled_elementwise_kernelIZZZNS0_15tan_kernel_cudaERNS_18TensorIteratorBaseEENKUlvE0_clEvENKUlvE_clEvEUldE_St5arrayIPcLm2EELi4E23TrivialOffsetCalculatorILi1EjESB_NS0_6memory12LoadWithCastILi1EEENSC_13StoreWithCastILi1EEEEEviT_T0_T2_T3_T4_T5_ --------------------------
	.section	.text._ZN2at6native27unrolled_elementwise_kernelIZZZNS0_15tan_kernel_cudaERNS_18TensorIteratorBaseEENKUlvE0_clEvENKUlvE_clEvEUldE_St5arrayIPcLm2EELi4E23TrivialOffsetCalculatorILi1EjESB_NS0_6memory12LoadWithCastILi1EEENSC_13StoreWithCastILi1EEEEEviT_T0_T2_T3_T4_T5_,"ax",@progbits
	.align	128
        .global         _ZN2at6native27unrolled_elementwise_kernelIZZZNS0_15tan_kernel_cudaERNS_18TensorIteratorBaseEENKUlvE0_clEvENKUlvE_clEvEUldE_St5arrayIPcLm2EELi4E23TrivialOffsetCalculatorILi1EjESB_NS0_6memory12LoadWithCastILi1EEENSC_13StoreWithCastILi1EEEEEviT_T0_T2_T3_T4_T5_
        .type           _ZN2at6native27unrolled_elementwise_kernelIZZZNS0_15tan_kernel_cudaERNS_18TensorIteratorBaseEENKUlvE0_clEvENKUlvE_clEvEUldE_St5arrayIPcLm2EELi4E23TrivialOffsetCalculatorILi1EjESB_NS0_6memory12LoadWithCastILi1EEENSC_13StoreWithCastILi1EEEEEviT_T0_T2_T3_T4_T5_,@function
        .size           _ZN2at6native27unrolled_elementwise_kernelIZZZNS0_15tan_kernel_cudaERNS_18TensorIteratorBaseEENKUlvE0_clEvENKUlvE_clEvEUldE_St5arrayIPcLm2EELi4E23TrivialOffsetCalculatorILi1EjESB_NS0_6memory12LoadWithCastILi1EEENSC_13StoreWithCastILi1EEEEEviT_T0_T2_T3_T4_T5_,(.L_x_7495 - _ZN2at6native27unrolled_elementwise_kernelIZZZNS0_15tan_kernel_cudaERNS_18TensorIteratorBaseEENKUlvE0_clEvENKUlvE_clEvEUldE_St5arrayIPcLm2EELi4E23TrivialOffsetCalculatorILi1EjESB_NS0_6memory12LoadWithCastILi1EEENSC_13StoreWithCastILi1EEEEEviT_T0_T2_T3_T4_T5_)
        .other          _ZN2at6native27unrolled_elementwise_kernelIZZZNS0_15tan_kernel_cudaERNS_18TensorIteratorBaseEENKUlvE0_clEvENKUlvE_clEvEUldE_St5arrayIPcLm2EELi4E23TrivialOffsetCalculatorILi1EjESB_NS0_6memory12LoadWithCastILi1EEENSC_13StoreWithCastILi1EEEEEviT_T0_T2_T3_T4_T5_,@"STO_CUDA_ENTRY STV_DEFAULT"
_ZN2at6native27unrolled_elementwise_kernelIZZZNS0_15tan_kernel_cudaERNS_18TensorIteratorBaseEENKUlvE0_clEvENKUlvE_clEvEUldE_St5arrayIPcLm2EELi4E23TrivialOffsetCalculatorILi1EjESB_NS0_6memory12LoadWithCastILi1EEENSC_13StoreWithCastILi1EEEEEviT_T0_T2_T3_T4_T5_:
.text._ZN2at6native27unrolled_elementwise_kernelIZZZNS0_15tan_kernel_cudaERNS_18TensorIteratorBaseEENKUlvE0_clEvENKUlvE_clEvEUldE_St5arrayIPcLm2EELi4E23TrivialOffsetCalculatorILi1EjESB_NS0_6memory12LoadWithCastILi1EEENSC_13StoreWithCastILi1EEEEEviT_T0_T2_T3_T4_T5_:
[----:B------:R-:W0:Y:S01]  /*0000*/  LDC R1, c[0x0][0x28] ;  /* 0x00000a00ff017b82 */ /* 0x000e220000000800 */
[----:B------:R-:W1:Y:S07]  /*0010*/  S2R R22, SR_CTAID.X ;  /* 0x0000000000167919 */ /* 0x000e6e0000002500 */
[----:B------:R-:W1:Y:S01]  /*0020*/  LDC R3, c[0x0][0x210] ;  /* 0x00008400ff037b82 */ /* 0x000e620000000800 */
[----:B------:R-:W-:Y:S01]  /*0030*/  ULDC.64 UR36, c[0x0][0x208] ;  /* 0x0000820000247ab9 */ /* 0x000fe20000000a00 */
[----:B------:R-:W-:Y:S01]  /*0040*/  BSSY B6, `(.L_x_2042) ;  /* 0x00000ff000067945 */ /* 0x000fe20003800000 */
[----:B------:R-:W2:Y:S01]  /*0050*/  S2R R29, SR_TID.X ;  /* 0x00000000001d7919 */ /* 0x000ea20000002100 */
[----:B0-----:R-:W-:Y:S01]  /*0060*/  VIADD R1, R1, 0xffffffd8 ;  /* 0xffffffd801017836 */ /* 0x001fe20000000000 */
[----:B------:R-:W-:-:S02]  /*0070*/  CS2R R24, SRZ ;  /* 0x0000000000187805 */ /* 0x000fc4000001ff00 */
[----:B------:R-:W-:Y:S01]  /*0080*/  CS2R R26, SRZ ;  /* 0x00000000001a7805 */ /* 0x000fe2000001ff00 */
[----:B------:R-:W0:Y:S01]  /*0090*/  LDC.U8 R23, c[0x0][0x22c] ;  /* 0x00008b00ff177b82 */ /* 0x000e220000000000 */
[----:B-1----:R-:W-:-:S05]  /*00a0*/  IMAD R2, R22, -0x200, R3 ;  /* 0xfffffe0016027824 */ /* 0x002fca00078e0203 */
[----:B--2---:R-:W-:-:S13]  /*00b0*/  ISETP.GE.AND P0, PT, R29, R2, PT ;  /* 0x000000021d00720c */ /* 0x004fda0003f06270 */
[----:B------:R-:W-:Y:S05]  /*00c0*/  @P0 BRA `(.L_x_2043) ;  /* 0x0000000c00d80947 */ /* 0x000fea0003800000 */
[----:B------:R-:W1:Y:S01]  /*00d0*/  LDC.64 R4, c[0x0][0x220] ;  /* 0x00008800ff047b82 */ /* 0x000e620000000a00 */
        /* <DEDUP_REMOVED lines=19> */
.L_x_2047:
[----:B------:R-:W2:Y:S02]  /*0210*/  LDG.E.U8 R4, desc[UR36][R4.64] ;  /* 0x0000002404047981 */ /* 0x000ea4000c1e1100 */
[----:B--2---:R0:W1:Y:S01]  /*0220*/  I2F.F64.U16 R26, R4 ;  /* 0x00000004001a7312 */ /* 0x0040620000101800 */
[----:B------:R-:W-:Y:S05]  /*0230*/  BRA `(.L_x_2049) ;  /* 0x0000000c00747947 */ /* 0x000fea0003800000 */
.L_x_2046:
        /* <DEDUP_REMOVED lines=9> */
.L_x_2051:
[----:B------:R-:W2:Y:S02]  /*02d0*/  LDG.E R4, desc[UR36][R4.64] ;  /* 0x0000002404047981 */ /* 0x000ea4000c1e1900 */
[----:B--2---:R1:W2:Y:S01]  /*02e0*/  I2F.F64 R26, R4 ;  /* 0x00000004001a7312 */ /* 0x0042a20000201c00 */
[----:B------:R-:W-:Y:S05]  /*02f0*/  BRA `(.L_x_2049) ;  /* 0x0000000c00447947 */ /* 0x000fea0003800000 */
.L_x_2050:
[----:B------:R-:W2:Y:S02]  /*0300*/  LDG.E.U16 R4, desc[UR36][R4.64] ;  /* 0x0000002404047981 */ /* 0x000ea4000c1e1500 */
[----:B--2---:R3:W4:Y:S01]  /*0310*/  I2F.F64.S16 R26, R4 ;  /* 0x00000004001a7312 */ /* 0x0047220000101c00 */
[----:B------:R-:W-:Y:S05]  /*0320*/  BRA `(.L_x_2049) ;  /* 0x0000000c00387947 */ /* 0x000fea0003800000 */
.L_x_2045:
        /* <DEDUP_REMOVED lines=10> */
.L_x_2053:
[----:B------:R-:W2:Y:S02]  /*03d0*/  LDG.E.U16 R0, desc[UR36][R4.64] ;  /* 0x0000002404007981 */ /* 0x000ea4000c1e1500 */
[----:B--2---:R-:W-:-:S05]  /*03e0*/  HADD2.F32 R0, -RZ, R0.H0_H0 ;  /* 0x20000000ff007230 */ /* 0x004fca0000004100 */
[----:B------:R-:W-:-:S04]  /*03f0*/  FMUL.FTZ R0, R0, 1 ;  /* 0x3f80000000007820 */ /* 0x000fc80000410000 */
[----:B------:R0:W1:Y:S01]  /*0400*/  F2F.F64.F32 R26, R0 ;  /* 0x00000000001a7310 */ /* 0x0000620000201800 */
[----:B------:R-:W-:Y:S05]  /*0410*/  BRA `(.L_x_2049) ;  /* 0x0000000800fc7947 */ /* 0x000fea0003800000 */
.L_x_2052:
        /* <DEDUP_REMOVED lines=10> */
.L_x_2055:
[----:B------:R-:W2:Y:S02]  /*04c0*/  LDG.E.U16 R4, desc[UR36][R4.64] ;  /* 0x0000002404047981 */ /* 0x000ea4000c1e1500 */
[----:B--2---:R-:W-:-:S05]  /*04d0*/  HADD2.F32 R0, -RZ, R4.H0_H0 ;  /* 0x20000004ff007230 */ /* 0x004fca0000004100 */
[----:B------:R-:W-:-:S04]  /*04e0*/  FMUL.FTZ R0, R0, 1 ;  /* 0x3f80000000007820 */ /* 0x000fc80000410000 */
[----:B------:R0:W1:Y:S01]  /*04f0*/  F2F.F64.F32 R26, R0 ;  /* 0x00000000001a7310 */ /* 0x0000620000201800 */
[----:B------:R-:W-:Y:S05]  /*0500*/  BRA `(.L_x_2049) ;  /* 0x0000000800c07947 */ /* 0x000fea0003800000 */
.L_x_2054:
[----:B------:R0:W5:Y:S01]  /*0510*/  LDG.E.64 R26, desc[UR36][R4.64] ;  /* 0x00000024041a7981 */ /* 0x000162000c1e1b00 */
[----:B------:R-:W-:Y:S05]  /*0520*/  BRA `(.L_x_2049) ;  /* 0x0000000800b87947 */ /* 0x000fea0003800000 */
.L_x_2044:
        /* <DEDUP_REMOVED lines=13> */
.L_x_2058:
[----:B------:R0:W5:Y:S01]  /*0600*/  LDG.E.64 R26, desc[UR36][R4.64] ;  /* 0x00000024041a7981 */ /* 0x000162000c1e1b00 */
[----:B------:R-:W-:Y:S05]  /*0610*/  BRA `(.L_x_2049) ;  /* 0x00000008007c7947 */ /* 0x000fea0003800000 */
.L_x_2057:
        /* <DEDUP_REMOVED lines=25> */
[----:B------:R-:W-:-:S04]  /*07b0*/  FMUL.FTZ R7, R7, 1 ;  /* 0x3f80000007077820 */ /* 0x000fc80000410000 */
[----:B------:R0:W1:Y:S01]  /*07c0*/  F2F.F64.F32 R26, R7 ;  /* 0x00000007001a7310 */ /* 0x0000620000201800 */
[----:B------:R-:W-:Y:S05]  /*07d0*/  BRA `(.L_x_2049) ;  /* 0x00000008000c7947 */ /* 0x000fea0003800000 */
.L_x_2060:
        /* <DEDUP_REMOVED lines=16> */
.L_x_2059:
[----:B------:R-:W2:Y:S02]  /*08e0*/  LDG.E.U16 R0, desc[UR36][R4.64] ;  /* 0x0000002404007981 */ /* 0x000ea4000c1e1500 */
[----:B--2---:R-:W-:-:S04]  /*08f0*/  IMAD.U32 R0, R0, 0x10000, RZ ;  /* 0x0001000000007824 */ /* 0x004fc800078e00ff */
[----:B------:R-:W-:-:S04]  /*0900*/  FMUL.FTZ R0, R0, 1 ;  /* 0x3f80000000007820 */ /* 0x000fc80000410000 */
[----:B------:R0:W1:Y:S01]  /*0910*/  F2F.F64.F32 R26, R0 ;  /* 0x00000000001a7310 */ /* 0x0000620000201800 */
[----:B------:R-:W-:Y:S05]  /*0920*/  BRA `(.L_x_2049) ;  /* 0x0000000400b87947 */ /* 0x000fea0003800000 */
.L_x_2056:
        /* <DEDUP_REMOVED lines=11> */
.L_x_2063:
        /* <DEDUP_REMOVED lines=21> */
.L_x_2067:
[----:B------:R-:W-:Y:S05]  /*0b30*/  BSYNC B1 ;  /* 0x0000000000017941 */ /* 0x000fea0003800000 */
.L_x_2066:
[----:B------:R-:W-:Y:S01]  /*0b40*/  LEA R5, R0, 0x3b800000, 0x17 ;  /* 0x3b80000000057811 */ /* 0x000fe200078eb8ff */
[----:B------:R-:W-:-:S05]  /*0b50*/  IMAD.SHL.U32 R0, R3, 0x100000, RZ ;  /* 0x0010000003007824 */ /* 0x000fca00078e00ff */
[----:B------:R-:W-:-:S07]  /*0b60*/  LOP3.LUT R0, R5, R0, R6, 0xfe, !PT ;  /* 0x0000000005007212 */ /* 0x000fce00078efe06 */
.L_x_2065:
[----:B------:R-:W-:Y:S05]  /*0b70*/  BSYNC B0 ;  /* 0x0000000000007941 */ /* 0x000fea0003800000 */
.L_x_2064:
[----:B------:R-:W-:-:S04]  /*0b80*/  FMUL.FTZ R0, R0, 1 ;  /* 0x3f80000000007820 */ /* 0x000fc80000410000 */
[----:B------:R0:W1:Y:S01]  /*0b90*/  F2F.F64.F32 R26, R0 ;  /* 0x00000000001a7310 */ /* 0x0000620000201800 */
[----:B------:R-:W-:Y:S05]  /*0ba0*/  BRA `(.L_x_2049) ;  /* 0x0000000400187947 */ /* 0x000fea0003800000 */
.L_x_2062:
        /* <DEDUP_REMOVED lines=21> */
.L_x_2071:
[----:B------:R-:W-:Y:S05]  /*0d00*/  BSYNC B1 ;  /* 0x0000000000017941 */ /* 0x000fea0003800000 */
.L_x_2070:
[----:B------:R-:W-:Y:S01]  /*0d10*/  LEA R5, R0, 0x37800000, 0x17 ;  /* 0x3780000000057811 */ /* 0x000fe200078eb8ff */
[----:B------:R-:W-:-:S05]  /*0d20*/  IMAD.SHL.U32 R0, R3, 0x200000, RZ ;  /* 0x0020000003007824 */ /* 0x000fca00078e00ff */
[----:B------:R-:W-:-:S07]  /*0d30*/  LOP3.LUT R0, R5, R0, R6, 0xfe, !PT ;  /* 0x0000000005007212 */ /* 0x000fce00078efe06 */
.L_x_2069:
[----:B------:R-:W-:Y:S05]  /*0d40*/  BSYNC B0 ;  /* 0x0000000000007941 */ /* 0x000fea0003800000 */
.L_x_2068:
[----:B------:R-:W-:-:S04]  /*0d50*/  FMUL.FTZ R0, R0, 1 ;  /* 0x3f80000000007820 */ /* 0x000fc80000410000 */
[----:B------:R0:W1:Y:S01]  /*0d60*/  F2F.F64.F32 R26, R0 ;  /* 0x00000000001a7310 */ /* 0x0000620000201800 */
[----:B------:R-:W-:Y:S05]  /*0d70*/  BRA `(.L_x_2049) ;  /* 0x0000000000a47947 */ /* 0x000fea0003800000 */
.L_x_2061:
        /* <DEDUP_REMOVED lines=14> */
.L_x_2075:
[----:B------:R-:W-:Y:S05]  /*0e60*/  BSYNC B0 ;  /* 0x0000000000007941 */ /* 0x000fea0003800000 */
.L_x_2074:
[----:B------:R-:W-:-:S04]  /*0e70*/  FMUL.FTZ R0, R0, 1 ;  /* 0x3f80000000007820 */ /* 0x000fc80000410000 */
[----:B------:R0:W1:Y:S01]  /*0e80*/  F2F.F64.F32 R26, R0 ;  /* 0x00000000001a7310 */ /* 0x0000620000201800 */
[----:B------:R-:W-:Y:S05]  /*0e90*/  BRA `(.L_x_2049) ;  /* 0x00000000005c7947 */ /* 0x000fea0003800000 */
.L_x_2048:
        /* <DEDUP_REMOVED lines=16> */
.L_x_2076:
[----:B------:R-:W-:Y:S01]  /*0fa0*/  CS2R R26, SRZ ;  /* 0x00000000001a7805 */ /* 0x000fe2000001ff00 */
[----:B------:R-:W-:Y:S06]  /*0fb0*/  BRA `(.L_x_2049) ;  /* 0x0000000000147947 */ /* 0x000fec0003800000 */
.L_x_2073:
[----:B------:R-:W2:Y:S02]  /*0fc0*/  LDG.E.64 R26, desc[UR36][R4.64] ;  /* 0x00000024041a7981 */ /* 0x000ea4000c1e1b00 */
[----:B--2---:R-:W0:Y:S01]  /*0fd0*/  I2F.F64.U64 R26, R26 ;  /* 0x0000001a001a7312 */ /* 0x004e220000301800 */
[----:B------:R-:W-:Y:S05]  /*0fe0*/  BRA `(.L_x_2049) ;  /* 0x0000000000087947 */ /* 0x000fea0003800000 */
.L_x_2072:
[----:B------:R-:W2:Y:S02]  /*0ff0*/  LDG.E R4, desc[UR36][R4.64] ;  /* 0x0000002404047981 */ /* 0x000ea4000c1e1900 */
[----:B--2---:R0:W1:Y:S02]  /*1000*/  I2F.F64.U32 R26, R4 ;  /* 0x00000004001a7312 */ /* 0x0040640000201800 */
.L_x_2049:
[----:B------:R-:W3:Y:S02]  /*1010*/  S2R R29, SR_TID.X ;  /* 0x00000000001d7919 */ /* 0x000ee40000002100 */
[----:B---3--:R-:W-:-:S07]  /*1020*/  VIADD R29, R29, 0x80 ;  /* 0x000000801d1d7836 */ /* 0x008fce0000000000 */
.L_x_2043:
[----:B------:R-:W-:Y:S05]  /*1030*/  BSYNC B6 ;  /* 0x0000000000067941 */ /* 0x000fea0003800000 */
.L_x_2042:
        /* <DEDUP_REMOVED lines=21> */
[----:B------:R-:W3:Y:S02]  /*1190*/  LDG.E.S8 R4, desc[UR36][R4.64] ;  /* 0x0000002404047981 */ /* 0x000ee4000c1e1300 */
[----:B---3--:R0:W1:Y:S01]  /*11a0*/  I2F.F64.S16 R24, R4 ;  /* 0x0000000400187312 */ /* 0x0080620000101c00 */
[----:B------:R-:W-:Y:S05]  /*11b0*/  BRA `(.L_x_2084) ;  /* 0x0000000c007c7947 */ /* 0x000fea0003800000 */
.L_x_2082:
[----:B------:R-:W3:Y:S02]  /*11c0*/  LDG.E.U8 R4, desc[UR36][R4.64] ;  /* 0x0000002404047981 */ /* 0x000ee4000c1e1100 */
[----:B---3--:R0:W1:Y:S01]  /*11d0*/  I2F.F64.U16 R24, R4 ;  /* 0x0000000400187312 */ /* 0x0080620000101800 */
[----:B------:R-:W-:Y:S05]  /*11e0*/  BRA `(.L_x_2084) ;  /* 0x0000000c00707947 */ /* 0x000fea0003800000 */
.L_x_2081:
[----:B------:R-:W-:-:S13]  /*11f0*/  ISETP.NE.AND P0, PT, R0, 0x2, PT ;  /* 0x000000020000780c */ /* 0x000fda0003f05270 */
[----:B------:R-:W-:Y:S05]  /*1200*/  @!P0 BRA `(.L_x_2085) ;  /* 0x0000000000288947 */ /* 0x000fea0003800000 */
[----:B------:R-:W-:-:S13]  /*1210*/  ISETP.NE.AND P0, PT, R0, 0x3, PT ;  /* 0x000000030000780c */ /* 0x000fda0003f05270 */
[----:B------:R-:W-:Y:S05]  /*1220*/  @!P0 BRA `(.L_x_2086) ;  /* 0x0000000000148947 */ /* 0x000fea0003800000 */
[----:B------:R-:W-:-:S13]  /*1230*/  ISETP.NE.AND P0, PT, R0, 0x4, PT ;  /* 0x000000040000780c */ /* 0x000fda0003f05270 */
[----:B------:R-:W-:Y:S05]  /*1240*/  @P0 BRA `(.L_x_2083) ;  /* 0x0000000800fc0947 */ /* 0x000fea0003800000 */
[----:B------:R-:W3:Y:S02]  /*1250*/  LDG.E.64 R24, desc[UR36][R4.64] ;  /* 0x0000002404187981 */ /* 0x000ee4000c1e1b00 */
[----:B---3--:R-:W0:Y:S01]  /*1260*/  I2F.F64.S64 R24, R24 ;  /* 0x0000001800187312 */ /* 0x008e220000301c00 */
[----:B------:R-:W-:Y:S05]  /*1270*/  BRA `(.L_x_2084) ;  /* 0x0000000c004c7947 */ /* 0x000fea0003800000 */
.L_x_2086:
[----:B------:R-:W3:Y:S02]  /*1280*/  LDG.E R4, desc[UR36][R4.64] ;  /* 0x0000002404047981 */ /* 0x000ee4000c1e1900 */
[----:B---3--:R0:W1:Y:S01]  /*1290*/  I2F.F64 R24, R4 ;  /* 0x0000000400187312 */ /* 0x0080620000201c00 */
[----:B------:R-:W-:Y:S05]  /*12a0*/  BRA `(.L_x_2084) ;  /* 0x0000000c00407947 */ /* 0x000fea0003800000 */
.L_x_2085:
[----:B------:R-:W3:Y:S02]  /*12b0*/  LDG.E.U16 R4, desc[UR36][R4.64] ;  /* 0x0000002404047981 */ /* 0x000ee4000c1e1500 */
[----:B---3--:R0:W1:Y:S01]  /*12c0*/  I2F.F64.S16 R24, R4 ;  /* 0x0000000400187312 */ /* 0x0080620000101c00 */
[----:B------:R-:W-:Y:S05]  /*12d0*/  BRA `(.L_x_2084) ;  /* 0x0000000c00347947 */ /* 0x000fea0003800000 */
.L_x_2080:
[----:B------:R-:W-:-:S13]  /*12e0*/  ISETP.GT.AND P0, PT, R0, 0x6, PT ;  /* 0x000000060000780c */ /* 0x000fda0003f04270 */
[----:B------:R-:W-:Y:S05]  /*12f0*/  @P0 BRA `(.L_x_2087) ;  /* 0x0000000000340947 */ /* 0x000fea0003800000 */
[----:B------:R-:W-:-:S13]  /*1300*/  ISETP.NE.AND P0, PT, R0, 0x5, PT ;  /* 0x000000050000780c */ /* 0x000fda0003f05270 */
[----:B------:R-:W-:Y:S05]  /*1310*/  @!P0 BRA `(.L_x_2088) ;  /* 0x0000000000188947 */ /* 0x000fea0003800000 */
[----:B------:R-:W-:-:S13]  /*1320*/  ISETP.NE.AND P0, PT, R0, 0x6, PT ;  /* 0x000000060000780c */ /* 0x000fda0003f05270 */
[----:B------:R-:W-:Y:S05]  /*1330*/  @P0 BRA `(.L_x_2083) ;  /* 0x0000000800c00947 */ /* 0x000fea0003800000 */
[----:B------:R-:W3:Y:S02]  /*1340*/  LDG.E R24, desc[UR36][R4.64] ;  /* 0x0000002404187981 */ /* 0x000ee4000c1e1900 */
[----:B---3--:R-:W-:-:S06]  /*1350*/  FMUL.FTZ R24, R24, 1 ;  /* 0x3f80000018187820 */ /* 0x008fcc0000410000 */
[----:B------:R-:W0:Y:S01]  /*1360*/  F2F.F64.F32 R24, R24 ;  /* 0x0000001800187310 */ /* 0x000e220000201800 */
[----:B------:R-:W-:Y:S05]  /*1370*/  BRA `(.L_x_2084) ;  /* 0x0000000c000c7947 */ /* 0x000fea0003800000 */
.L_x_2088:
[----:B------:R-:W3:Y:S02]  /*1380*/  LDG.E.U16 R0, desc[UR36][R4.64] ;  /* 0x0000002404007981 */ /* 0x000ee4000c1e1500 */
[----:B---3--:R-:W-:-:S05]  /*1390*/  HADD2.F32 R0, -RZ, R0.H0_H0 ;  /* 0x20000000ff007230 */ /* 0x008fca0000004100 */
[----:B------:R-:W-:-:S04]  /*13a0*/  FMUL.FTZ R0, R0, 1 ;  /* 0x3f80000000007820 */ /* 0x000fc80000410000 */
[----:B------:R0:W1:Y:S01]  /*13b0*/  F2F.F64.F32 R24, R0 ;  /* 0x0000000000187310 */ /* 0x0000620000201800 */
[----:B------:R-:W-:Y:S05]  /*13c0*/  BRA `(.L_x_2084) ;  /* 0x0000000800f87947 */ /* 0x000fea0003800000 */
.L_x_2087:
[----:B------:R-:W-:-:S13]  /*13d0*/  ISETP.NE.AND P0, PT, R0, 0x7, PT ;  /* 0x000000070000780c */ /* 0x000fda0003f05270 */
[----:B------:R-:W-:Y:S05]  /*13e0*/  @!P0 BRA `(.L_x_2089) ;  /* 0x0000000000348947 */ /* 0x000fea0003800000 */
        /* <DEDUP_REMOVED lines=8> */
.L_x_2090:
[----:B------:R-:W3:Y:S02]  /*1470*/  LDG.E.U16 R4, desc[UR36][R4.64] ;  /* 0x0000002404047981 */ /* 0x000ee4000c1e1500 */
[----:B---3--:R-:W-:-:S05]  /*1480*/  HADD2.F32 R0, -RZ, R4.H0_H0 ;  /* 0x20000004ff007230 */ /* 0x008fca0000004100 */
[----:B------:R-:W-:-:S04]  /*1490*/  FMUL.FTZ R0, R0, 1 ;  /* 0x3f80000000007820 */ /* 0x000fc80000410000 */
[----:B------:R0:W1:Y:S01]  /*14a0*/  F2F.F64.F32 R24, R0 ;  /* 0x0000000000187310 */ /* 0x0000620000201800 */
[----:B------:R-:W-:Y:S05]  /*14b0*/  BRA `(.L_x_2084) ;  /* 0x0000000800bc7947 */ /* 0x000fea0003800000 */
.L_x_2089:
[----:B------:R0:W5:Y:S01]  /*14c0*/  LDG.E.64 R24, desc[UR36][R4.64] ;  /* 0x0000002404187981 */ /* 0x000162000c1e1b00 */
[----:B------:R-:W-:Y:S05]  /*14d0*/  BRA `(.L_x_2084) ;  /* 0x0000000800b47947 */ /* 0x000fea0003800000 */
.L_x_2079:
        /* <DEDUP_REMOVED lines=8> */
[----:B------:R-:W3:Y:S01]  /*1560*/  LDG.E.U8 R4, desc[UR36][R4.64] ;  /* 0x0000002404047981 */ /* 0x000ee2000c1e1100 */
[----:B------:R-:W-:Y:S01]  /*1570*/  IMAD.MOV.U32 R24, RZ, RZ, RZ ;  /* 0x000000ffff187224 */ /* 0x000fe200078e00ff */
[----:B---3--:R-:W-:-:S04]  /*1580*/  ISETP.NE.AND P0, PT, R4, RZ, PT ;  /* 0x000000ff0400720c */ /* 0x008fc80003f05270 */
[----:B------:R-:W-:Y:S01]  /*1590*/  FSEL R25, RZ, 1.875, !P0 ;  /* 0x3ff00000ff197808 */ /* 0x000fe20004000000 */
[----:B------:R-:W-:Y:S08]  /*15a0*/  BRA `(.L_x_2084) ;  /* 0x0000000800807947 */ /* 0x000ff00003800000 */
.L_x_2093:
[----:B------:R0:W5:Y:S01]  /*15b0*/  LDG.E.64 R24, desc[UR36][R4.64] ;  /* 0x0000002404187981 */ /* 0x000162000c1e1b00 */
[----:B------:R-:W-:Y:S05]  /*15c0*/  BRA `(.L_x_2084) ;  /* 0x0000000800787947 */ /* 0x000fea0003800000 */
.L_x_2092:
[----:B------:R-:W-:-:S13]  /*15d0*/  ISETP.NE.AND P0, PT, R0, 0xf, PT ;  /* 0x0000000f0000780c */ /* 0x000fda0003f05270 */
[----:B------:R-:W-:Y:S05]  /*15e0*/  @!P0 BRA `(.L_x_2094) ;  /* 0x0000000000a48947 */ /* 0x000fea0003800000 */
[----:B------:R-:W-:-:S13]  /*15f0*/  ISETP.NE.AND P0, PT, R0, 0x17, PT ;  /* 0x000000170000780c */ /* 0x000fda0003f05270 */
[----:B------:R-:W-:Y:S05]  /*1600*/  @!P0 BRA `(.L_x_2095) ;  /* 0x0000000000608947 */ /* 0x000fea0003800000 */
[----:B------:R-:W-:-:S13]  /*1610*/  ISETP.NE.AND P0, PT, R0, 0x18, PT ;  /* 0x000000180000780c */ /* 0x000fda0003f05270 */
[----:B------:R-:W-:Y:S05]  /*1620*/  @P0 BRA `(.L_x_2083) ;  /* 0x0000000800040947 */ /* 0x000fea0003800000 */
[----:B------:R-:W3:Y:S01]  /*1630*/  LDG.E.U8 R0, desc[UR36][R4.64] ;  /* 0x0000002404007981 */ /* 0x000ee2000c1e1100 */
[----:B------:R-:W-:Y:S02]  /*1640*/  IMAD.MOV.U32 R9, RZ, RZ, -0x800000 ;  /* 0xff800000ff097424 */ /* 0x000fe400078e00ff */
[----:B---3--:R-:W-:-:S05]  /*1650*/  IMAD.SHL.U32 R0, R0, 0x1000000, RZ ;  /* 0x0100000000007824 */ /* 0x008fca00078e00ff */
        /* <DEDUP_REMOVED lines=19> */
.L_x_2095:
[----:B------:R-:W3:Y:S02]  /*1790*/  LDG.E.U8 R4, desc[UR36][R4.64] ;  /* 0x0000002404047981 */ /* 0x000ee4000c1e1100 */
[----:B---3--:R-:W-:-:S05]  /*17a0*/  IMAD.SHL.U32 R0, R4, 0x2000000, RZ ;  /* 0x0200000004007824 */ /* 0x008fca00078e00ff */
        /* <DEDUP_REMOVED lines=11> */
[----:B------:R3:W0:Y:S01]  /*1860*/  F2F.F64.F32 R24, R0 ;  /* 0x0000000000187310 */ /* 0x0006220000201800 */
[----:B------:R-:W-:Y:S05]  /*1870*/  BRA `(.L_x_2084) ;  /* 0x0000000400cc7947 */ /* 0x000fea0003800000 */
.L_x_2094:
[----:B------:R-:W3:Y:S02]  /*1880*/  LDG.E.U16 R0, desc[UR36][R4.64] ;  /* 0x0000002404007981 */ /* 0x000ee4000c1e1500 */
[----:B---3--:R-:W-:-:S04]  /*1890*/  IMAD.U32 R0, R0, 0x10000, RZ ;  /* 0x0001000000007824 */ /* 0x008fc800078e00ff */
[----:B------:R-:W-:-:S04]  /*18a0*/  FMUL.FTZ R0, R0, 1 ;  /* 0x3f80000000007820 */ /* 0x000fc80000410000 */
[----:B------:R0:W1:Y:S01]  /*18b0*/  F2F.F64.F32 R24, R0 ;  /* 0x0000000000187310 */ /* 0x0000620000201800 */
[----:B------:R-:W-:Y:S05]  /*18c0*/  BRA `(.L_x_2084) ;  /* 0x0000000400b87947 */ /* 0x000fea0003800000 */
.L_x_2091:
        /* <DEDUP_REMOVED lines=8> */
[----:B------:R-:W3:Y:S02]  /*1950*/  LDG.E.U16 R4, desc[UR36][R4.64] ;  /* 0x0000002404047981 */ /* 0x000ee4000c1e1500 */
[----:B---3--:R0:W1:Y:S01]  /*1960*/  I2F.F64.U16 R24, R4 ;  /* 0x0000000400187312 */ /* 0x0080620000101800 */
[----:B------:R-:W-:Y:S05]  /*1970*/  BRA `(.L_x_2084) ;  /* 0x00000004008c7947 */ /* 0x000fea0003800000 */
.L_x_2098:
[----:B------:R-:W3:Y:S01]  /*1980*/  LDG.E.U8 R3, desc[UR36][R4.64] ;  /* 0x0000002404037981 */ /* 0x000ee2000c1e1100 */
[----:B------:R-:W-:Y:S01]  /*1990*/  BSSY B0, `(.L_x_2099) ;  /* 0x0000018000007945 */ /* 0x000fe20003800000 */
[----:B------:R-:W-:Y:S01]  /*19a0*/  IMAD.MOV.U32 R0, RZ, RZ, RZ ;  /* 0x000000ffff007224 */ /* 0x000fe200078e00ff */
[----:B---3--:R-:W-:-:S13]  /*19b0*/  ISETP.NE.AND P0, PT, R3, RZ, PT ;  /* 0x000000ff0300720c */ /* 0x008fda0003f05270 */
        /* <DEDUP_REMOVED lines=17> */
.L_x_2102:
[----:B------:R-:W-:Y:S05]  /*1ad0*/  BSYNC B1 ;  /* 0x0000000000017941 */ /* 0x000fea0003800000 */
.L_x_2101:
[----:B------:R-:W-:Y:S01]  /*1ae0*/  LEA R5, R0, 0x3b800000, 0x17 ;  /* 0x3b80000000057811 */ /* 0x000fe200078eb8ff */
[----:B------:R-:W-:-:S05]  /*1af0*/  IMAD.SHL.U32 R0, R3, 0x100000, RZ ;  /* 0x0010000003007824 */ /* 0x000fca00078e00ff */
[----:B------:R-:W-:-:S07]  /*1b00*/  LOP3.LUT R0, R5, R0, R6, 0xfe, !PT ;  /* 0x0000000005007212 */ /* 0x000fce00078efe06 */
.L_x_2100:
[----:B------:R-:W-:Y:S05]  /*1b10*/  BSYNC B0 ;  /* 0x0000000000007941 */ /* 0x000fea0003800000 */
.L_x_2099:
[----:B------:R-:W-:-:S04]  /*1b20*/  FMUL.FTZ R0, R0, 1 ;  /* 0x3f80000000007820 */ /* 0x000fc80000410000 */
[----:B------:R0:W1:Y:S01]  /*1b30*/  F2F.F64.F32 R24, R0 ;  /* 0x0000000000187310 */ /* 0x0000620000201800 */
[----:B------:R-:W-:Y:S05]  /*1b40*/  BRA `(.L_x_2084) ;  /* 0x0000000400187947 */ /* 0x000fea0003800000 */
.L_x_2097:
        /* <DEDUP_REMOVED lines=21> */
.L_x_2106:
[----:B------:R-:W-:Y:S05]  /*1ca0*/  BSYNC B1 ;  /* 0x0000000000017941 */ /* 0x000fea0003800000 */
.L_x_2105:
[----:B------:R-:W-:Y:S01]  /*1cb0*/  LEA R5, R0, 0x37800000, 0x17 ;  /* 0x3780000000057811 */ /* 0x000fe200078eb8ff */
[----:B------:R-:W-:-:S05]  /*1cc0*/  IMAD.SHL.U32 R0, R3, 0x200000, RZ ;  /* 0x0020000003007824 */ /* 0x000fca00078e00ff */
[----:B------:R-:W-:-:S07]  /*1cd0*/  LOP3.LUT R0, R5, R0, R6, 0xfe, !PT ;  /* 0x0000000005007212 */ /* 0x000fce00078efe06 */
.L_x_2104:
[----:B------:R-:W-:Y:S05]  /*1ce0*/  BSYNC B0 ;  /* 0x0000000000007941 */ /* 0x000fea0003800000 */
.L_x_2103:
[----:B------:R-:W-:-:S04]  /*1cf0*/  FMUL.FTZ R0, R0, 1 ;  /* 0x3f80000000007820 */ /* 0x000fc80000410000 */
[----:B------:R0:W1:Y:S01]  /*1d00*/  F2F.F64.F32 R24, R0 ;  /* 0x0000000000187310 */ /* 0x0000620000201800 */
[----:B------:R-:W-:Y:S05]  /*1d10*/  BRA `(.L_x_2084) ;  /* 0x0000000000a47947 */ /* 0x000fea0003800000 */
.L_x_2096:
[----:B------:R-:W-:-:S13]  /*1d20*/  ISETP.NE.AND P0, PT, R0, 0x1c, PT ;  /* 0x0000001c0000780c */ /* 0x000fda0003f05270 */
[----:B------:R-:W-:Y:S05]  /*1d30*/  @!P0 BRA `(.L_x_2107) ;  /* 0x0000000000948947 */ /* 0x000fea0003800000 */
[----:B------:R-:W-:-:S13]  /*1d40*/  ISETP.NE.AND P0, PT, R0, 0x1d, PT ;  /* 0x0000001d0000780c */ /* 0x000fda0003f05270 */
[----:B------:R-:W-:Y:S05]  /*1d50*/  @!P0 BRA `(.L_x_2108) ;  /* 0x0000000000808947 */ /* 0x000fea0003800000 */
[----:B------:R-:W-:-:S13]  /*1d60*/  ISETP.NE.AND P0, PT, R0, 0x2c, PT ;  /* 0x0000002c0000780c */ /* 0x000fda0003f05270 */
[----:B------:R-:W-:Y:S05]  /*1d70*/  @P0 BRA `(.L_x_2083) ;  /* 0x0000000000300947 */ /* 0x000fea0003800000 */
[----:B------:R-:W3:Y:S01]  /*1d80*/  LDG.E.U8 R4, desc[UR36][R4.64] ;  /* 0x0000002404047981 */ /* 0x000ee2000c1e1100 */
[----:B------:R-:W-:Y:S01]  /*1d90*/  BSSY B0, `(.L_x_2109) ;  /* 0x0000007000007945 */ /* 0x000fe20003800000 */
[----:B------:R-:W-:Y:S01]  /*1da0*/  IMAD.MOV.U32 R0, RZ, RZ, 0x400000 ;  /* 0x00400000ff007424 */ /* 0x000fe200078e00ff */
[----:B---3--:R-:W-:-:S13]  /*1db0*/  ISETP.NE.AND P0, PT, R4, RZ, PT ;  /* 0x000000ff0400720c */ /* 0x008fda0003f05270 */
[----:B------:R-:W-:Y:S05]  /*1dc0*/  @!P0 BRA `(.L_x_2110) ;  /* 0x00000000000c8947 */ /* 0x000fea0003800000 */
[----:B------:R-:W-:-:S13]  /*1dd0*/  ISETP.NE.AND P0, PT, R4, 0xff, PT ;  /* 0x000000ff0400780c */ /* 0x000fda0003f05270 */
[----:B------:R-:W-:Y:S02]  /*1de0*/  @!P0 IMAD.MOV.U32 R0, RZ, RZ, 0x7f800001 ;  /* 0x7f800001ff008424 */ /* 0x000fe400078e00ff */
[----:B------:R-:W-:-:S07]  /*1df0*/  @P0 IMAD.SHL.U32 R0, R4, 0x800000, RZ ;  /* 0x0080000004000824 */ /* 0x000fce00078e00ff */
.L_x_2110:
[----:B------:R-:W-:Y:S05]  /*1e00*/  BSYNC B0 ;  /* 0x0000000000007941 */ /* 0x000fea0003800000 */
.L_x_2109:
[----:B------:R-:W-:-:S04]  /*1e10*/  FMUL.FTZ R0, R0, 1 ;  /* 0x3f80000000007820 */ /* 0x000fc80000410000 */
[----:B------:R0:W1:Y:S01]  /*1e20*/  F2F.F64.F32 R24, R0 ;  /* 0x0000000000187310 */ /* 0x0000620000201800 */
[----:B------:R-:W-:Y:S05]  /*1e30*/  BRA `(.L_x_2084) ;  /* 0x00000000005c7947 */ /* 0x000fea0003800000 */
.L_x_2083:
        /* <DEDUP_REMOVED lines=15> */
[----:B-12-45:R-:W-:Y:S05]  /*1f30*/  CALL.ABS.NOINC R14 ;  /* 0x000000000e007343 */ /* 0x036fea0003c00000 */
.L_x_2111:
[----:B------:R-:W-:Y:S01]  /*1f40*/  CS2R R24, SRZ ;  /* 0x0000000000187805 */ /* 0x000fe2000001ff00 */
[----:B------:R-:W-:Y:S06]  /*1f50*/  BRA `(.L_x_2084) ;  /* 0x0000000000147947 */ /* 0x000fec0003800000 */
.L_x_2108:
[----:B------:R-:W3:Y:S02]  /*1f60*/  LDG.E.64 R24, desc[UR36][R4.64] ;  /* 0x0000002404187981 */ /* 0x000ee4000c1e1b00 */
[----:B---3--:R-:W0:Y:S01]  /*1f70*/  I2F.F64.U64 R24, R24 ;  /* 0x0000001800187312 */ /* 0x008e220000301800 */
[----:B------:R-:W-:Y:S05]  /*1f80*/  BRA `(.L_x_2084) ;  /* 0x0000000000087947 */ /* 0x000fea0003800000 */
.L_x_2107:
[----:B------:R-:W3:Y:S02]  /*1f90*/  LDG.E R4, desc[UR36][R4.64] ;  /* 0x0000002404047981 */ /* 0x000ee4000c1e1900 */
[----:B---3--:R0:W1:Y:S02]  /*1fa0*/  I2F.F64.U32 R24, R4 ;  /* 0x0000000400187312 */ /* 0x0080640000201800 */
.L_x_2084:
[----:B------:R-:W-:-:S07]  /*1fb0*/  VIADD R29, R29, 0x80 ;  /* 0x000000801d1d7836 */ /* 0x000fce0000000000 */
.L_x_2078:
[----:B------:R-:W-:Y:S05]  /*1fc0*/  BSYNC B6 ;  /* 0x0000000000067941 */ /* 0x000fea0003800000 */
.L_x_2077:
[----:B------:R-:W-:Y:S01]  /*1fd0*/  ISETP.GE.AND P0, PT, R29, R2, PT ;  /* 0x000000021d00720c */ /* 0x000fe20003f06270 */
[----:B------:R-:W-:Y:S01]  /*1fe0*/  BSSY B6, `(.L_x_2112) ;  /* 0x00000f9000067945 */ /* 0x000fe20003800000 */
[----:B------:R-:W-:Y:S02]  /*1ff0*/  CS2R R16, SRZ ;  /* 0x0000000000107805 */ /* 0x000fe4000001ff00 */
[----:B------:R-:W-:-:S09]  /*2000*/  CS2R R18, SRZ ;  /* 0x0000000000127805 */ /* 0x000fd2000001ff00 */
[----:B------:R-:W-:Y:S05]  /*2010*/  @P0 BRA `(.L_x_2113) ;  /* 0x0000000c00d40947 */ /* 0x000fea0003800000 */
[----:B01----:R-:W0:Y:S01]  /*2020*/  LDC.64 R4, c[0x0][0x220] ;  /* 0x00008800ff047b82 */ /* 0x003e220000000a00 */
[----:B---3--:R-:W-:Y:S01]  /*2030*/  IMAD R0, R22, 0x200, R29 ;  /* 0x0000020016007824 */ /* 0x008fe200078e021d */
        /* <DEDUP_REMOVED lines=19> */
.L_x_2117:
[----:B------:R-:W3:Y:S02]  /*2170*/  LDG.E.U8 R4, desc[UR36][R4.64] ;  /* 0x0000002404047981 */ /* 0x000ee4000c1e1100 */
[----:B---3--:R0:W1:Y:S01]  /*2180*/  I2F.F64.U16 R18, R4 ;  /* 0x0000000400127312 */ /* 0x0080620000101800 */
[----:B------:R-:W-:Y:S05]  /*2190*/  BRA `(.L_x_2119) ;  /* 0x0000000c00707947 */ /* 0x000fea0003800000 */
.L_x_2116:
        /* <DEDUP_REMOVED lines=9> */
.L_x_2121:
[----:B------:R-:W3:Y:S02]  /*2230*/  LDG.E R4, desc[UR36][R4.64] ;  /* 0x0000002404047981 */ /* 0x000ee4000c1e1900 */
[----:B---3--:R0:W1:Y:S01]  /*2240*/  I2F.F64 R18, R4 ;  /* 0x0000000400127312 */ /* 0x0080620000201c00 */
[----:B------:R-:W-:Y:S05]  /*2250*/  BRA `(.L_x_2119) ;  /* 0x0000000c00407947 */ /* 0x000fea0003800000 */
.L_x_2120:
[----:B------:R-:W3:Y:S02]  /*2260*/  LDG.E.U16 R4, desc[UR36][R4.64] ;  /* 0x0000002404047981 */ /* 0x000ee4000c1e1500 */
[----:B---3--:R0:W1:Y:S01]  /*2270*/  I2F.F64.S16 R18, R4 ;  /* 0x0000000400127312 */ /* 0x0080620000101c00 */
[----:B------:R-:W-:Y:S05]  /*2280*/  BRA `(.L_x_2119) ;  /* 0x0000000c00347947 */ /* 0x000fea0003800000 */
.L_x_2115:
        /* <DEDUP_REMOVED lines=10> */
.L_x_2123:
[----:B------:R-:W3:Y:S02]  /*2330*/  LDG.E.U16 R0, desc[UR36][R4.64] ;  /* 0x0000002404007981 */ /* 0x000ee4000c1e1500 */
[----:B---3--:R-:W-:-:S05]  /*2340*/  HADD2.F32 R0, -RZ, R0.H0_H0 ;  /* 0x20000000ff007230 */ /* 0x008fca0000004100 */
[----:B------:R-:W-:-:S04]  /*2350*/  FMUL.FTZ R0, R0, 1 ;  /* 0x3f80000000007820 */ /* 0x000fc80000410000 */
[----:B------:R0:W1:Y:S01]  /*2360*/  F2F.F64.F32 R18, R0 ;  /* 0x0000000000127310 */ /* 0x0000620000201800 */
[----:B------:R-:W-:Y:S05]  /*2370*/  BRA `(.L_x_2119) ;  /* 0x0000000800f87947 */ /* 0x000fea0003800000 */
.L_x_2122:
        /* <DEDUP_REMOVED lines=10> */
.L_x_2125:
[----:B------:R-:W3:Y:S02]  /*2420*/  LDG.E.U16 R4, desc[UR36][R4.64] ;  /* 0x0000002404047981 */ /* 0x000ee4000c1e1500 */
[----:B---3--:R-:W-:-:S05]  /*2430*/  HADD2.F32 R0, -RZ, R4.H0_H0 ;  /* 0x20000004ff007230 */ /* 0x008fca0000004100 */
[----:B------:R-:W-:-:S04]  /*2440*/  FMUL.FTZ R0, R0, 1 ;  /* 0x3f80000000007820 */ /* 0x000fc80000410000 */
[----:B------:R0:W1:Y:S01]  /*2450*/  F2F.F64.F32 R18, R0 ;  /* 0x0000000000127310 */ /* 0x0000620000201800 */
[----:B------:R-:W-:Y:S05]  /*2460*/  BRA `(.L_x_2119) ;  /* 0x0000000800bc7947 */ /* 0x000fea0003800000 */
.L_x_2124:
[----:B------:R0:W5:Y:S01]  /*2470*/  LDG.E.64 R18, desc[UR36][R4.64] ;  /* 0x0000002404127981 */ /* 0x000162000c1e1b00 */
[----:B------:R-:W-:Y:S05]  /*2480*/  BRA `(.L_x_2119) ;  /* 0x0000000800b47947 */ /* 0x000fea0003800000 */
.L_x_2114:
        /* <DEDUP_REMOVED lines=13> */
.L_x_2128:
[----:B------:R0:W5:Y:S01]  /*2560*/  LDG.E.64 R18, desc[UR36][R4.64] ;  /* 0x0000002404127981 */ /* 0x000162000c1e1b00 */
[----:B------:R-:W-:Y:S05]  /*2570*/  BRA `(.L_x_2119) ;  /* 0x0000000800787947 */ /* 0x000fea0003800000 */
.L_x_2127:
        /* <DEDUP_REMOVED lines=28> */
.L_x_2130:
        /* <DEDUP_REMOVED lines=15> */
.L_x_2129:
[----:B------:R-:W3:Y:S02]  /*2830*/  LDG.E.U16 R0, desc[UR36][R4.64] ;  /* 0x0000002404007981 */ /* 0x000ee4000c1e1500 */
[----:B---3--:R-:W-:-:S04]  /*2840*/  IMAD.U32 R0, R0, 0x10000, RZ ;  /* 0x0001000000007824 */ /* 0x008fc800078e00ff */
[----:B------:R-:W-:-:S04]  /*2850*/  FMUL.FTZ R0, R0, 1 ;  /* 0x3f80000000007820 */ /* 0x000fc80000410000 */
[----:B------:R0:W1:Y:S01]  /*2860*/  F2F.F64.F32 R18, R0 ;  /* 0x0000000000127310 */ /* 0x0000620000201800 */
[----:B------:R-:W-:Y:S05]  /*2870*/  BRA `(.L_x_2119) ;  /* 0x0000000400b87947 */ /* 0x000fea0003800000 */
.L_x_2126:
        /* <DEDUP_REMOVED lines=11> */
.L_x_2133:
        /* <DEDUP_REMOVED lines=21> */
.L_x_2137:
[----:B------:R-:W-:Y:S05]  /*2a80*/  BSYNC B1 ;  /* 0x0000000000017941 */ /* 0x000fea0003800000 */
.L_x_2136:
[----:B------:R-:W-:Y:S01]  /*2a90*/  LEA R5, R0, 0x3b800000, 0x17 ;  /* 0x3b80000000057811 */ /* 0x000fe200078eb8ff */
[----:B------:R-:W-:-:S05]  /*2aa0*/  IMAD.SHL.U32 R0, R3, 0x100000, RZ ;  /* 0x0010000003007824 */ /* 0x000fca00078e00ff */
[----:B------:R-:W-:-:S07]  /*2ab0*/  LOP3.LUT R0, R5, R0, R6, 0xfe, !PT ;  /* 0x0000000005007212 */ /* 0x000fce00078efe06 */
.L_x_2135:
[----:B------:R-:W-:Y:S05]  /*2ac0*/  BSYNC B0 ;  /* 0x0000000000007941 */ /* 0x000fea0003800000 */
.L_x_2134:
[----:B------:R-:W-:-:S04]  /*2ad0*/  FMUL.FTZ R0, R0, 1 ;  /* 0x3f80000000007820 */ /* 0x000fc80000410000 */
[----:B------:R3:W0:Y:S01]  /*2ae0*/  F2F.F64.F32 R18, R0 ;  /* 0x0000000000127310 */ /* 0x0006220000201800 */
[----:B------:R-:W-:Y:S05]  /*2af0*/  BRA `(.L_x_2119) ;  /* 0x0000000400187947 */ /* 0x000fea0003800000 */
.L_x_2132:
        /* <DEDUP_REMOVED lines=21> */
.L_x_2141:
[----:B------:R-:W-:Y:S05]  /*2c50*/  BSYNC B1 ;  /* 0x0000000000017941 */ /* 0x000fea0003800000 */
.L_x_2140:
[----:B------:R-:W-:Y:S01]  /*2c60*/  LEA R5, R0, 0x37800000, 0x17 ;  /* 0x3780000000057811 */ /* 0x000fe200078eb8ff */
[----:B------:R-:W-:-:S05]  /*2c70*/  IMAD.SHL.U32 R0, R3, 0x200000, RZ ;  /* 0x0020000003007824 */ /* 0x000fca00078e00ff */
[----:B------:R-:W-:-:S07]  /*2c80*/  LOP3.LUT R0, R5, R0, R6, 0xfe, !PT ;  /* 0x0000000005007212 */ /* 0x000fce00078efe06 */
.L_x_2139:
[----:B------:R-:W-:Y:S05]  /*2c90*/  BSYNC B0 ;  /* 0x0000000000007941 */ /* 0x000fea0003800000 */
.L_x_2138:
[----:B------:R-:W-:-:S04]  /*2ca0*/  FMUL.FTZ R0, R0, 1 ;  /* 0x3f80000000007820 */ /* 0x000fc80000410000 */
[----:B------:R0:W1:Y:S01]  /*2cb0*/  F2F.F64.F32 R18, R0 ;  /* 0x0000000000127310 */ /* 0x0000620000201800 */
[----:B------:R-:W-:Y:S05]  /*2cc0*/  BRA `(.L_x_2119) ;  /* 0x0000000000a47947 */ /* 0x000fea0003800000 */
.L_x_2131:
        /* <DEDUP_REMOVED lines=14> */
.L_x_2145:
[----:B------:R-:W-:Y:S05]  /*2db0*/  BSYNC B0 ;  /* 0x0000000000007941 */ /* 0x000fea0003800000 */
.L_x_2144:
[----:B------:R-:W-:-:S04]  /*2dc0*/  FMUL.FTZ R0, R0, 1 ;  /* 0x3f80000000007820 */ /* 0x000fc80000410000 */
[----:B------:R0:W1:Y:S01]  /*2dd0*/  F2F.F64.F32 R18, R0 ;  /* 0x0000000000127310 */ /* 0x0000620000201800 */
[----:B------:R-:W-:Y:S05]  /*2de0*/  BRA `(.L_x_2119) ;  /* 0x00000000005c7947 */ /* 0x000fea0003800000 */
.L_x_2118:
        /* <DEDUP_REMOVED lines=16> */
.L_x_2146:
[----:B------:R-:W-:Y:S01]  /*2ef0*/  CS2R R18, SRZ ;  /* 0x0000000000127805 */ /* 0x000fe2000001ff00 */
[----:B------:R-:W-:Y:S06]  /*2f00*/  BRA `(.L_x_2119) ;  /* 0x0000000000147947 */ /* 0x000fec0003800000 */
.L_x_2143:
[----:B------:R-:W3:Y:S02]  /*2f10*/  LDG.E.64 R18, desc[UR36][R4.64] ;  /* 0x0000002404127981 */ /* 0x000ee4000c1e1b00 */
[----:B---3--:R-:W0:Y:S01]  /*2f20*/  I2F.F64.U64 R18, R18 ;  /* 0x0000001200127312 */ /* 0x008e220000301800 */
[----:B------:R-:W-:Y:S05]  /*2f30*/  BRA `(.L_x_2119) ;  /* 0x0000000000087947 */ /* 0x000fea0003800000 */
.L_x_2142:
[----:B------:R-:W3:Y:S02]  /*2f40*/  LDG.E R4, desc[UR36][R4.64] ;  /* 0x0000002404047981 */ /* 0x000ee4000c1e1900 */
[----:B---3--:R0:W1:Y:S02]  /*2f50*/  I2F.F64.U32 R18, R4 ;  /* 0x0000000400127312 */ /* 0x0080640000201800 */
.L_x_2119:
[----:B------:R-:W-:-:S07]  /*2f60*/  VIADD R29, R29, 0x80 ;  /* 0x000000801d1d7836 */ /* 0x000fce0000000000 */
.L_x_2113:
[----:B------:R-:W-:Y:S05]  /*2f70*/  BSYNC B6 ;  /* 0x0000000000067941 */ /* 0x000fea0003800000 */
.L_x_2112:
[----:B------:R-:W-:Y:S01]  /*2f80*/  ISETP.GE.AND P0, PT, R29, R2, PT ;  /* 0x000000021d00720c */ /* 0x000fe20003f06270 */
[----:B------:R-:W-:-:S12]  /*2f90*/  BSSY B6, `(.L_x_2147) ;  /* 0x00000f4000067945 */ /* 0x000fd80003800000 */
[----:B------:R-:W-:Y:S05]  /*2fa0*/  @P0 BRA `(.L_x_2148) ;  /* 0x0000000c00c80947 */ /* 0x000fea0003800000 */
[----:B01----:R-:W0:Y:S01]  /*2fb0*/  LDC.64 R4, c[0x0][0x220] ;  /* 0x00008800ff047b82 */ /* 0x003e220000000a00 */
[----:B---3--:R-:W-:Y:S01]  /*2fc0*/  PRMT R0, R23, 0x9910, RZ ;  /* 0x0000991017007816 */ /* 0x008fe200000000ff */
        /* <DEDUP_REMOVED lines=18> */
.L_x_2152:
[----:B------:R-:W3:Y:S02]  /*30f0*/  LDG.E.U8 R4, desc[UR36][R4.64] ;  /* 0x0000002404047981 */ /* 0x000ee4000c1e1100 */
[----:B---3--:R0:W1:Y:S01]  /*3100*/  I2F.F64.U16 R16, R4 ;  /* 0x0000000400107312 */ /* 0x0080620000101800 */
[----:B------:R-:W-:Y:S05]  /*3110*/  BRA `(.L_x_2148) ;  /* 0x0000000c006c7947 */ /* 0x000fea0003800000 */
.L_x_2151:
        /* <DEDUP_REMOVED lines=9> */
.L_x_2155:
[----:B------:R-:W3:Y:S02]  /*31b0*/  LDG.E R4, desc[UR36][R4.64] ;  /* 0x0000002404047981 */ /* 0x000ee4000c1e1900 */
[----:B---3--:R0:W1:Y:S01]  /*31c0*/  I2F.F64 R16, R4 ;  /* 0x0000000400107312 */ /* 0x0080620000201c00 */
[----:B------:R-:W-:Y:S05]  /*31d0*/  BRA `(.L_x_2148) ;  /* 0x0000000c003c7947 */ /* 0x000fea0003800000 */
.L_x_2154:
[----:B------:R-:W3:Y:S02]  /*31e0*/  LDG.E.U16 R4, desc[UR36][R4.64] ;  /* 0x0000002404047981 */ /* 0x000ee4000c1e1500 */
[----:B---3--:R0:W1:Y:S01]  /*31f0*/  I2F.F64.S16 R16, R4 ;  /* 0x0000000400107312 */ /* 0x0080620000101c00 */
[----:B------:R-:W-:Y:S05]  /*3200*/  BRA `(.L_x_2148) ;  /* 0x0000000c00307947 */ /* 0x000fea0003800000 */
.L_x_2150:
        /* <DEDUP_REMOVED lines=10> */
.L_x_2157:
[----:B------:R-:W3:Y:S02]  /*32b0*/  LDG.E.U16 R0, desc[UR36][R4.64] ;  /* 0x0000002404007981 */ /* 0x000ee4000c1e1500 */
[----:B---3--:R-:W-:-:S05]  /*32c0*/  HADD2.F32 R0, -RZ, R0.H0_H0 ;  /* 0x20000000ff007230 */ /* 0x008fca0000004100 */
[----:B------:R-:W-:-:S04]  /*32d0*/  FMUL.FTZ R0, R0, 1 ;  /* 0x3f80000000007820 */ /* 0x000fc80000410000 */
[----:B------:R0:W1:Y:S01]  /*32e0*/  F2F.F64.F32 R16, R0 ;  /* 0x0000000000107310 */ /* 0x0000620000201800 */
[----:B------:R-:W-:Y:S05]  /*32f0*/  BRA `(.L_x_2148) ;  /* 0x0000000800f47947 */ /* 0x000fea0003800000 */
.L_x_2156:
        /* <DEDUP_REMOVED lines=10> */
.L_x_2159:
[----:B------:R-:W3:Y:S02]  /*33a0*/  LDG.E.U16 R4, desc[UR36][R4.64] ;  /* 0x0000002404047981 */ /* 0x000ee4000c1e1500 */
[----:B---3--:R-:W-:-:S05]  /*33b0*/  HADD2.F32 R0, -RZ, R4.H0_H0 ;  /* 0x20000004ff007230 */ /* 0x008fca0000004100 */
[----:B------:R-:W-:-:S04]  /*33c0*/  FMUL.FTZ R0, R0, 1 ;  /* 0x3f80000000007820 */ /* 0x000fc80000410000 */
[----:B------:R0:W1:Y:S01]  /*33d0*/  F2F.F64.F32 R16, R0 ;  /* 0x0000000000107310 */ /* 0x0000620000201800 */
[----:B------:R-:W-:Y:S05]  /*33e0*/  BRA `(.L_x_2148) ;  /* 0x0000000800b87947 */ /* 0x000fea0003800000 */
.L_x_2158:
[----:B------:R0:W5:Y:S01]  /*33f0*/  LDG.E.64 R16, desc[UR36][R4.64] ;  /* 0x0000002404107981 */ /* 0x000162000c1e1b00 */
[----:B------:R-:W-:Y:S05]  /*3400*/  BRA `(.L_x_2148) ;  /* 0x0000000800b07947 */ /* 0x000fea0003800000 */
.L_x_2149:
        /* <DEDUP_REMOVED lines=13> */
.L_x_2162:
[----:B------:R0:W5:Y:S01]  /*34e0*/  LDG.E.64 R16, desc[UR36][R4.64] ;  /* 0x0000002404107981 */ /* 0x000162000c1e1b00 */
[----:B------:R-:W-:Y:S05]  /*34f0*/  BRA `(.L_x_2148) ;  /* 0x0000000800747947 */ /* 0x000fea0003800000 */
.L_x_2161:
        /* <DEDUP_REMOVED lines=28> */
.L_x_2164:
        /* <DEDUP_REMOVED lines=15> */
.L_x_2163:
[----:B------:R-:W3:Y:S02]  /*37b0*/  LDG.E.U16 R0, desc[UR36][R4.64] ;  /* 0x0000002404007981 */ /* 0x000ee4000c1e1500 */
[----:B---3--:R-:W-:-:S04]  /*37c0*/  IMAD.U32 R0, R0, 0x10000, RZ ;  /* 0x0001000000007824 */ /* 0x008fc800078e00ff */
[----:B------:R-:W-:-:S04]  /*37d0*/  FMUL.FTZ R0, R0, 1 ;  /* 0x3f80000000007820 */ /* 0x000fc80000410000 */
[----:B------:R0:W1:Y:S01]  /*37e0*/  F2F.F64.F32 R16, R0 ;  /* 0x0000000000107310 */ /* 0x0000620000201800 */
[----:B------:R-:W-:Y:S05]  /*37f0*/  BRA `(.L_x_2148) ;  /* 0x0000000400b47947 */ /* 0x000fea0003800000 */
.L_x_2160:
        /* <DEDUP_REMOVED lines=11> */
.L_x_2167:
        /* <DEDUP_REMOVED lines=21> */
.L_x_2171:
[----:B------:R-:W-:Y:S05]  /*3a00*/  BSYNC B1 ;  /* 0x0000000000017941 */ /* 0x000fea0003800000 */
.L_x_2170:
[----:B------:R-:W-:Y:S01]  /*3a10*/  LEA R5, R0, 0x3b800000, 0x17 ;  /* 0x3b80000000057811 */ /* 0x000fe200078eb8ff */
[----:B------:R-:W-:-:S05]  /*3a20*/  IMAD.SHL.U32 R0, R3, 0x100000, RZ ;  /* 0x0010000003007824 */ /* 0x000fca00078e00ff */
[----:B------:R-:W-:-:S07]  /*3a30*/  LOP3.LUT R0, R5, R0, R6, 0xfe, !PT ;  /* 0x0000000005007212 */ /* 0x000fce00078efe06 */
.L_x_2169:
[----:B------:R-:W-:Y:S05]  /*3a40*/  BSYNC B0 ;  /* 0x0000000000007941 */ /* 0x000fea0003800000 */
.L_x_2168:
[----:B------:R-:W-:-:S04]  /*3a50*/  FMUL.FTZ R0, R0, 1 ;  /* 0x3f80000000007820 */ /* 0x000fc80000410000 */
[----:B------:R0:W1:Y:S01]  /*3a60*/  F2F.F64.F32 R16, R0 ;  /* 0x0000000000107310 */ /* 0x0000620000201800 */
[----:B------:R-:W-:Y:S05]  /*3a70*/  BRA `(.L_x_2148) ;  /* 0x0000000400147947 */ /* 0x000fea0003800000 */
.L_x_2166:
        /* <DEDUP_REMOVED lines=21> */
.L_x_2175:
[----:B------:R-:W-:Y:S05]  /*3bd0*/  BSYNC B1 ;  /* 0x0000000000017941 */ /* 0x000fea0003800000 */
.L_x_2174:
[----:B------:R-:W-:Y:S01]  /*3be0*/  LEA R5, R0, 0x37800000, 0x17 ;  /* 0x3780000000057811 */ /* 0x000fe200078eb8ff */
[----:B------:R-:W-:-:S05]  /*3bf0*/  IMAD.SHL.U32 R0, R3, 0x200000, RZ ;  /* 0x0020000003007824 */ /* 0x000fca00078e00ff */
[----:B------:R-:W-:-:S07]  /*3c00*/  LOP3.LUT R0, R5, R0, R6, 0xfe, !PT ;  /* 0x0000000005007212 */ /* 0x000fce00078efe06 */
.L_x_2173:
[----:B------:R-:W-:Y:S05]  /*3c10*/  BSYNC B0 ;  /* 0x0000000000007941 */ /* 0x000fea0003800000 */
.L_x_2172:
[----:B------:R-:W-:-:S04]  /*3c20*/  FMUL.FTZ R0, R0, 1 ;  /* 0x3f80000000007820 */ /* 0x000fc80000410000 */
[----:B------:R0:W1:Y:S01]  /*3c30*/  F2F.F64.F32 R16, R0 ;  /* 0x0000000000107310 */ /* 0x0000620000201800 */
[----:B------:R-:W-:Y:S05]  /*3c40*/  BRA `(.L_x_2148) ;  /* 0x0000000000a07947 */ /* 0x000fea0003800000 */
.L_x_2165:
        /* <DEDUP_REMOVED lines=14> */
.L_x_2179:
[----:B------:R-:W-:Y:S05]  /*3d30*/  BSYNC B0 ;  /* 0x0000000000007941 */ /* 0x000fea0003800000 */
.L_x_2178:
[----:B------:R-:W-:-:S04]  /*3d40*/  FMUL.FTZ R0, R0, 1 ;  /* 0x3f80000000007820 */ /* 0x000fc80000410000 */
[----:B------:R0:W1:Y:S01]  /*3d50*/  F2F.F64.F32 R16, R0 ;  /* 0x0000000000107310 */ /* 0x0000620000201800 */
[----:B------:R-:W-:Y:S05]  /*3d60*/  BRA `(.L_x_2148) ;  /* 0x0000000000587947 */ /* 0x000fea0003800000 */
.L_x_2153:
        /* <DEDUP_REMOVED lines=16> */
.L_x_2180:
[----:B------:R-:W-:Y:S05]  /*3e70*/  BRA `(.L_x_2148) ;  /* 0x0000000000147947 */ /* 0x000fea0003800000 */
.L_x_2177:
[----:B------:R-:W3:Y:S02]  /*3e80*/  LDG.E.64 R16, desc[UR36][R4.64] ;  /* 0x0000002404107981 */ /* 0x000ee4000c1e1b00 */
[----:B---3--:R-:W0:Y:S01]  /*3e90*/  I2F.F64.U64 R16, R16 ;  /* 0x0000001000107312 */ /* 0x008e220000301800 */
[----:B------:R-:W-:Y:S05]  /*3ea0*/  BRA `(.L_x_2148) ;  /* 0x0000000000087947 */ /* 0x000fea0003800000 */
.L_x_2176:
[----:B------:R-:W3:Y:S02]  /*3eb0*/  LDG.E R4, desc[UR36][R4.64] ;  /* 0x0000002404047981 */ /* 0x000ee4000c1e1900 */
[----:B---3--:R0:W1:Y:S02]  /*3ec0*/  I2F.F64.U32 R16, R4 ;  /* 0x0000000400107312 */ /* 0x0080640000201800 */
.L_x_2148:
[----:B------:R-:W-:Y:S05]  /*3ed0*/  BSYNC B6 ;  /* 0x0000000000067941 */ /* 0x000fea0003800000 */
.L_x_2147:
[----:B0-----:R-:W0:Y:S01]  /*3ee0*/  S2R R23, SR_TID.X ;  /* 0x0000000000177919 */ /* 0x001e220000002100 */
[----:B------:R-:W-:Y:S01]  /*3ef0*/  BSSY B0, `(.L_x_2181) ;  /* 0x000005d000007945 */ /* 0x000fe20003800000 */
[----:B0-----:R-:W-:-:S13]  /*3f00*/  ISETP.GE.AND P2, PT, R23, R2, PT ;  /* 0x000000021700720c */ /* 0x001fda0003f46270 */
[----:B------:R-:W-:Y:S05]  /*3f10*/  @P2 BRA `(.L_x_2182) ;  /* 0x0000000400682947 */ /* 0x000fea0003800000 */
[----:B-12-45:R-:W-:Y:S01]  /*3f20*/  DSETP.NEU.AND P0, PT, |R26|, +INF , PT ;  /* 0x7ff000001a00742a */ /* 0x036fe20003f0d200 */
        /* <DEDUP_REMOVED lines=8> */
[----:B---3--:R-:W0:Y:S08]  /*3fb0*/  F2I.F64 R0, R4 ;  /* 0x0000000400007311 */ /* 0x008e300000301100 */
        /* <DEDUP_REMOVED lines=12> */
[----:B------:R-:W-:Y:S05]  /*4080*/  CALL.REL.NOINC `($_ZN2at6native27unrolled_elementwise_kernelIZZZNS0_15tan_kernel_cudaERNS_18TensorIteratorBaseEENKUlvE0_clEvENKUlvE_clEvEUldE_St5arrayIPcLm2EELi4E23TrivialOffsetCalculatorILi1EjESB_NS0_6memory12LoadWithCastILi1EEENSC_13StoreWithCastILi1EEEEEviT_T0_T2_T3_T4_T5_$__internal_trig_reduction_slowpathd) ;  /* 0x0000005c00707944 */ /* 0x000fea0003c00000 */
[----:B------:R-:W-:Y:S02]  /*4090*/  IMAD.MOV.U32 R0, RZ, RZ, R11 ;  /* 0x000000ffff007224 */ /* 0x000fe400078e000b */
[----:B------:R-:W-:Y:S02]  /*40a0*/  IMAD.MOV.U32 R6, RZ, RZ, R8 ;  /* 0x000000ffff067224 */ /* 0x000fe400078e0008 */
[----:B------:R-:W-:Y:S01]  /*40b0*/  IMAD.MOV.U32 R7, RZ, RZ, R9 ;  /* 0x000000ffff077224 */ /* 0x000fe200078e0009 */
[----:B------:R-:W-:Y:S06]  /*40c0*/  BRA `(.L_x_2185) ;  /* 0x0000000000087947 */ /* 0x000fec0003800000 */
.L_x_2184:
[----:B------:R-:W-:Y:S01]  /*40d0*/  DMUL R6, RZ, R26 ;  /* 0x0000001aff067228 */ /* 0x000fe20000000000 */
[----:B---3--:R-:W-:-:S10]  /*40e0*/  IMAD.MOV.U32 R0, RZ, RZ, RZ ;  /* 0x000000ffff007224 */ /* 0x008fd400078e00ff */
.L_x_2185:
[----:B------:R-:W-:Y:S05]  /*40f0*/  BSYNC B1 ;  /* 0x0000000000017941 */ /* 0x000fea0003800000 */
.L_x_2183:
[----:B------:R-:W-:Y:S01]  /*4100*/  DMUL R4, R6, R6 ;  /* 0x0000000606047228 */ /* 0x000fe20000000000 */
[----:B------:R-:W-:Y:S01]  /*4110*/  IMAD.MOV.U32 R8, RZ, RZ, 0x5b27ebb1 ;  /* 0x5b27ebb1ff087424 */ /* 0x000fe200078e00ff */
[----:B------:R-:W-:Y:S01]  /*4120*/  UMOV UR4, 0x2799bcb9 ;  /* 0x2799bcb900047882 */ /* 0x000fe20000000000 */
[----:B------:R-:W-:Y:S01]  /*4130*/  IMAD.MOV.U32 R9, RZ, RZ, 0x3ef9757c ;  /* 0x3ef9757cff097424 */ /* 0x000fe200078e00ff */
[----:B------:R-:W-:Y:S01]  /*4140*/  UMOV UR5, 0x3ee48dac ;  /* 0x3ee48dac00057882 */ /* 0x000fe20000000000 */
[----:B------:R-:W-:-:S04]  /*4150*/  LOP3.LUT R0, R0, 0x1, RZ, 0xc0, !PT ;  /* 0x0000000100007812 */ /* 0x000fc800078ec0ff */
        /* <DEDUP_REMOVED lines=54> */
.L_x_2182:
[----:B------:R-:W-:Y:S05]  /*44c0*/  BSYNC B0 ;  /* 0x0000000000007941 */ /* 0x000fea0003800000 */
.L_x_2181:
[----:B-12-45:R-:W-:Y:S01]  /*44d0*/  VIADD R27, R23, 0x80 ;  /* 0x00000080171b7836 */ /* 0x036fe20000000000 */
[----:B------:R-:W-:Y:S04]  /*44e0*/  BSSY B0, `(.L_x_2186) ;  /* 0x000005d000007945 */ /* 0x000fe80003800000 */
[----:B------:R-:W-:-:S13]  /*44f0*/  ISETP.GE.AND P0, PT, R27, R2, PT ;  /* 0x000000021b00720c */ /* 0x000fda0003f06270 */
[----:B------:R-:W-:Y:S05]  /*4500*/  @P0 BRA `(.L_x_2187) ;  /* 0x0000000400680947 */ /* 0x000fea0003800000 */
[----:B------:R-:W-:Y:S01]  /*4510*/  DSETP.NEU.AND P0, PT, |R24|, +INF , PT ;  /* 0x7ff000001800742a */ /* 0x000fe20003f0d200 */
        /* <DEDUP_REMOVED lines=26> */
.L_x_2189:
[----:B------:R-:W-:Y:S01]  /*46c0*/  DMUL R6, RZ, R24 ;  /* 0x00000018ff067228 */ /* 0x000fe20000000000 */
[----:B---3--:R-:W-:-:S10]  /*46d0*/  IMAD.MOV.U32 R0, RZ, RZ, RZ ;  /* 0x000000ffff007224 */ /* 0x008fd400078e00ff */
.L_x_2190:
[----:B------:R-:W-:Y:S05]  /*46e0*/  BSYNC B1 ;  /* 0x0000000000017941 */ /* 0x000fea0003800000 */
.L_x_2188:
        /* <DEDUP_REMOVED lines=60> */
.L_x_2187:
[----:B------:R-:W-:Y:S05]  /*4ab0*/  BSYNC B0 ;  /* 0x0000000000007941 */ /* 0x000fea0003800000 */
.L_x_2186:
[----:B------:R-:W-:Y:S01]  /*4ac0*/  VIADD R3, R23, 0x100 ;  /* 0x0000010017037836 */ /* 0x000fe20000000000 */
        /* <DEDUP_REMOVED lines=30> */
.L_x_2194:
[----:B------:R-:W-:Y:S01]  /*4cb0*/  DMUL R6, RZ, R18 ;  /* 0x00000012ff067228 */ /* 0x000fe20000000000 */
[----:B---3--:R-:W-:-:S10]  /*4cc0*/  IMAD.MOV.U32 R0, RZ, RZ, RZ ;  /* 0x000000ffff007224 */ /* 0x008fd400078e00ff */
.L_x_2195:
[----:B------:R-:W-:Y:S05]  /*4cd0*/  BSYNC B1 ;  /* 0x0000000000017941 */ /* 0x000fea0003800000 */
.L_x_2193:
        /* <DEDUP_REMOVED lines=60> */
.L_x_2192:
[----:B------:R-:W-:Y:S05]  /*50a0*/  BSYNC B0 ;  /* 0x0000000000007941 */ /* 0x000fea0003800000 */
.L_x_2191:
        /* <DEDUP_REMOVED lines=31> */
.L_x_2199:
[----:B------:R-:W-:Y:S01]  /*52a0*/  DMUL R6, RZ, R16 ;  /* 0x00000010ff067228 */ /* 0x000fe20000000000 */
[----:B---3--:R-:W-:-:S10]  /*52b0*/  IMAD.MOV.U32 R0, RZ, RZ, RZ ;  /* 0x000000ffff007224 */ /* 0x008fd400078e00ff */
.L_x_2200:
[----:B------:R-:W-:Y:S05]  /*52c0*/  BSYNC B1 ;  /* 0x0000000000017941 */ /* 0x000fea0003800000 */
.L_x_2198:
        /* <DEDUP_REMOVED lines=60> */
.L_x_2197:
[----:B------:R-:W-:Y:S05]  /*5690*/  BSYNC B0 ;  /* 0x0000000000007941 */ /* 0x000fea0003800000 */
.L_x_2196:
[----:B------:R-:W0:Y:S01]  /*56a0*/  LDC.U8 R18, c[0x0][0x234] ;  /* 0x00008d00ff127b82 */ /* 0x000e220000000000 */
[----:B------:R-:W-:Y:S04]  /*56b0*/  BSSY B6, `(.L_x_2201) ;  /* 0x000012e000067945 */ /* 0x000fe80003800000 */
[----:B------:R-:W-:Y:S05]  /*56c0*/  @P2 BRA `(.L_x_2202) ;  /* 0x0000001000b02947 */ /* 0x000fea0003800000 */
[----:B------:R-:W3:Y:S01]  /*56d0*/  S2R R3, SR_TID.X ;  /* 0x0000000000037919 */ /* 0x000ee20000002100 */
[----:B------:R-:W1:Y:S01]  /*56e0*/  LDC.64 R8, c[0x0][0x218] ;  /* 0x00008600ff087b82 */ /* 0x000e620000000a00 */
[----:B0-----:R-:W-:Y:S01]  /*56f0*/  PRMT R6, R18, 0x9910, RZ ;  /* 0x0000991012067816 */ /* 0x001fe200000000ff */
[----:B------:R-:W-:Y:S01]  /*5700*/  ULDC UR4, c[0x0][0x238] ;  /* 0x00008e0000047ab9 */ /* 0x000fe20000000800 */
[----:B---3--:R-:W-:-:S04]  /*5710*/  IMAD R0, R22, 0x200, R3 ;  /* 0x0000020016007824 */ /* 0x008fc800078e0203 */
[----:B------:R-:W-:Y:S02]  /*5720*/  IMAD R3, R0, UR4, RZ ;  /* 0x0000000400037c24 */ /* 0x000fe4000f8e02ff */
[----:B------:R-:W-:-:S03]  /*5730*/  IMAD.MOV.U32 R0, RZ, RZ, R6 ;  /* 0x000000ffff007224 */ /* 0x000fc600078e0006 */
[----:B-1----:R-:W-:Y:S02]  /*5740*/  IADD3 R8, P1, R3, R8, RZ ;  /* 0x0000000803087210 */ /* 0x002fe40007f3e0ff */
[----:B------:R-:W-:-:S03]  /*5750*/  ISETP.GT.AND P0, PT, R0, 0x9, PT ;  /* 0x000000090000780c */ /* 0x000fc60003f04270 */
[----:B------:R-:W-:-:S10]  /*5760*/  IMAD.X R9, RZ, RZ, R9, P1 ;  /* 0x000000ffff097224 */ /* 0x000fd400008e0609 */
        /* <DEDUP_REMOVED lines=9> */
[----:B------:R-:W0:Y:S01]  /*5800*/  F2I.F64.TRUNC R5, R4 ;  /* 0x0000000400057311 */ /* 0x000e22000030d100 */
[----:B------:R-:W-:Y:S01]  /*5810*/  IMAD.MOV.U32 R23, RZ, RZ, R27 ;  /* 0x000000ffff177224 */ /* 0x000fe200078e001b */
[----:B0-----:R0:W-:Y:S01]  /*5820*/  STG.E.U8 desc[UR36][R8.64], R5 ;  /* 0x0000000508007986 */ /* 0x0011e2000c101124 */
[----:B------:R-:W-:Y:S05]  /*5830*/  BRA `(.L_x_2202) ;  /* 0x0000001000547947 */ /* 0x000fea0003800000 */
.L_x_2206:
[----:B------:R-:W0:Y:S01]  /*5840*/  F2I.S64.F64.TRUNC R4, R4 ;  /* 0x0000000400047311 */ /* 0x000e22000030d900 */
[----:B------:R-:W-:Y:S02]  /*5850*/  IMAD.MOV.U32 R23, RZ, RZ, R27 ;  /* 0x000000ffff177224 */ /* 0x000fe400078e001b */
[----:B0-----:R-:W-:-:S05]  /*5860*/  IMAD.MOV.U32 R3, RZ, RZ, R4 ;  /* 0x000000ffff037224 */ /* 0x001fca00078e0004 */
[----:B------:R0:W-:Y:S01]  /*5870*/  STG.E.U8 desc[UR36][R8.64], R3 ;  /* 0x0000000308007986 */ /* 0x0001e2000c101124 */
[----:B------:R-:W-:Y:S05]  /*5880*/  BRA `(.L_x_2202) ;  /* 0x0000001000407947 */ /* 0x000fea0003800000 */
.L_x_2205:
[----:B------:R-:W-:-:S13]  /*5890*/  ISETP.NE.AND P0, PT, R0, 0x2, PT ;  /* 0x000000020000780c */ /* 0x000fda0003f05270 */
[----:B------:R-:W-:Y:S05]  /*58a0*/  @!P0 BRA `(.L_x_2208) ;  /* 0x0000000000308947 */ /* 0x000fea0003800000 */
[----:B------:R-:W-:-:S13]  /*58b0*/  ISETP.NE.AND P0, PT, R0, 0x3, PT ;  /* 0x000000030000780c */ /* 0x000fda0003f05270 */
[----:B------:R-:W-:Y:S05]  /*58c0*/  @!P0 BRA `(.L_x_2209) ;  /* 0x0000000000188947 */ /* 0x000fea0003800000 */
[----:B------:R-:W-:-:S13]  /*58d0*/  ISETP.NE.AND P0, PT, R0, 0x4, PT ;  /* 0x000000040000780c */ /* 0x000fda0003f05270 */
[----:B------:R-:W-:Y:S05]  /*58e0*/  @P0 BRA `(.L_x_2207) ;  /* 0x0000000c00c40947 */ /* 0x000fea0003800000 */
[----:B------:R-:W0:Y:S01]  /*58f0*/  F2I.S64.F64.TRUNC R4, R4 ;  /* 0x0000000400047311 */ /* 0x000e22000030d900 */
[----:B------:R-:W-:Y:S01]  /*5900*/  IMAD.MOV.U32 R23, RZ, RZ, R27 ;  /* 0x000000ffff177224 */ /* 0x000fe200078e001b */
[----:B0-----:R2:W-:Y:S01]  /*5910*/  STG.E.64 desc[UR36][R8.64], R4 ;  /* 0x0000000408007986 */ /* 0x0015e2000c101b24 */
[----:B------:R-:W-:Y:S05]  /*5920*/  BRA `(.L_x_2202) ;  /* 0x0000001000187947 */ /* 0x000fea0003800000 */
.L_x_2209:
[----:B------:R-:W0:Y:S01]  /*5930*/  F2I.F64.TRUNC R5, R4 ;  /* 0x0000000400057311 */ /* 0x000e22000030d100 */
[----:B------:R-:W-:Y:S01]  /*5940*/  IMAD.MOV.U32 R23, RZ, RZ, R27 ;  /* 0x000000ffff177224 */ /* 0x000fe200078e001b */
[----:B0-----:R4:W-:Y:S01]  /*5950*/  STG.E desc[UR36][R8.64], R5 ;  /* 0x0000000508007986 */ /* 0x0019e2000c101924 */
[----:B------:R-:W-:Y:S05]  /*5960*/  BRA `(.L_x_2202) ;  /* 0x0000001000087947 */ /* 0x000fea0003800000 */
.L_x_2208:
[----:B------:R-:W0:Y:S01]  /*5970*/  F2I.F64.TRUNC R5, R4 ;  /* 0x0000000400057311 */ /* 0x000e22000030d100 */
[----:B------:R-:W-:Y:S01]  /*5980*/  IMAD.MOV.U32 R23, RZ, RZ, R27 ;  /* 0x000000ffff177224 */ /* 0x000fe200078e001b */
[----:B0-----:R1:W-:Y:S01]  /*5990*/  STG.E.U16 desc[UR36][R8.64], R5 ;  /* 0x0000000508007986 */ /* 0x0013e2000c101524 */
[----:B------:R-:W-:Y:S05]  /*59a0*/  BRA `(.L_x_2202) ;  /* 0x0000000c00f87947 */ /* 0x000fea0003800000 */
.L_x_2204:
        /* <DEDUP_REMOVED lines=10> */
[----:B------:R-:W-:-:S13]  /*5a50*/  IMAD.MOV.U32 R23, RZ, RZ, R27 ;  /* 0x000000ffff177224 */ /* 0x000fda00078e001b */
[----:B0-----:R-:W-:-:S05]  /*5a60*/  @!P0 FMUL R3, R3, 1.175494350822287508e-38 ;  /* 0x0080000003038820 */ /* 0x001fca0000400000 */
[----:B------:R0:W-:Y:S01]  /*5a70*/  STG.E desc[UR36][R8.64], R3 ;  /* 0x0000000308007986 */ /* 0x0001e2000c101924 */
[----:B------:R-:W-:Y:S05]  /*5a80*/  BRA `(.L_x_2202) ;  /* 0x0000000c00c07947 */ /* 0x000fea0003800000 */
.L_x_2211:
[----:B------:R-:W-:Y:S01]  /*5a90*/  UMOV UR4, 0xf0000000 ;  /* 0xf000000000047882 */ /* 0x000fe20000000000 */
[----:B------:R-:W-:Y:S01]  /*5aa0*/  UMOV UR5, 0x380fffff ;  /* 0x380fffff00057882 */ /* 0x000fe20000000000 */
[----:B------:R-:W0:Y:S01]  /*5ab0*/  F2F.F32.F64 R0, R4 ;  /* 0x0000000400007310 */ /* 0x000e220000301000 */
[----:B------:R-:W-:Y:S01]  /*5ac0*/  DSETP.GEU.AND P0, PT, |R4|, UR4, PT ;  /* 0x0000000404007e2a */ /* 0x000fe2000bf0e200 */
[----:B------:R-:W-:-:S13]  /*5ad0*/  IMAD.MOV.U32 R23, RZ, RZ, R27 ;  /* 0x000000ffff177224 */ /* 0x000fda00078e001b */
[----:B0-----:R-:W-:-:S05]  /*5ae0*/  @!P0 FMUL R0, R0, 1.175494350822287508e-38 ;  /* 0x0080000000008820 */ /* 0x001fca0000400000 */
[----:B------:R-:W-:-:S05]  /*5af0*/  F2FP.F16.F32.PACK_AB R0, RZ, R0 ;  /* 0x00000000ff00723e */ /* 0x000fca00000000ff */
[----:B------:R0:W-:Y:S01]  /*5b00*/  STG.E.U16 desc[UR36][R8.64], R0 ;  /* 0x0000000008007986 */ /* 0x0001e2000c101524 */
[----:B------:R-:W-:Y:S05]  /*5b10*/  BRA `(.L_x_2202) ;  /* 0x0000000c009c7947 */ /* 0x000fea0003800000 */
.L_x_2210:
        /* <DEDUP_REMOVED lines=10> */
[----:B------:R-:W-:Y:S02]  /*5bc0*/  IMAD.MOV.U32 R7, RZ, RZ, RZ ;  /* 0x000000ffff077224 */ /* 0x000fe400078e00ff */
[----:B------:R-:W-:-:S11]  /*5bd0*/  IMAD.MOV.U32 R23, RZ, RZ, R27 ;  /* 0x000000ffff177224 */ /* 0x000fd600078e001b */
[----:B0-----:R-:W-:-:S05]  /*5be0*/  @!P0 FMUL R6, R6, 1.175494350822287508e-38 ;  /* 0x0080000006068820 */ /* 0x001fca0000400000 */
[----:B------:R0:W-:Y:S01]  /*5bf0*/  STG.E.64 desc[UR36][R8.64], R6 ;  /* 0x0000000608007986 */ /* 0x0001e2000c101b24 */
[----:B------:R-:W-:Y:S05]  /*5c00*/  BRA `(.L_x_2202) ;  /* 0x0000000c00607947 */ /* 0x000fea0003800000 */
.L_x_2213:
[----:B------:R-:W-:Y:S01]  /*5c10*/  UMOV UR4, 0xf0000000 ;  /* 0xf000000000047882 */ /* 0x000fe20000000000 */
[----:B------:R-:W-:Y:S01]  /*5c20*/  UMOV UR5, 0x380fffff ;  /* 0x380fffff00057882 */ /* 0x000fe20000000000 */
[----:B------:R-:W0:Y:S01]  /*5c30*/  F2F.F32.F64 R0, R4 ;  /* 0x0000000400007310 */ /* 0x000e220000301000 */
[----:B------:R-:W-:Y:S01]  /*5c40*/  DSETP.GEU.AND P0, PT, |R4|, UR4, PT ;  /* 0x0000000404007e2a */ /* 0x000fe2000bf0e200 */
[----:B------:R-:W-:-:S13]  /*5c50*/  IMAD.MOV.U32 R23, RZ, RZ, R27 ;  /* 0x000000ffff177224 */ /* 0x000fda00078e001b */
[----:B0-----:R-:W-:-:S05]  /*5c60*/  @!P0 FMUL R0, R0, 1.175494350822287508e-38 ;  /* 0x0080000000008820 */ /* 0x001fca0000400000 */
[----:B------:R-:W-:-:S04]  /*5c70*/  F2FP.F16.F32.PACK_AB R3, RZ, R0 ;  /* 0x00000000ff03723e */ /* 0x000fc800000000ff */
[----:B------:R-:W-:-:S05]  /*5c80*/  PRMT R3, R3, 0x5410, RZ ;  /* 0x0000541003037816 */ /* 0x000fca00000000ff */
[----:B------:R0:W-:Y:S01]  /*5c90*/  STG.E desc[UR36][R8.64], R3 ;  /* 0x0000000308007986 */ /* 0x0001e2000c101924 */
[----:B------:R-:W-:Y:S05]  /*5ca0*/  BRA `(.L_x_2202) ;  /* 0x0000000c00387947 */ /* 0x000fea0003800000 */
.L_x_2212:
[----:B------:R0:W-:Y:S01]  /*5cb0*/  STG.E.64 desc[UR36][R8.64], R4 ;  /* 0x0000000408007986 */ /* 0x0001e2000c101b24 */
[----:B------:R-:W-:Y:S01]  /*5cc0*/  IMAD.MOV.U32 R23, RZ, RZ, R27 ;  /* 0x000000ffff177224 */ /* 0x000fe200078e001b */
[----:B------:R-:W-:Y:S06]  /*5cd0*/  BRA `(.L_x_2202) ;  /* 0x0000000c002c7947 */ /* 0x000fec0003800000 */
.L_x_2203:
        /* <DEDUP_REMOVED lines=8> */
[----:B------:R-:W-:Y:S01]  /*5d60*/  DSETP.NEU.AND P0, PT, R4, RZ, PT ;  /* 0x000000ff0400722a */ /* 0x000fe20003f0d000 */
[----:B------:R-:W-:-:S05]  /*5d70*/  IMAD.MOV.U32 R23, RZ, RZ, R27 ;  /* 0x000000ffff177224 */ /* 0x000fca00078e001b */
[----:B------:R-:W-:-:S05]  /*5d80*/  SEL R3, RZ, 0x1, !P0 ;  /* 0x00000001ff037807 */ /* 0x000fca0004000000 */
[----:B------:R0:W-:Y:S01]  /*5d90*/  STG.E.U8 desc[UR36][R8.64], R3 ;  /* 0x0000000308007986 */ /* 0x0001e2000c101124 */
[----:B------:R-:W-:Y:S05]  /*5da0*/  BRA `(.L_x_2202) ;  /* 0x0000000800f87947 */ /* 0x000fea0003800000 */
.L_x_2216:
[----:B------:R-:W-:Y:S01]  /*5db0*/  CS2R R6, SRZ ;  /* 0x0000000000067805 */ /* 0x000fe2000001ff00 */
[----:B------:R-:W-:-:S04]  /*5dc0*/  IMAD.MOV.U32 R23, RZ, RZ, R27 ;  /* 0x000000ffff177224 */ /* 0x000fc800078e001b */
[----:B------:R0:W-:Y:S01]  /*5dd0*/  STG.E.128 desc[UR36][R8.64], R4 ;  /* 0x0000000408007986 */ /* 0x0001e2000c101d24 */
[----:B------:R-:W-:Y:S05]  /*5de0*/  BRA `(.L_x_2202) ;  /* 0x0000000800e87947 */ /* 0x000fea0003800000 */
.L_x_2215:
        /* <DEDUP_REMOVED lines=25> */
.L_x_2220:
[----:B------:R-:W-:Y:S05]  /*5f80*/  BSYNC B0 ;  /* 0x0000000000007941 */ /* 0x000fea0003800000 */
.L_x_2219:
[----:B------:R-:W-:Y:S01]  /*5f90*/  LOP3.LUT R7, R0, R7, RZ, 0xfc, !PT ;  /* 0x0000000700077212 */ /* 0x000fe200078efcff */
[----:B------:R-:W-:-:S04]  /*5fa0*/  IMAD.MOV.U32 R23, RZ, RZ, R27 ;  /* 0x000000ffff177224 */ /* 0x000fc800078e001b */
[----:B------:R0:W-:Y:S01]  /*5fb0*/  STG.E.U8 desc[UR36][R8.64], R7 ;  /* 0x0000000708007986 */ /* 0x0001e2000c101124 */
[----:B------:R-:W-:Y:S05]  /*5fc0*/  BRA `(.L_x_2202) ;  /* 0x0000000800707947 */ /* 0x000fea0003800000 */
.L_x_2218:
        /* <DEDUP_REMOVED lines=17> */
.L_x_2222:
[----:B------:R-:W-:Y:S01]  /*60e0*/  IMAD.MOV.U32 R0, RZ, RZ, 0x7f ;  /* 0x0000007fff007424 */ /* 0x000fe200078e00ff */
[----:B------:R-:W-:-:S04]  /*60f0*/  ISETP.GT.U32.AND P0, PT, R3, 0x7f800000, PT ;  /* 0x7f8000000300780c */ /* 0x000fc80003f04070 */
[----:B------:R-:W-:-:S09]  /*6100*/  SEL R0, R0, 0x7c, P0 ;  /* 0x0000007c00007807 */ /* 0x000fd20000000000 */
.L_x_2223:
[----:B------:R-:W-:Y:S05]  /*6110*/  BSYNC B0 ;  /* 0x0000000000007941 */ /* 0x000fea0003800000 */
.L_x_2221:
[----:B------:R-:W-:Y:S01]  /*6120*/  LOP3.LUT R3, R7, 0x80000000, RZ, 0xc0, !PT ;  /* 0x8000000007037812 */ /* 0x000fe200078ec0ff */
[----:B------:R-:W-:-:S03]  /*6130*/  IMAD.MOV.U32 R23, RZ, RZ, R27 ;  /* 0x000000ffff177224 */ /* 0x000fc600078e001b */
[----:B------:R-:W-:-:S04]  /*6140*/  SHF.R.U32.HI R3, RZ, 0x18, R3 ;  /* 0x00000018ff037819 */ /* 0x000fc80000011603 */
[----:B------:R-:W-:-:S05]  /*6150*/  LOP3.LUT R3, R0, R3, RZ, 0xfc, !PT ;  /* 0x0000000300037212 */ /* 0x000fca00078efcff */
[----:B------:R0:W-:Y:S01]  /*6160*/  STG.E.U8 desc[UR36][R8.64], R3 ;  /* 0x0000000308007986 */ /* 0x0001e2000c101124 */
[----:B------:R-:W-:Y:S05]  /*6170*/  BRA `(.L_x_2202) ;  /* 0x0000000800047947 */ /* 0x000fea0003800000 */
.L_x_2217:
[----:B------:R-:W-:Y:S01]  /*6180*/  UMOV UR4, 0xf0000000 ;  /* 0xf000000000047882 */ /* 0x000fe20000000000 */
[----:B------:R-:W-:Y:S01]  /*6190*/  UMOV UR5, 0x380fffff ;  /* 0x380fffff00057882 */ /* 0x000fe20000000000 */
[----:B------:R-:W0:Y:S01]  /*61a0*/  F2F.F32.F64 R0, R4 ;  /* 0x0000000400007310 */ /* 0x000e220000301000 */
[----:B------:R-:W-:Y:S01]  /*61b0*/  DSETP.GEU.AND P0, PT, |R4|, UR4, PT ;  /* 0x0000000404007e2a */ /* 0x000fe2000bf0e200 */
[----:B------:R-:W-:-:S13]  /*61c0*/  IMAD.MOV.U32 R23, RZ, RZ, R27 ;  /* 0x000000ffff177224 */ /* 0x000fda00078e001b */
[----:B0-----:R-:W-:-:S05]  /*61d0*/  @!P0 FMUL R0, R0, 1.175494350822287508e-38 ;  /* 0x0080000000008820 */ /* 0x001fca0000400000 */
[----:B------:R-:W-:-:S05]  /*61e0*/  F2FP.BF16.F32.PACK_AB R0, RZ, R0 ;  /* 0x00000000ff00723e */ /* 0x000fca00000010ff */
[----:B------:R0:W-:Y:S01]  /*61f0*/  STG.E.U16 desc[UR36][R8.64], R0 ;  /* 0x0000000008007986 */ /* 0x0001e2000c101524 */
[----:B------:R-:W-:Y:S05]  /*6200*/  BRA `(.L_x_2202) ;  /* 0x0000000400e07947 */ /* 0x000fea0003800000 */
.L_x_2214:
        /* <DEDUP_REMOVED lines=8> */
[----:B------:R-:W0:Y:S01]  /*6290*/  F2I.U32.F64.TRUNC R5, R4 ;  /* 0x0000000400057311 */ /* 0x000e22000030d000 */
[----:B------:R-:W-:Y:S01]  /*62a0*/  IMAD.MOV.U32 R23, RZ, RZ, R27 ;  /* 0x000000ffff177224 */ /* 0x000fe200078e001b */
[----:B0-----:R0:W-:Y:S01]  /*62b0*/  STG.E.U16 desc[UR36][R8.64], R5 ;  /* 0x0000000508007986 */ /* 0x0011e2000c101524 */
[----:B------:R-:W-:Y:S05]  /*62c0*/  BRA `(.L_x_2202) ;  /* 0x0000000400b07947 */ /* 0x000fea0003800000 */
.L_x_2226:
        /* <DEDUP_REMOVED lines=21> */
.L_x_2229:
[----:B------:R-:W-:-:S04]  /*6420*/  LOP3.LUT R0, R7, 0x80000000, RZ, 0xc0, !PT ;  /* 0x8000000007007812 */ /* 0x000fc800078ec0ff */
[----:B------:R-:W-:-:S04]  /*6430*/  SHF.R.U32.HI R0, RZ, 0x18, R0 ;  /* 0x00000018ff007819 */ /* 0x000fc80000011600 */
[----:B------:R-:W-:-:S07]  /*6440*/  LOP3.LUT R0, R3, R0, RZ, 0xfc, !PT ;  /* 0x0000000003007212 */ /* 0x000fce00078efcff */
.L_x_2228:
[----:B------:R-:W-:Y:S05]  /*6450*/  BSYNC B0 ;  /* 0x0000000000007941 */ /* 0x000fea0003800000 */
.L_x_2227:
[----:B------:R0:W-:Y:S01]  /*6460*/  STG.E.U8 desc[UR36][R8.64], R0 ;  /* 0x0000000008007986 */ /* 0x0001e2000c101124 */
[----:B------:R-:W-:Y:S01]  /*6470*/  IMAD.MOV.U32 R23, RZ, RZ, R27 ;  /* 0x000000ffff177224 */ /* 0x000fe200078e001b */
[----:B------:R-:W-:Y:S06]  /*6480*/  BRA `(.L_x_2202) ;  /* 0x0000000400407947 */ /* 0x000fec0003800000 */
.L_x_2225:
        /* <DEDUP_REMOVED lines=21> */
.L_x_2232:
[----:B------:R-:W-:-:S04]  /*65e0*/  LOP3.LUT R0, R7, 0x80000000, RZ, 0xc0, !PT ;  /* 0x8000000007007812 */ /* 0x000fc800078ec0ff */
[----:B------:R-:W-:-:S04]  /*65f0*/  SHF.R.U32.HI R0, RZ, 0x18, R0 ;  /* 0x00000018ff007819 */ /* 0x000fc80000011600 */
[----:B------:R-:W-:-:S07]  /*6600*/  LOP3.LUT R0, R3, R0, RZ, 0xfc, !PT ;  /* 0x0000000003007212 */ /* 0x000fce00078efcff */
.L_x_2231:
[----:B------:R-:W-:Y:S05]  /*6610*/  BSYNC B0 ;  /* 0x0000000000007941 */ /* 0x000fea0003800000 */
.L_x_2230:
[----:B------:R0:W-:Y:S01]  /*6620*/  STG.E.U8 desc[UR36][R8.64], R0 ;  /* 0x0000000008007986 */ /* 0x0001e2000c101124 */
[----:B------:R-:W-:Y:S01]  /*6630*/  IMAD.MOV.U32 R23, RZ, RZ, R27 ;  /* 0x000000ffff177224 */ /* 0x000fe200078e001b */
[----:B------:R-:W-:Y:S06]  /*6640*/  BRA `(.L_x_2202) ;  /* 0x0000000000d07947 */ /* 0x000fec0003800000 */
.L_x_2224:
        /* <DEDUP_REMOVED lines=27> */
.L_x_2207:
        /* <DEDUP_REMOVED lines=16> */
.L_x_2235:
[----:B------:R-:W-:Y:S01]  /*6900*/  IMAD.MOV.U32 R23, RZ, RZ, R27 ;  /* 0x000000ffff177224 */ /* 0x000fe200078e001b */
[----:B------:R-:W-:Y:S06]  /*6910*/  BRA `(.L_x_2202) ;  /* 0x00000000001c7947 */ /* 0x000fec0003800000 */
.L_x_2234:
[----:B------:R-:W0:Y:S01]  /*6920*/  F2I.U64.F64.TRUNC R4, R4 ;  /* 0x0000000400047311 */ /* 0x000e22000030d800 */
[----:B------:R-:W-:Y:S01]  /*6930*/  IMAD.MOV.U32 R23, RZ, RZ, R27 ;  /* 0x000000ffff177224 */ /* 0x000fe200078e001b */
[----:B0-----:R0:W-:Y:S01]  /*6940*/  STG.E.64 desc[UR36][R8.64], R4 ;  /* 0x0000000408007986 */ /* 0x0011e2000c101b24 */
[----:B------:R-:W-:Y:S05]  /*6950*/  BRA `(.L_x_2202) ;  /* 0x00000000000c7947 */ /* 0x000fea0003800000 */
.L_x_2233:
[----:B------:R-:W0:Y:S01]  /*6960*/  F2I.U32.F64.TRUNC R5, R4 ;  /* 0x0000000400057311 */ /* 0x000e22000030d000 */
[----:B------:R-:W-:Y:S01]  /*6970*/  IMAD.MOV.U32 R23, RZ, RZ, R27 ;  /* 0x000000ffff177224 */ /* 0x000fe200078e001b */
[----:B0-----:R0:W-:Y:S06]  /*6980*/  STG.E desc[UR36][R8.64], R5 ;  /* 0x0000000508007986 */ /* 0x0011ec000c101924 */
.L_x_2202:
[----:B------:R-:W-:Y:S05]  /*6990*/  BSYNC B6 ;  /* 0x0000000000067941 */ /* 0x000fea0003800000 */
.L_x_2201:
[----:B------:R-:W-:Y:S01]  /*69a0*/  ISETP.GE.AND P0, PT, R23, R2, PT ;  /* 0x000000021700720c */ /* 0x000fe20003f06270 */
[----:B------:R-:W-:-:S12]  /*69b0*/  BSSY B6, `(.L_x_2236) ;  /* 0x0000230000067945 */ /* 0x000fd80003800000 */
[----:B------:R-:W-:Y:S05]  /*69c0*/  @P0 BRA `(.L_x_2237) ;  /* 0x0000002000b80947 */ /* 0x000fea0003800000 */
[----:B012-4-:R-:W0:Y:S01]  /*69d0*/  LDC.64 R4, c[0x0][0x218] ;  /* 0x00008600ff047b82 */ /* 0x017e220000000a00 */
        /* <DEDUP_REMOVED lines=20> */
.L_x_2241:
[----:B------:R-:W0:Y:S02]  /*6b20*/  F2I.S64.F64.TRUNC R28, R28 ;  /* 0x0000001c001c7311 */ /* 0x000e24000030d900 */
[----:B0-----:R-:W-:-:S05]  /*6b30*/  IMAD.MOV.U32 R3, RZ, RZ, R28 ;  /* 0x000000ffff037224 */ /* 0x001fca00078e001c */
[----:B------:R4:W-:Y:S01]  /*6b40*/  STG.E.U8 desc[UR36][R4.64], R3 ;  /* 0x0000000304007986 */ /* 0x0009e2000c101124 */
[----:B------:R-:W-:Y:S05]  /*6b50*/  BRA `(.L_x_2243) ;  /* 0x0000000c00f07947 */ /* 0x000fea0003800000 */
.L_x_2240:
        /* <DEDUP_REMOVED lines=9> */
.L_x_2245:
[----:B------:R-:W0:Y:S02]  /*6bf0*/  F2I.F64.TRUNC R29, R28 ;  /* 0x0000001c001d7311 */ /* 0x000e24000030d100 */
[----:B0-----:R2:W-:Y:S01]  /*6c00*/  STG.E desc[UR36][R4.64], R29 ;  /* 0x0000001d04007986 */ /* 0x0015e2000c101924 */
[----:B------:R-:W-:Y:S05]  /*6c10*/  BRA `(.L_x_2243) ;  /* 0x0000000c00c07947 */ /* 0x000fea0003800000 */
.L_x_2244:
[----:B------:R-:W0:Y:S02]  /*6c20*/  F2I.F64.TRUNC R29, R28 ;  /* 0x0000001c001d7311 */ /* 0x000e24000030d100 */
[----:B0-----:R0:W-:Y:S01]  /*6c30*/  STG.E.U16 desc[UR36][R4.64], R29 ;  /* 0x0000001d04007986 */ /* 0x0011e2000c101524 */
[----:B------:R-:W-:Y:S05]  /*6c40*/  BRA `(.L_x_2243) ;  /* 0x0000000c00b47947 */ /* 0x000fea0003800000 */
.L_x_2239:
        /* <DEDUP_REMOVED lines=13> */
.L_x_2247:
        /* <DEDUP_REMOVED lines=8> */
.L_x_2246:
        /* <DEDUP_REMOVED lines=14> */
.L_x_2249:
        /* <DEDUP_REMOVED lines=9> */
.L_x_2248:
[----:B------:R0:W-:Y:S01]  /*6f10*/  STG.E.64 desc[UR36][R4.64], R28 ;  /* 0x0000001c04007986 */ /* 0x0001e2000c101b24 */
[----:B------:R-:W-:Y:S05]  /*6f20*/  BRA `(.L_x_2243) ;  /* 0x0000000800fc7947 */ /* 0x000fea0003800000 */
.L_x_2238:
        /* <DEDUP_REMOVED lines=12> */
.L_x_2252:
[----:B------:R-:W-:-:S05]  /*6ff0*/  CS2R R30, SRZ ;  /* 0x00000000001e7805 */ /* 0x000fca000001ff00 */
[----:B------:R0:W-:Y:S01]  /*7000*/  STG.E.128 desc[UR36][R4.64], R28 ;  /* 0x0000001c04007986 */ /* 0x0001e2000c101d24 */
[----:B------:R-:W-:Y:S05]  /*7010*/  BRA `(.L_x_2243) ;  /* 0x0000000800c07947 */ /* 0x000fea0003800000 */
.L_x_2251:
        /* <DEDUP_REMOVED lines=25> */
.L_x_2256:
[----:B------:R-:W-:Y:S05]  /*71b0*/  BSYNC B0 ;  /* 0x0000000000007941 */ /* 0x000fea0003800000 */
.L_x_2255:
[----:B------:R-:W-:-:S05]  /*71c0*/  LOP3.LUT R7, R0, R7, RZ, 0xfc, !PT ;  /* 0x0000000700077212 */ /* 0x000fca00078efcff */
[----:B------:R0:W-:Y:S01]  /*71d0*/  STG.E.U8 desc[UR36][R4.64], R7 ;  /* 0x0000000704007986 */ /* 0x0001e2000c101124 */
[----:B------:R-:W-:Y:S05]  /*71e0*/  BRA `(.L_x_2243) ;  /* 0x00000008004c7947 */ /* 0x000fea0003800000 */
.L_x_2254:
        /* <DEDUP_REMOVED lines=17> */
.L_x_2258:
[----:B------:R-:W-:Y:S01]  /*7300*/  IMAD.MOV.U32 R0, RZ, RZ, 0x7f ;  /* 0x0000007fff007424 */ /* 0x000fe200078e00ff */
[----:B------:R-:W-:-:S04]  /*7310*/  ISETP.GT.U32.AND P0, PT, R3, 0x7f800000, PT ;  /* 0x7f8000000300780c */ /* 0x000fc80003f04070 */
[----:B------:R-:W-:-:S09]  /*7320*/  SEL R0, R0, 0x7c, P0 ;  /* 0x0000007c00007807 */ /* 0x000fd20000000000 */
.L_x_2259:
[----:B------:R-:W-:Y:S05]  /*7330*/  BSYNC B0 ;  /* 0x0000000000007941 */ /* 0x000fea0003800000 */
.L_x_2257:
[----:B------:R-:W-:-:S04]  /*7340*/  LOP3.LUT R3, R7, 0x80000000, RZ, 0xc0, !PT ;  /* 0x8000000007037812 */ /* 0x000fc800078ec0ff */
[----:B------:R-:W-:-:S04]  /*7350*/  SHF.R.U32.HI R3, RZ, 0x18, R3 ;  /* 0x00000018ff037819 */ /* 0x000fc80000011603 */
[----:B------:R-:W-:-:S05]  /*7360*/  LOP3.LUT R3, R0, R3, RZ, 0xfc, !PT ;  /* 0x0000000300037212 */ /* 0x000fca00078efcff */
[----:B------:R0:W-:Y:S01]  /*7370*/  STG.E.U8 desc[UR36][R4.64], R3 ;  /* 0x0000000304007986 */ /* 0x0001e2000c101124 */
[----:B------:R-:W-:Y:S05]  /*7380*/  BRA `(.L_x_2243) ;  /* 0x0000000400e47947 */ /* 0x000fea0003800000 */
.L_x_2253:
        /* <DEDUP_REMOVED lines=8> */
.L_x_2250:
        /* <DEDUP_REMOVED lines=11> */
.L_x_2262:
        /* <DEDUP_REMOVED lines=21> */
.L_x_2265:
[----:B------:R-:W-:-:S04]  /*7610*/  LOP3.LUT R0, R7, 0x80000000, RZ, 0xc0, !PT ;  /* 0x8000000007007812 */ /* 0x000fc800078ec0ff */
[----:B------:R-:W-:-:S04]  /*7620*/  SHF.R.U32.HI R0, RZ, 0x18, R0 ;  /* 0x00000018ff007819 */ /* 0x000fc80000011600 */
[----:B------:R-:W-:-:S07]  /*7630*/  LOP3.LUT R0, R3, R0, RZ, 0xfc, !PT ;  /* 0x0000000003007212 */ /* 0x000fce00078efcff */
.L_x_2264:
[----:B------:R-:W-:Y:S05]  /*7640*/  BSYNC B0 ;  /* 0x0000000000007941 */ /* 0x000fea0003800000 */
.L_x_2263:
[----:B------:R0:W-:Y:S01]  /*7650*/  STG.E.U8 desc[UR36][R4.64], R0 ;  /* 0x0000000004007986 */ /* 0x0001e2000c101124 */
[----:B------:R-:W-:Y:S05]  /*7660*/  BRA `(.L_x_2243) ;  /* 0x00000004002c7947 */ /* 0x000fea0003800000 */
.L_x_2261:
        /* <DEDUP_REMOVED lines=21> */
.L_x_2268:
[----:B------:R-:W-:-:S04]  /*77c0*/  LOP3.LUT R0, R7, 0x80000000, RZ, 0xc0, !PT ;  /* 0x8000000007007812 */ /* 0x000fc800078ec0ff */
[----:B------:R-:W-:-:S04]  /*77d0*/  SHF.R.U32.HI R0, RZ, 0x18, R0 ;  /* 0x00000018ff007819 */ /* 0x000fc80000011600 */
[----:B------:R-:W-:-:S07]  /*77e0*/  LOP3.LUT R0, R3, R0, RZ, 0xfc, !PT ;  /* 0x0000000003007212 */ /* 0x000fce00078efcff */
.L_x_2267:
[----:B------:R-:W-:Y:S05]  /*77f0*/  BSYNC B0 ;  /* 0x0000000000007941 */ /* 0x000fea0003800000 */
.L_x_2266:
[----:B------:R0:W-:Y:S01]  /*7800*/  STG.E.U8 desc[UR36][R4.64], R0 ;  /* 0x0000000004007986 */ /* 0x0001e2000c101124 */
[----:B------:R-:W-:Y:S05]  /*7810*/  BRA `(.L_x_2243) ;  /* 0x0000000000c07947 */ /* 0x000fea0003800000 */
.L_x_2260:
        /* <DEDUP_REMOVED lines=26> */
.L_x_2242:
        /* <DEDUP_REMOVED lines=16> */
.L_x_2271:
[----:B------:R-:W-:Y:S05]  /*7ac0*/  BRA `(.L_x_2243) ;  /* 0x0000000000147947 */ /* 0x000fea0003800000 */
.L_x_2270:
[----:B------:R-:W0:Y:S02]  /*7ad0*/  F2I.U64.F64.TRUNC R28, R28 ;  /* 0x0000001c001c7311 */ /* 0x000e24000030d800 */
[----:B0-----:R0:W-:Y:S01]  /*7ae0*/  STG.E.64 desc[UR36][R4.64], R28 ;  /* 0x0000001c04007986 */ /* 0x0011e2000c101b24 */
[----:B------:R-:W-:Y:S05]  /*7af0*/  BRA `(.L_x_2243) ;  /* 0x0000000000087947 */ /* 0x000fea0003800000 */
.L_x_2269:
[----:B------:R-:W0:Y:S02]  /*7b00*/  F2I.U32.F64.TRUNC R29, R28 ;  /* 0x0000001c001d7311 */ /* 0x000e24000030d000 */
[----:B0-----:R0:W-:Y:S02]  /*7b10*/  STG.E desc[UR36][R4.64], R29 ;  /* 0x0000001d04007986 */ /* 0x0011e4000c101924 */
.L_x_2243:
        /* <DEDUP_REMOVED lines=24> */
.L_x_2275:
[----:B------:R-:W0:Y:S02]  /*7ca0*/  F2I.S64.F64.TRUNC R24, R24 ;  /* 0x0000001800187311 */ /* 0x000e24000030d900 */
[----:B0-----:R-:W-:-:S05]  /*7cb0*/  IMAD.MOV.U32 R3, RZ, RZ, R24 ;  /* 0x000000ffff037224 */ /* 0x001fca00078e0018 */
[----:B------:R0:W-:Y:S01]  /*7cc0*/  STG.E.U8 desc[UR36][R4.64], R3 ;  /* 0x0000000304007986 */ /* 0x0001e2000c101124 */
[----:B------:R-:W-:Y:S05]  /*7cd0*/  BRA `(.L_x_2277) ;  /* 0x0000000c00f07947 */ /* 0x000fea0003800000 */
.L_x_2274:
        /* <DEDUP_REMOVED lines=9> */
.L_x_2279:
[----:B------:R-:W0:Y:S02]  /*7d70*/  F2I.F64.TRUNC R25, R24 ;  /* 0x0000001800197311 */ /* 0x000e24000030d100 */
[----:B0-----:R0:W-:Y:S01]  /*7d80*/  STG.E desc[UR36][R4.64], R25 ;  /* 0x0000001904007986 */ /* 0x0011e2000c101924 */
[----:B------:R-:W-:Y:S05]  /*7d90*/  BRA `(.L_x_2277) ;  /* 0x0000000c00c07947 */ /* 0x000fea0003800000 */
.L_x_2278:
[----:B------:R-:W0:Y:S02]  /*7da0*/  F2I.F64.TRUNC R25, R24 ;  /* 0x0000001800197311 */ /* 0x000e24000030d100 */
[----:B0-----:R0:W-:Y:S01]  /*7db0*/  STG.E.U16 desc[UR36][R4.64], R25 ;  /* 0x0000001904007986 */ /* 0x0011e2000c101524 */
[----:B------:R-:W-:Y:S05]  /*7dc0*/  BRA `(.L_x_2277) ;  /* 0x0000000c00b47947 */ /* 0x000fea0003800000 */
.L_x_2273:
        /* <DEDUP_REMOVED lines=13> */
.L_x_2281:
        /* <DEDUP_REMOVED lines=8> */
.L_x_2280:
        /* <DEDUP_REMOVED lines=14> */
.L_x_2283:
        /* <DEDUP_REMOVED lines=9> */
.L_x_2282:
[----:B------:R0:W-:Y:S01]  /*8090*/  STG.E.64 desc[UR36][R4.64], R24 ;  /* 0x0000001804007986 */ /* 0x0001e2000c101b24 */
[----:B------:R-:W-:Y:S05]  /*80a0*/  BRA `(.L_x_2277) ;  /* 0x0000000800fc7947 */ /* 0x000fea0003800000 */
.L_x_2272:
        /* <DEDUP_REMOVED lines=12> */
.L_x_2286:
[----:B------:R-:W-:-:S05]  /*8170*/  CS2R R26, SRZ ;  /* 0x00000000001a7805 */ /* 0x000fca000001ff00 */
[----:B------:R0:W-:Y:S01]  /*8180*/  STG.E.128 desc[UR36][R4.64], R24 ;  /* 0x0000001804007986 */ /* 0x0001e2000c101d24 */
[----:B------:R-:W-:Y:S05]  /*8190*/  BRA `(.L_x_2277) ;  /* 0x0000000800c07947 */ /* 0x000fea0003800000 */
.L_x_2285:
        /* <DEDUP_REMOVED lines=25> */
.L_x_2290:
[----:B------:R-:W-:Y:S05]  /*8330*/  BSYNC B0 ;  /* 0x0000000000007941 */ /* 0x000fea0003800000 */
.L_x_2289:
[----:B------:R-:W-:-:S05]  /*8340*/  LOP3.LUT R7, R0, R7, RZ, 0xfc, !PT ;  /* 0x0000000700077212 */ /* 0x000fca00078efcff */
[----:B------:R0:W-:Y:S01]  /*8350*/  STG.E.U8 desc[UR36][R4.64], R7 ;  /* 0x0000000704007986 */ /* 0x0001e2000c101124 */
[----:B------:R-:W-:Y:S05]  /*8360*/  BRA `(.L_x_2277) ;  /* 0x00000008004c7947 */ /* 0x000fea0003800000 */
.L_x_2288:
        /* <DEDUP_REMOVED lines=17> */
.L_x_2292:
[----:B------:R-:W-:Y:S01]  /*8480*/  IMAD.MOV.U32 R0, RZ, RZ, 0x7f ;  /* 0x0000007fff007424 */ /* 0x000fe200078e00ff */
[----:B------:R-:W-:-:S04]  /*8490*/  ISETP.GT.U32.AND P0, PT, R3, 0x7f800000, PT ;  /* 0x7f8000000300780c */ /* 0x000fc80003f04070 */
[----:B------:R-:W-:-:S09]  /*84a0*/  SEL R0, R0, 0x7c, P0 ;  /* 0x0000007c00007807 */ /* 0x000fd20000000000 */
.L_x_2293:
[----:B------:R-:W-:Y:S05]  /*84b0*/  BSYNC B0 ;  /* 0x0000000000007941 */ /* 0x000fea0003800000 */
.L_x_2291:
[----:B------:R-:W-:-:S04]  /*84c0*/  LOP3.LUT R3, R7, 0x80000000, RZ, 0xc0, !PT ;  /* 0x8000000007037812 */ /* 0x000fc800078ec0ff */
[----:B------:R-:W-:-:S04]  /*84d0*/  SHF.R.U32.HI R3, RZ, 0x18, R3 ;  /* 0x00000018ff037819 */ /* 0x000fc80000011603 */
[----:B------:R-:W-:-:S05]  /*84e0*/  LOP3.LUT R3, R0, R3, RZ, 0xfc, !PT ;  /* 0x0000000300037212 */ /* 0x000fca00078efcff */
[----:B------:R0:W-:Y:S01]  /*84f0*/  STG.E.U8 desc[UR36][R4.64], R3 ;  /* 0x0000000304007986 */ /* 0x0001e2000c101124 */
[----:B------:R-:W-:Y:S05]  /*8500*/  BRA `(.L_x_2277) ;  /* 0x0000000400e47947 */ /* 0x000fea0003800000 */
.L_x_2287:
        /* <DEDUP_REMOVED lines=8> */
.L_x_2284:
        /* <DEDUP_REMOVED lines=11> */
.L_x_2296:
        /* <DEDUP_REMOVED lines=21> */
.L_x_2299:
[----:B------:R-:W-:-:S04]  /*8790*/  LOP3.LUT R0, R7, 0x80000000, RZ, 0xc0, !PT ;  /* 0x8000000007007812 */ /* 0x000fc800078ec0ff */
[----:B------:R-:W-:-:S04]  /*87a0*/  SHF.R.U32.HI R0, RZ, 0x18, R0 ;  /* 0x00000018ff007819 */ /* 0x000fc80000011600 */
[----:B------:R-:W-:-:S07]  /*87b0*/  LOP3.LUT R0, R3, R0, RZ, 0xfc, !PT ;  /* 0x0000000003007212 */ /* 0x000fce00078efcff */
.L_x_2298:
[----:B------:R-:W-:Y:S05]  /*87c0*/  BSYNC B0 ;  /* 0x0000000000007941 */ /* 0x000fea0003800000 */
.L_x_2297:
[----:B------:R0:W-:Y:S01]  /*87d0*/  STG.E.U8 desc[UR36][R4.64], R0 ;  /* 0x0000000004007986 */ /* 0x0001e2000c101124 */
[----:B------:R-:W-:Y:S05]  /*87e0*/  BRA `(.L_x_2277) ;  /* 0x00000004002c7947 */ /* 0x000fea0003800000 */
.L_x_2295:
        /* <DEDUP_REMOVED lines=21> */
.L_x_2302:
[----:B------:R-:W-:-:S04]  /*8940*/  LOP3.LUT R0, R7, 0x80000000, RZ, 0xc0, !PT ;  /* 0x8000000007007812 */ /* 0x000fc800078ec0ff */
[----:B------:R-:W-:-:S04]  /*8950*/  SHF.R.U32.HI R0, RZ, 0x18, R0 ;  /* 0x00000018ff007819 */ /* 0x000fc80000011600 */
[----:B------:R-:W-:-:S07]  /*8960*/  LOP3.LUT R0, R3, R0, RZ, 0xfc, !PT ;  /* 0x0000000003007212 */ /* 0x000fce00078efcff */
.L_x_2301:
[----:B------:R-:W-:Y:S05]  /*8970*/  BSYNC B0 ;  /* 0x0000000000007941 */ /* 0x000fea0003800000 */
.L_x_2300:
[----:B------:R3:W-:Y:S01]  /*8980*/  STG.E.U8 desc[UR36][R4.64], R0 ;  /* 0x0000000004007986 */ /* 0x0007e2000c101124 */
[----:B------:R-:W-:Y:S05]  /*8990*/  BRA `(.L_x_2277) ;  /* 0x0000000000c07947 */ /* 0x000fea0003800000 */
.L_x_2294:
        /* <DEDUP_REMOVED lines=26> */
.L_x_2276:
        /* <DEDUP_REMOVED lines=16> */
.L_x_2305:
[----:B------:R-:W-:Y:S05]  /*8c40*/  BRA `(.L_x_2277) ;  /* 0x0000000000147947 */ /* 0x000fea0003800000 */
.L_x_2304:
[----:B------:R-:W0:Y:S02]  /*8c50*/  F2I.U64.F64.TRUNC R24, R24 ;  /* 0x0000001800187311 */ /* 0x000e24000030d800 */
[----:B0-----:R2:W-:Y:S01]  /*8c60*/  STG.E.64 desc[UR36][R4.64], R24 ;  /* 0x0000001804007986 */ /* 0x0015e2000c101b24 */
[----:B------:R-:W-:Y:S05]  /*8c70*/  BRA `(.L_x_2277) ;  /* 0x0000000000087947 */ /* 0x000fea0003800000 */
.L_x_2303:
[----:B------:R-:W0:Y:S02]  /*8c80*/  F2I.U32.F64.TRUNC R25, R24 ;  /* 0x0000001800197311 */ /* 0x000e24000030d000 */
[----:B0-----:R0:W-:Y:S02]  /*8c90*/  STG.E desc[UR36][R4.64], R25 ;  /* 0x0000001904007986 */ /* 0x0011e4000c101924 */
.L_x_2277:
[----:B------:R-:W-:-:S07]  /*8ca0*/  VIADD R23, R23, 0x80 ;  /* 0x0000008017177836 */ /* 0x000fce0000000000 */
.L_x_2237:
[----:B------:R-:W-:Y:S05]  /*8cb0*/  BSYNC B6 ;  /* 0x0000000000067941 */ /* 0x000fea0003800000 */
.L_x_2236:
[----:B------:R-:W-:-:S13]  /*8cc0*/  ISETP.GE.AND P0, PT, R23, R2, PT ;  /* 0x000000021700720c */ /* 0x000fda0003f06270 */
[----:B------:R-:W-:Y:S05]  /*8cd0*/  @P0 EXIT ;  /* 0x000000000000094d */ /* 0x000fea0003800000 */
[----:B01--4-:R-:W0:Y:S01]  /*8ce0*/  LDC.64 R2, c[0x0][0x218] ;  /* 0x00008600ff027b82 */ /* 0x013e220000000a00 */
[----:B---3--:R-:W-:Y:S01]  /*8cf0*/  PRMT R0, R18, 0x9910, RZ ;  /* 0x0000991012007816 */ /* 0x008fe200000000ff */
[----:B------:R-:W-:Y:S01]  /*8d00*/  IMAD R22, R22, 0x200, R23 ;  /* 0x0000020016167824 */ /* 0x000fe200078e0217 */
[----:B------:R-:W-:Y:S02]  /*8d10*/  ULDC UR4, c[0x0][0x238] ;  /* 0x00008e0000047ab9 */ /* 0x000fe40000000800 */
[----:B------:R-:W-:Y:S01]  /*8d20*/  ISETP.GT.AND P1, PT, R0, 0x9, PT ;  /* 0x000000090000780c */ /* 0x000fe20003f24270 */
[----:B--2---:R-:W-:-:S05]  /*8d30*/  IMAD R5, R22, UR4, RZ ;  /* 0x0000000416057c24 */ /* 0x004fca000f8e02ff */
        /* <DEDUP_REMOVED lines=14> */
.L_x_2309:
[----:B------:R-:W0:Y:S02]  /*8e20*/  F2I.S64.F64.TRUNC R16, R16 ;  /* 0x0000001000107311 */ /* 0x000e24000030d900 */
[----:B0-----:R-:W-:-:S05]  /*8e30*/  IMAD.MOV.U32 R5, RZ, RZ, R16 ;  /* 0x000000ffff057224 */ /* 0x001fca00078e0010 */
[----:B------:R-:W-:Y:S01]  /*8e40*/  STG.E.U8 desc[UR36][R2.64], R5 ;  /* 0x0000000502007986 */ /* 0x000fe2000c101124 */
[----:B------:R-:W-:Y:S05]  /*8e50*/  EXIT ;  /* 0x000000000000794d */ /* 0x000fea0003800000 */
.L_x_2308:
        /* <DEDUP_REMOVED lines=9> */
.L_x_2312:
[----:B------:R-:W0:Y:S02]  /*8ef0*/  F2I.F64.TRUNC R17, R16 ;  /* 0x0000001000117311 */ /* 0x000e24000030d100 */
[----:B0-----:R-:W-:Y:S01]  /*8f00*/  STG.E desc[UR36][R2.64], R17 ;  /* 0x0000001102007986 */ /* 0x001fe2000c101924 */
[----:B------:R-:W-:Y:S05]  /*8f10*/  EXIT ;  /* 0x000000000000794d */ /* 0x000fea0003800000 */
.L_x_2311:
[----:B------:R-:W0:Y:S02]  /*8f20*/  F2I.F64.TRUNC R17, R16 ;  /* 0x0000001000117311 */ /* 0x000e24000030d100 */
[----:B0-----:R-:W-:Y:S01]  /*8f30*/  STG.E.U16 desc[UR36][R2.64], R17 ;  /* 0x0000001102007986 */ /* 0x001fe2000c101524 */
[----:B------:R-:W-:Y:S05]  /*8f40*/  EXIT ;  /* 0x000000000000794d */ /* 0x000fea0003800000 */
.L_x_2307:
        /* <DEDUP_REMOVED lines=13> */
.L_x_2314:
        /* <DEDUP_REMOVED lines=8> */
.L_x_2313:
        /* <DEDUP_REMOVED lines=14> */
.L_x_2316:
        /* <DEDUP_REMOVED lines=9> */
.L_x_2315:
[----:B------:R-:W-:Y:S01]  /*9210*/  STG.E.64 desc[UR36][R2.64], R16 ;  /* 0x0000001002007986 */ /* 0x000fe2000c101b24 */
[----:B------:R-:W-:Y:S05]  /*9220*/  EXIT ;  /* 0x000000000000794d */ /* 0x000fea0003800000 */
.L_x_2306:
        /* <DEDUP_REMOVED lines=12> */
.L_x_2319:
[----:B------:R-:W-:-:S05]  /*92f0*/  CS2R R18, SRZ ;  /* 0x0000000000127805 */ /* 0x000fca000001ff00 */
[----:B------:R-:W-:Y:S01]  /*9300*/  STG.E.128 desc[UR36][R2.64], R16 ;  /* 0x0000001002007986 */ /* 0x000fe2000c101d24 */
[----:B------:R-:W-:Y:S05]  /*9310*/  EXIT ;  /* 0x000000000000794d */ /* 0x000fea0003800000 */
.L_x_2318:
        /* <DEDUP_REMOVED lines=25> */
.L_x_2323:
[----:B------:R-:W-:Y:S05]  /*94b0*/  BSYNC B0 ;  /* 0x0000000000007941 */ /* 0x000fea0003800000 */
.L_x_2322:
[----:B------:R-:W-:-:S05]  /*94c0*/  LOP3.LUT R5, R0, R5, RZ, 0xfc, !PT ;  /* 0x0000000500057212 */ /* 0x000fca00078efcff */
[----:B------:R-:W-:Y:S01]  /*94d0*/  STG.E.U8 desc[UR36][R2.64], R5 ;  /* 0x0000000502007986 */ /* 0x000fe2000c101124 */
[----:B------:R-:W-:Y:S05]  /*94e0*/  EXIT ;  /* 0x000000000000794d */ /* 0x000fea0003800000 */
.L_x_2321:
        /* <DEDUP_REMOVED lines=17> */
.L_x_2325:
[----:B------:R-:W-:Y:S01]  /*9600*/  IMAD.MOV.U32 R0, RZ, RZ, 0x7f ;  /* 0x0000007fff007424 */ /* 0x000fe200078e00ff */
[----:B------:R-:W-:-:S04]  /*9610*/  ISETP.GT.U32.AND P0, PT, R4, 0x7f800000, PT ;  /* 0x7f8000000400780c */ /* 0x000fc80003f04070 */
[----:B------:R-:W-:-:S09]  /*9620*/  SEL R0, R0, 0x7c, P0 ;  /* 0x0000007c00007807 */ /* 0x000fd20000000000 */
.L_x_2326:
[----:B------:R-:W-:Y:S05]  /*9630*/  BSYNC B0 ;  /* 0x0000000000007941 */ /* 0x000fea0003800000 */
.L_x_2324:
[----:B------:R-:W-:-:S04]  /*9640*/  LOP3.LUT R4, R5, 0x80000000, RZ, 0xc0, !PT ;  /* 0x8000000005047812 */ /* 0x000fc800078ec0ff */
[----:B------:R-:W-:-:S04]  /*9650*/  SHF.R.U32.HI R5, RZ, 0x18, R4 ;  /* 0x00000018ff057819 */ /* 0x000fc80000011604 */
[----:B------:R-:W-:-:S05]  /*9660*/  LOP3.LUT R5, R0, R5, RZ, 0xfc, !PT ;  /* 0x0000000500057212 */ /* 0x000fca00078efcff */
[----:B------:R-:W-:Y:S01]  /*9670*/  STG.E.U8 desc[UR36][R2.64], R5 ;  /* 0x0000000502007986 */ /* 0x000fe2000c101124 */
[----:B------:R-:W-:Y:S05]  /*9680*/  EXIT ;  /* 0x000000000000794d */ /* 0x000fea0003800000 */
.L_x_2320:
        /* <DEDUP_REMOVED lines=8> */
.L_x_2317:
        /* <DEDUP_REMOVED lines=11> */
.L_x_2329:
        /* <DEDUP_REMOVED lines=21> */
.L_x_2332:
[----:B------:R-:W-:-:S04]  /*9910*/  LOP3.LUT R0, R7, 0x80000000, RZ, 0xc0, !PT ;  /* 0x8000000007007812 */ /* 0x000fc800078ec0ff */
[----:B------:R-:W-:-:S04]  /*9920*/  SHF.R.U32.HI R5, RZ, 0x18, R0 ;  /* 0x00000018ff057819 */ /* 0x000fc80000011600 */
[----:B------:R-:W-:-:S04]  /*9930*/  LOP3.LUT R4, R4, R5, RZ, 0xfc, !PT ;  /* 0x0000000504047212 */ /* 0x000fc800078efcff */
[----:B------:R-:W-:-:S07]  /*9940*/  PRMT R0, R4, 0x7610, R0 ;  /* 0x0000761004007816 */ /* 0x000fce0000000000 */
.L_x_2331:
[----:B------:R-:W-:Y:S05]  /*9950*/  BSYNC B0 ;  /* 0x0000000000007941 */ /* 0x000fea0003800000 */
.L_x_2330:
[----:B------:R-:W-:Y:S01]  /*9960*/  STG.E.U8 desc[UR36][R2.64], R0 ;  /* 0x0000000002007986 */ /* 0x000fe2000c101124 */
[----:B------:R-:W-:Y:S05]  /*9970*/  EXIT ;  /* 0x000000000000794d */ /* 0x000fea0003800000 */
.L_x_2328:
        /* <DEDUP_REMOVED lines=21> */
.L_x_2335:
[----:B------:R-:W-:-:S04]  /*9ad0*/  LOP3.LUT R0, R7, 0x80000000, RZ, 0xc0, !PT ;  /* 0x8000000007007812 */ /* 0x000fc800078ec0ff */
[----:B------:R-:W-:-:S04]  /*9ae0*/  SHF.R.U32.HI R5, RZ, 0x18, R0 ;  /* 0x00000018ff057819 */ /* 0x000fc80000011600 */
[----:B------:R-:W-:-:S04]  /*9af0*/  LOP3.LUT R4, R4, R5, RZ, 0xfc, !PT ;  /* 0x0000000504047212 */ /* 0x000fc800078efcff */
[----:B------:R-:W-:-:S07]  /*9b00*/  PRMT R0, R4, 0x7610, R0 ;  /* 0x0000761004007816 */ /* 0x000fce0000000000 */
.L_x_2334:
[----:B------:R-:W-:Y:S05]  /*9b10*/  BSYNC B0 ;  /* 0x0000000000007941 */ /* 0x000fea0003800000 */
.L_x_2333:
[----:B------:R-:W-:Y:S01]  /*9b20*/  STG.E.U8 desc[UR36][R2.64], R0 ;  /* 0x0000000002007986 */ /* 0x000fe2000c101124 */
[----:B------:R-:W-:Y:S05]  /*9b30*/  EXIT ;  /* 0x000000000000794d */ /* 0x000fea0003800000 */
.L_x_2327:
        /* <DEDUP_REMOVED lines=26> */
.L_x_2310:
        /* <DEDUP_REMOVED lines=16> */
.L_x_2338:
[----:B------:R-:W-:Y:S05]  /*9de0*/  EXIT ;  /* 0x000000000000794d */ /* 0x000fea0003800000 */
.L_x_2337:
[----:B------:R-:W0:Y:S02]  /*9df0*/  F2I.U64.F64.TRUNC R16, R16 ;  /* 0x0000001000107311 */ /* 0x000e24000030d800 */
[----:B0-----:R-:W-:Y:S01]  /*9e00*/  STG.E.64 desc[UR36][R2.64], R16 ;  /* 0x0000001002007986 */ /* 0x001fe2000c101b24 */
[----:B------:R-:W-:Y:S05]  /*9e10*/  EXIT ;  /* 0x000000000000794d */ /* 0x000fea0003800000 */
.L_x_2336:
[----:B------:R-:W0:Y:S02]  /*9e20*/  F2I.U32.F64.TRUNC R17, R16 ;  /* 0x0000001000117311 */ /* 0x000e24000030d000 */
[----:B0-----:R-:W-:Y:S01]  /*9e30*/  STG.E desc[UR36][R2.64], R17 ;  /* 0x0000001102007986 */ /* 0x001fe2000c101924 */
[----:B------:R-:W-:Y:S05]  /*9e40*/  EXIT ;  /* 0x000000000000794d */ /* 0x000fea0003800000 */
        .type           $_ZN2at6native27unrolled_elementwise_kernelIZZZNS0_15tan_kernel_cudaERNS_18TensorIteratorBaseEENKUlvE0_clEvENKUlvE_clEvEUldE_St5arrayIPcLm2EELi4E23TrivialOffsetCalculatorILi1EjESB_NS0_6memory12LoadWithCastILi1EEENSC_13StoreWithCastILi1EEEEEviT_T0_T2_T3_T4_T5_$__internal_trig_reduction_slowpathd,@function
        .size           $_ZN2at6native27unrolled_elementwise_kernelIZZZNS0_15tan_kernel_cudaERNS_18TensorIteratorBaseEENKUlvE0_clEvENKUlvE_clEvEUldE_St5arrayIPcLm2EELi4E23TrivialOffsetCalculatorILi1EjESB_NS0_6memory12LoadWithCastILi1EEENSC_13StoreWithCastILi1EEEEEviT_T0_T2_T3_T4_T5_$__internal_trig_reduction_slowpathd,(.L_x_7495 - $_ZN2at6native27unrolled_elementwise_kernelIZZZNS0_15tan_kernel_cudaERNS_18TensorIteratorBaseEENKUlvE0_clEvENKUlvE_clEvEUldE_St5arrayIPcLm2EELi4E23TrivialOffsetCalculatorILi1EjESB_NS0_6memory12LoadWithCastILi1EEENSC_13StoreWithCastILi1EEEEEviT_T0_T2_T3_T4_T5_$__internal_trig_reduction_slowpathd)
$_ZN2at6native27unrolled_elementwise_kernelIZZZNS0_15tan_kernel_cudaERNS_18TensorIteratorBaseEENKUlvE0_clEvENKUlvE_clEvEUldE_St5arrayIPcLm2EELi4E23TrivialOffsetCalculatorILi1EjESB_NS0_6memory12LoadWithCastILi1EEENSC_13StoreWithCastILi1EEEEEviT_T0_T2_T3_T4_T5_$__internal_trig_reduction_slowpathd:
[----:B------:R-:W-:Y:S01]  /*9e50*/  SHF.R.U32.HI R9, RZ, 0x14, R3 ;  /* 0x00000014ff097819 */ /* 0x000fe20000011603 */
[----:B------:R-:W-:-:S03]  /*9e60*/  IMAD.MOV.U32 R11, RZ, RZ, RZ ;  /* 0x000000ffff0b7224 */ /* 0x000fc600078e00ff */
[----:B------:R-:W-:-:S04]  /*9e70*/  LOP3.LUT R7, R9, 0x7ff, RZ, 0xc0, !PT ;  /* 0x000007ff09077812 */ /* 0x000fc800078ec0ff */
[----:B------:R-:W-:-:S13]  /*9e80*/  ISETP.NE.AND P0, PT, R7, 0x7ff, PT ;  /* 0x000007ff0700780c */ /* 0x000fda0003f05270 */
[----:B------:R-:W-:Y:S05]  /*9e90*/  @!P0 BRA `(.L_x_2339) ;  /* 0x0000000800448947 */ /* 0x000fea0003800000 */
[----:B------:R-:W-:Y:S01]  /*9ea0*/  VIADD R7, R7, 0xfffffc00 ;  /* 0xfffffc0007077836 */ /* 0x000fe20000000000 */
[C---:B------:R-:W-:Y:S01]  /*9eb0*/  LOP3.LUT R11, R9.reuse, 0x7ff, RZ, 0xc0, !PT ;  /* 0x000007ff090b7812 */ /* 0x040fe200078ec0ff */
[----:B------:R-:W-:Y:S01]  /*9ec0*/  VIADD R9, R9, 0xfffffc00 ;  /* 0xfffffc0009097836 */ /* 0x000fe20000000000 */
[----:B------:R-:W-:Y:S01]  /*9ed0*/  BSSY B2, `(.L_x_2340) ;  /* 0x0000033000027945 */ /* 0x000fe20003800000 */
[----:B------:R-:W-:Y:S02]  /*9ee0*/  CS2R R12, SRZ ;  /* 0x00000000000c7805 */ /* 0x000fe4000001ff00 */
[----:B------:R-:W-:Y:S01]  /*9ef0*/  SHF.R.U32.HI R8, RZ, 0x6, R7 ;  /* 0x00000006ff087819 */ /* 0x000fe20000011607 */
[----:B------:R-:W-:Y:S01]  /*9f00*/  VIADD R11, R11, 0xfffffc00 ;  /* 0xfffffc000b0b7836 */ /* 0x000fe20000000000 */
[----:B------:R-:W-:Y:S02]  /*9f10*/  LOP3.LUT P3, R9, R9, 0x3f, RZ, 0xc0, !PT ;  /* 0x0000003f09097812 */ /* 0x000fe4000786c0ff */
[----:B------:R-:W-:-:S02]  /*9f20*/  IADD3 R10, -R8, 0x10, RZ ;  /* 0x00000010080a7810 */ /* 0x000fc40007ffe1ff */
[----:B------:R-:W-:Y:S02]  /*9f30*/  IADD3 R7, -R8, 0x13, RZ ;  /* 0x0000001308077810 */ /* 0x000fe40007ffe1ff */
[----:B------:R-:W-:Y:S02]  /*9f40*/  ISETP.GT.AND P0, PT, R10, 0xe, PT ;  /* 0x0000000e0a00780c */ /* 0x000fe40003f04270 */
[----:B------:R-:W-:Y:S02]  /*9f50*/  SHF.R.U32.HI R11, RZ, 0x6, R11 ;  /* 0x00000006ff0b7819 */ /* 0x000fe4000001160b */
[----:B------:R-:W-:Y:S02]  /*9f60*/  SEL R7, R7, 0x12, !P0 ;  /* 0x0000001207077807 */ /* 0x000fe40004000000 */
[----:B------:R-:W-:Y:S02]  /*9f70*/  IADD3 R20, -R8, 0xf, RZ ;  /* 0x0000000f08147810 */ /* 0x000fe40007ffe1ff */
[----:B------:R-:W-:-:S02]  /*9f80*/  ISETP.GT.AND P0, PT, R10, R7, PT ;  /* 0x000000070a00720c */ /* 0x000fc40003f04270 */
[----:B------:R-:W-:-:S11]  /*9f90*/  IADD3 R8, -R11, 0xf, RZ ;  /* 0x0000000f0b087810 */ /* 0x000fd60007ffe1ff */
[----:B------:R-:W-:Y:S05]  /*9fa0*/  @P0 BRA `(.L_x_2341) ;  /* 0x0000000000940947 */ /* 0x000fea0003800000 */
[----:B------:R-:W0:Y:S01]  /*9fb0*/  LDC.64 R32, c[0x4][0x170] ;  /* 0x01005c00ff207b82 */ /* 0x000e220000000a00 */
[C---:B------:R-:W-:Y:S01]  /*9fc0*/  SHF.L.U64.HI R21, R0.reuse, 0xb, R3 ;  /* 0x0000000b00157819 */ /* 0x040fe20000010203 */
[----:B------:R-:W-:Y:S01]  /*9fd0*/  IMAD.SHL.U32 R31, R0, 0x800, RZ ;  /* 0x00000800001f7824 */ /* 0x000fe200078e00ff */
[----:B------:R-:W-:Y:S01]  /*9fe0*/  CS2R R12, SRZ ;  /* 0x00000000000c7805 */ /* 0x000fe2000001ff00 */
[----:B------:R-:W-:Y:S01]  /*9ff0*/  IMAD.MOV.U32 R0, RZ, RZ, R1 ;  /* 0x000000ffff007224 */ /* 0x000fe200078e0001 */
[----:B------:R-:W-:-:S03]  /*a000*/  LOP3.LUT R21, R21, 0x80000000, RZ, 0xfc, !PT ;  /* 0x8000000015157812 */ /* 0x000fc600078efcff */
[----:B------:R-:W1:Y:S01]  /*a010*/  LDC.64 R10, c[0x0][0x208] ;  /* 0x00008200ff0a7b82 */ /* 0x000e620000000a00 */
[----:B0-----:R-:W-:-:S04]  /*a020*/  IMAD.WIDE R32, R20, 0x8, R32 ;  /* 0x0000000814207825 */ /* 0x001fc800078e0220 */
[----:B------:R-:W-:-:S07]  /*a030*/  IMAD.MOV.U32 R26, RZ, RZ, R32 ;  /* 0x000000ffff1a7224 */ /* 0x000fce00078e0020 */
.L_x_2342:
[----:B-1----:R-:W-:Y:S01]  /*a040*/  R2UR UR4, R10 ;  /* 0x000000000a0472ca */ /* 0x002fe200000e0000 */
[----:B------:R-:W-:Y:S01]  /*a050*/  IMAD.MOV.U32 R14, RZ, RZ, R26 ;  /* 0x000000ffff0e7224 */ /* 0x000fe200078e001a */
[----:B------:R-:W-:Y:S01]  /*a060*/  R2UR UR5, R11 ;  /* 0x000000000b0572ca */ /* 0x000fe200000e0000 */
[----:B------:R-:W-:-:S12]  /*a070*/  IMAD.MOV.U32 R15, RZ, RZ, R33 ;  /* 0x000000ffff0f7224 */ /* 0x000fd800078e0021 */
[----:B------:R-:W2:Y:S01]  /*a080*/  LDG.E.64.CONSTANT R14, desc[UR4][R14.64] ;  /* 0x000000040e0e7981 */ /* 0x000ea2000c1e9b00 */
[----:B------:R-:W-:Y:S02]  /*a090*/  VIADD R20, R20, 0x1 ;  /* 0x0000000114147836 */ /* 0x000fe40000000000 */
[----:B--2---:R-:W-:-:S04]  /*a0a0*/  IMAD.WIDE.U32 R12, P4, R14, R31, R12 ;  /* 0x0000001f0e0c7225 */ /* 0x004fc8000788000c */
[----:B------:R-:W-:Y:S02]  /*a0b0*/  IMAD R35, R14, R21, RZ ;  /* 0x000000150e237224 */ /* 0x000fe400078e02ff */
[----:B------:R-:W-:-:S03]  /*a0c0*/  IMAD R30, R15, R31, RZ ;  /* 0x0000001f0f1e7224 */ /* 0x000fc600078e02ff */
[----:B------:R-:W-:Y:S01]  /*a0d0*/  IADD3 R13, P0, R35, R13, RZ ;  /* 0x0000000d230d7210 */ /* 0x000fe20007f1e0ff */
[----:B------:R-:W-:-:S03]  /*a0e0*/  IMAD.HI.U32 R35, R14, R21, RZ ;  /* 0x000000150e237227 */ /* 0x000fc600078e00ff */
[----:B------:R-:W-:Y:S01]  /*a0f0*/  IADD3 R13, P1, R30, R13, RZ ;  /* 0x0000000d1e0d7210 */ /* 0x000fe20007f3e0ff */
[----:B------:R-:W-:-:S04]  /*a100*/  IMAD.HI.U32 R30, R15, R31, RZ ;  /* 0x0000001f0f1e7227 */ /* 0x000fc800078e00ff */
[----:B------:R-:W-:Y:S01]  /*a110*/  IMAD.X R35, RZ, RZ, R35, P4 ;  /* 0x000000ffff237224 */ /* 0x000fe200020e0623 */
[----:B------:R-:W-:Y:S01]  /*a120*/  ISETP.GE.AND P4, PT, R20, R7, PT ;  /* 0x000000071400720c */ /* 0x000fe20003f86270 */
[C---:B------:R-:W-:Y:S01]  /*a130*/  IMAD.HI.U32 R14, R15.reuse, R21, RZ ;  /* 0x000000150f0e7227 */ /* 0x040fe200078e00ff */
[----:B------:R0:W-:Y:S02]  /*a140*/  STL.64 [R0], R12 ;  /* 0x0000000c00007387 */ /* 0x0001e40000100a00 */
[----:B------:R-:W-:Y:S01]  /*a150*/  IADD3.X R30, P0, R30, R35, RZ, P0, !PT ;  /* 0x000000231e1e7210 */ /* 0x000fe2000071e4ff */
[----:B------:R-:W-:-:S04]  /*a160*/  IMAD R15, R15, R21, RZ ;  /* 0x000000150f0f7224 */ /* 0x000fc800078e02ff */
[----:B------:R-:W-:Y:S01]  /*a170*/  IMAD.X R14, RZ, RZ, R14, P0 ;  /* 0x000000ffff0e7224 */ /* 0x000fe200000e060e */
[----:B------:R-:W-:Y:S02]  /*a180*/  IADD3.X R30, P1, R15, R30, RZ, P1, !PT ;  /* 0x0000001e0f1e7210 */ /* 0x000fe40000f3e4ff */
[----:B------:R-:W-:Y:S01]  /*a190*/  IADD3 R26, P0, R26, 0x8, RZ ;  /* 0x000000081a1a7810 */ /* 0x000fe20007f1e0ff */
[----:B0-----:R-:W-:Y:S02]  /*a1a0*/  VIADD R0, R0, 0x8 ;  /* 0x0000000800007836 */ /* 0x001fe40000000000 */
[----:B------:R-:W-:Y:S02]  /*a1b0*/  IMAD.X R15, RZ, RZ, R14, P1 ;  /* 0x000000ffff0f7224 */ /* 0x000fe400008e060e */
[----:B------:R-:W-:Y:S02]  /*a1c0*/  IMAD.X R33, RZ, RZ, R33, P0 ;  /* 0x000000ffff217224 */ /* 0x000fe400000e0621 */
[----:B------:R-:W-:-:S02]  /*a1d0*/  IMAD.MOV.U32 R12, RZ, RZ, R30 ;  /* 0x000000ffff0c7224 */ /* 0x000fc400078e001e */
[----:B------:R-:W-:Y:S01]  /*a1e0*/  IMAD.MOV.U32 R13, RZ, RZ, R15 ;  /* 0x000000ffff0d7224 */ /* 0x000fe200078e000f */
[----:B------:R-:W-:Y:S06]  /*a1f0*/  @!P4 BRA `(.L_x_2342) ;  /* 0xfffffffc0090c947 */ /* 0x000fec000383ffff */
.L_x_2341:
[----:B------:R-:W-:Y:S05]  /*a200*/  BSYNC B2 ;  /* 0x0000000000027941 */ /* 0x000fea0003800000 */
.L_x_2340:
[----:B------:R-:W-:-:S04]  /*a210*/  IMAD.IADD R8, R20, 0x1, -R8 ;  /* 0x0000000114087824 */ /* 0x000fc800078e0a08 */
[----:B------:R-:W-:-:S05]  /*a220*/  IMAD R33, R8, 0x8, R1 ;  /* 0x0000000808217824 */ /* 0x000fca00078e0201 */
[----:B------:R0:W-:Y:S04]  /*a230*/  STL.64 [R33], R12 ;  /* 0x0000000c21007387 */ /* 0x0001e80000100a00 */
[----:B------:R-:W2:Y:S04]  /*a240*/  LDL.64 R14, [R1+0x10] ;  /* 0x00001000010e7983 */ /* 0x000ea80000100a00 */
[----:B------:R-:W3:Y:S04]  /*a250*/  @P3 LDL.64 R20, [R1+0x8] ;  /* 0x0000080001143983 */ /* 0x000ee80000100a00 */
[----:B------:R-:W0:Y:S01]  /*a260*/  LDL.64 R10, [R1+0x18] ;  /* 0x00001800010a7983 */ /* 0x000e220000100a00 */
[----:B------:R-:W-:Y:S01]  /*a270*/  @P3 IADD3 R7, -R9, 0x40, RZ ;  /* 0x0000004009073810 */ /* 0x000fe20007ffe1ff */
[----:B------:R-:W-:Y:S01]  /*a280*/  UMOV UR4, URZ ;  /* 0x0000003f00047c82 */ /* 0x000fe20008000000 */
[----:B--2---:R-:W-:-:S02]  /*a290*/  @P3 SHF.L.U32 R31, R14, R9, RZ ;  /* 0x000000090e1f3219 */ /* 0x004fc400000006ff */
[-C--:B------:R-:W-:Y:S02]  /*a2a0*/  @P3 SHF.R.U64 R8, R14, R7.reuse, R15 ;  /* 0x000000070e083219 */ /* 0x080fe4000000120f */
[-CC-:B---3--:R-:W-:Y:S02]  /*a2b0*/  @P3 SHF.R.U64 R0, R20, R7.reuse, R21.reuse ;  /* 0x0000000714003219 */ /* 0x188fe40000001215 */
[----:B------:R-:W-:Y:S02]  /*a2c0*/  @P3 SHF.R.U32.HI R20, RZ, R7, R21 ;  /* 0x00000007ff143219 */ /* 0x000fe40000011615 */
[-C--:B------:R-:W-:Y:S02]  /*a2d0*/  @P3 SHF.L.U64.HI R21, R14, R9.reuse, R15 ;  /* 0x000000090e153219 */ /* 0x080fe4000001020f */
[----:B0-----:R-:W-:Y:S02]  /*a2e0*/  @P3 SHF.L.U32 R13, R10, R9, RZ ;  /* 0x000000090a0d3219 */ /* 0x001fe400000006ff */
[----:B------:R-:W-:-:S02]  /*a2f0*/  @P3 LOP3.LUT R14, R0, R31, RZ, 0xfc, !PT ;  /* 0x0000001f000e3212 */ /* 0x000fc400078efcff */
        /* <DEDUP_REMOVED lines=26> */
[----:B------:R-:W0:Y:S02]  /*a4a0*/  FLO.U32 R12, R12 ;  /* 0x0000000c000c7300 */ /* 0x000e2400000e0000 */
[C---:B0-----:R-:W-:Y:S02]  /*a4b0*/  IADD3 R13, -R12.reuse, 0x1f, RZ ;  /* 0x0000001f0c0d7810 */ /* 0x041fe40007ffe1ff */
[----:B------:R-:W-:-:S03]  /*a4c0*/  IADD3 R10, -R12, 0x3f, RZ ;  /* 0x0000003f0c0a7810 */ /* 0x000fc60007ffe1ff */
[----:B------:R-:W-:-:S05]  /*a4d0*/  @P0 IMAD.MOV R10, RZ, RZ, R13 ;  /* 0x000000ffff0a0224 */ /* 0x000fca00078e020d */
[C---:B------:R-:W-:Y:S02]  /*a4e0*/  ISETP.NE.U32.AND P0, PT, R10.reuse, RZ, PT ;  /* 0x000000ff0a00720c */ /* 0x040fe40003f05070 */
[----:B------:R-:W-:Y:S02]  /*a4f0*/  IADD3 R9, -R10, 0x40, RZ ;  /* 0x000000400a097810 */ /* 0x000fe40007ffe1ff */
[----:B------:R-:W-:Y:S02]  /*a500*/  ISETP.NE.AND.EX P0, PT, RZ, RZ, PT, P0 ;  /* 0x000000ffff00720c */ /* 0x000fe40003f05300 */
[CC--:B------:R-:W-:Y:S02]  /*a510*/  SHF.L.U32 R13, R15.reuse, R10.reuse, RZ ;  /* 0x0000000a0f0d7219 */ /* 0x0c0fe400000006ff */
[----:B------:R-:W-:Y:S02]  /*a520*/  SHF.R.U64 R14, R14, R9, R8 ;  /* 0x000000090e0e7219 */ /* 0x000fe40000001208 */
[----:B------:R-:W-:-:S02]  /*a530*/  SHF.L.U64.HI R21, R15, R10, R7 ;  /* 0x0000000a0f157219 */ /* 0x000fc40000010207 */
        /* <DEDUP_REMOVED lines=24> */
[----:B------:R-:W-:Y:S01]  /*a6c0*/  IMAD.X R12, RZ, RZ, R12, P3 ;  /* 0x000000ffff0c7224 */ /* 0x000fe200018e060c */
[----:B------:R-:W-:Y:S01]  /*a6d0*/  LOP3.LUT R8, R0, 0x1, RZ, 0xc0, !PT ;  /* 0x0000000100087812 */ /* 0x000fe200078ec0ff */
[----:B------:R-:W-:Y:S01]  /*a6e0*/  IMAD.IADD R10, R9, 0x1, R10 ;  /* 0x00000001090a7824 */ /* 0x000fe200078e020a */
[----:B------:R-:W-:-:S02]  /*a6f0*/  @P1 LOP3.LUT R3, R3, 0x80000000, RZ, 0x3c, !PT ;  /* 0x8000000003031812 */ /* 0x000fc400078e3cff */
[----:B------:R-:W-:Y:S01]  /*a700*/  SHF.R.U64 R7, R7, 0xa, R12 ;  /* 0x0000000a07077819 */ /* 0x000fe2000000120c */
[----:B------:R-:W-:Y:S01]  /*a710*/  IMAD.SHL.U32 R10, R10, 0x100000, RZ ;  /* 0x001000000a0a7824 */ /* 0x000fe200078e00ff */
[----:B------:R-:W-:Y:S02]  /*a720*/  LEA.HI R11, R11, R8, RZ, 0x2 ;  /* 0x000000080b0b7211 */ /* 0x000fe400078f10ff */
[----:B------:R-:W-:-:S03]  /*a730*/  IADD3 R7, P3, R7, 0x1, RZ ;  /* 0x0000000107077810 */ /* 0x000fc60007f7e0ff */
[----:B------:R-:W-:Y:S01]  /*a740*/  @P0 IMAD.MOV R11, RZ, RZ, -R11 ;  /* 0x000000ffff0b0224 */ /* 0x000fe200078e0a0b */
[----:B------:R-:W-:-:S04]  /*a750*/  LEA.HI.X R12, R12, RZ, RZ, 0x16, P3 ;  /* 0x000000ff0c0c7211 */ /* 0x000fc800018fb4ff */
[--C-:B------:R-:W-:Y:S02]  /*a760*/  SHF.R.U64 R7, R7, 0x1, R12.reuse ;  /* 0x0000000107077819 */ /* 0x100fe4000000120c */
[----:B------:R-:W-:Y:S02]  /*a770*/  SHF.R.U32.HI R9, RZ, 0x1, R12 ;  /* 0x00000001ff097819 */ /* 0x000fe4000001160c */
[----:B------:R-:W-:-:S04]  /*a780*/  IADD3 R0, P3, P4, R7, -UR4, RZ ;  /* 0x8000000407007c10 */ /* 0x000fc8000fc7e0ff */
[----:B------:R-:W-:-:S04]  /*a790*/  IADD3.X R8, R9, 0x3fe00000, ~R10, P3, P4 ;  /* 0x3fe0000009087810 */ /* 0x000fc80001fe8c0a */
[----:B------:R-:W-:-:S07]  /*a7a0*/  LOP3.LUT R3, R8, R3, RZ, 0xfc, !PT ;  /* 0x0000000308037212 */ /* 0x000fce00078efcff */
.L_x_2339:
[----:B------:R-:W-:Y:S02]  /*a7b0*/  IMAD.MOV.U32 R7, RZ, RZ, 0x0 ;  /* 0x00000000ff077424 */ /* 0x000fe400078e00ff */
[----:B------:R-:W-:Y:S02]  /*a7c0*/  IMAD.MOV.U32 R8, RZ, RZ, R0 ;  /* 0x000000ffff087224 */ /* 0x000fe400078e0000 */
[----:B------:R-:W-:Y:S01]  /*a7d0*/  IMAD.MOV.U32 R9, RZ, RZ, R3 ;  /* 0x000000ffff097224 */ /* 0x000fe200078e0003 */
[----:B------:R-:W-:Y:S06]  /*a7e0*/  RET.REL.NODEC R6 `(_ZN2at6native27unrolled_elementwise_kernelIZZZNS0_15tan_kernel_cudaERNS_18TensorIteratorBaseEENKUlvE0_clEvENKUlvE_clEvEUldE_St5arrayIPcLm2EELi4E23TrivialOffsetCalculatorILi1EjESB_NS0_6memory12LoadWithCastILi1EEENSC_13StoreWithCastILi1EEEEEviT_T0_T2_T3_T4_T5_) ;  /* 0xffffff5806047950 */ /* 0x000fec0003c3ffff */
.L_x_2343:
        /* <DEDUP_REMOVED lines=9> */
.L_x_7495:


//--------------------- .text._ZN2at6native18elementwise_kernelILi128ELi2EZNS0_22gpu_kernel_impl_nocastIZZZNS0_15tan_kernel_cudaERNS_18TensorIteratorBaseEENKUlvE0_clEvENKUlvE_clEvEUldE_EEvS4_RKT_EUliE_EEviT1_ --------------------------
	.section	.text._ZN2at6native18elementwise_kernelILi128ELi2EZNS0_22gpu_kernel_impl_nocastIZZZNS0_15tan_kernel_cudaERNS_18TensorIteratorBaseEENKUlvE0_clEvENKUlvE_clEvEUldE_EEvS4_RKT_EUliE_EEviT1_,"ax",@progbits
	.align	128
        .global         _ZN2at6native18elementwise_kernelILi128ELi2EZNS0_22gpu_kernel_impl_nocastIZZZNS0_15tan_kernel_cudaERNS_18TensorIteratorBaseEENKUlvE0_clEvENKUlvE_clEvEUldE_EEvS4_RKT_EUliE_EEviT1_
        .type           _ZN2at6native18elementwise_kernelILi128ELi2EZNS0_22gpu_kernel_impl_nocastIZZZNS0_15tan_kernel_cudaERNS_18TensorIteratorBaseEENKUlvE0_clEvENKUlvE_clEvEUldE_EEvS4_RKT_EUliE_EEviT1_,@function
        .size           _ZN2at6native18elementwise_kernelILi128ELi2EZNS0_22gpu_kernel_impl_nocastIZZZNS0_15tan_kernel_cudaERNS_18TensorIteratorBaseEENKUlvE0_clEvENKUlvE_clEvEUldE_EEvS4_RKT_EUliE_EEviT1_,(.L_x_7496 - _ZN2at6native18elementwise_kernelILi128ELi2EZNS0_22gpu_kernel_impl_nocastIZZZNS0_15tan_kernel_cudaERNS_18TensorIteratorBaseEENKUlvE0_clEvENKUlvE_clEvEUldE_EEvS4_RKT_EUliE_EEviT1_)
        .other          _ZN2at6native18elementwise_kernelILi128ELi2EZNS0_22gpu_kernel_impl_nocastIZZZNS0_15tan_kernel_cudaERNS_18TensorIteratorBaseEENKUlvE0_clEvENKUlvE_clEvEUldE_EEvS4_RKT_EUliE_EEviT1_,@"STO_CUDA_ENTRY STV_DEFAULT"
_ZN2at6native18elementwise_kernelILi128ELi2EZNS0_22gpu_kernel_impl_nocastIZZZNS0_15tan_kernel_cudaERNS_18TensorIteratorBaseEENKUlvE0_clEvENKUlvE_clEvEUldE_EEvS4_RKT_EUliE_EEviT1_:
.text._ZN2at6native18elementwise_kernelILi128ELi2EZNS0_22gpu_kernel_impl_nocastIZZZNS0_15tan_kernel_cudaERNS_18TensorIteratorBaseEENKUlvE0_clEvENKUlvE_clEvEUldE_EEvS4_RKT_EUliE_EEviT1_:
[----:B------:R-:W0:Y:S01]  /*0000*/  LDC R1, c[0x0][0x28] ;  /* 0x00000a00ff017b82 */ /* 0x000e220000000800 */
[----:B------:R-:W1:Y:S01]  /*0010*/  S2R R2, SR_CTAID.X ;  /* 0x0000000000027919 */ /* 0x000e620000002500 */
[----:B------:R-:W-:Y:S01]  /*0020*/  ULDC UR4, c[0x0][0x210] ;  /* 0x0000840000047ab9 */ /* 0x000fe20000000800 */
[----:B------:R-:W-:Y:S01]  /*0030*/  ULDC.64 UR6, c[0x0][0x208] ;  /* 0x0000820000067ab9 */ /* 0x000fe20000000a00 */
[----:B------:R-:W-:Y:S01]  /*0040*/  BSSY B0, `(.L_x_2344) ;  /* 0x000019a000007945 */ /* 0x000fe20003800000 */
[----:B------:R-:W1:Y:S01]  /*0050*/  S2R R3, SR_TID.X ;  /* 0x0000000000037919 */ /* 0x000e620000002100 */
[----:B0-----:R-:W-:Y:S01]  /*0060*/  IADD3 R1, R1, -0x28, RZ ;  /* 0xffffffd801017810 */ /* 0x001fe20007ffe0ff */
[----:B-1----:R-:W-:-:S05]  /*0070*/  IMAD R11, R2, 0x100, R3 ;  /* 0x00000100020b7824 */ /* 0x002fca00078e0203 */
[----:B------:R-:W-:-:S13]  /*0080*/  ISETP.GE.AND P0, PT, R11, UR4, PT ;  /* 0x000000040b007c0c */ /* 0x000fda000bf06270 */
[----:B------:R-:W-:Y:S05]  /*0090*/  @P0 BRA `(.L_x_2345) ;  /* 0x0000001800500947 */ /* 0x000fea0003800000 */
[----:B------:R-:W0:Y:S01]  /*00a0*/  LDC R6, c[0x0][0x218] ;  /* 0x00008600ff067b82 */ /* 0x000e220000000800 */
[----:B------:R-:W-:Y:S01]  /*00b0*/  HFMA2.MMA R0, -RZ, RZ, 0, 0 ;  /* 0x00000000ff007435 */ /* 0x000fe200000001ff */
[----:B------:R-:W-:Y:S01]  /*00c0*/  IMAD.MOV.U32 R7, RZ, RZ, RZ ;  /* 0x000000ffff077224 */ /* 0x000fe200078e00ff */
[----:B0-----:R-:W-:-:S13]  /*00d0*/  ISETP.NE.AND P0, PT, R6, RZ, PT ;  /* 0x000000ff0600720c */ /* 0x001fda0003f05270 */
[----:B------:R-:W-:Y:S05]  /*00e0*/  @!P0 BRA `(.L_x_2346) ;  /* 0x0000001000b08947 */ /* 0x000fea0003800000 */
[----:B------:R-:W-:Y:S01]  /*00f0*/  MOV R4, RZ ;  /* 0x000000ff00047202 */ /* 0x000fe20000000f00 */
[----:B------:R-:W-:Y:S01]  /*0100*/  IMAD.MOV.U32 R5, RZ, RZ, R11 ;  /* 0x000000ffff057224 */ /* 0x000fe200078e000b */
        /* <DEDUP_REMOVED lines=282> */
[----:B------:R-:W-:Y:S01]  /*12b0*/  SHF.R.U32.HI R11, RZ, UR4, R10 ;  /* 0x00000004ff0b7c19 */ /* 0x000fe2000801160a */
[----:B------:R-:W-:Y:S02]  /*12c0*/  ULDC.64 UR4, c[0x0][0x400] ;  /* 0x0001000000047ab9 */ /* 0x000fe40000000a00 */
[----:B------:R-:W0:Y:S01]  /*12d0*/  @P0 LDC.64 R14, c[0x0][0x340] ;  /* 0x0000d000ff0e0b82 */ /* 0x000e220000000a00 */
[----:B------:R-:W-:Y:S01]  /*12e0*/  @P0 MOV R10, RZ ;  /* 0x000000ff000a0202 */ /* 0x000fe20000000f00 */
[----:B------:R-:W-:-:S06]  /*12f0*/  IMAD.MOV R13, RZ, RZ, -R11 ;  /* 0x000000ffff0d7224 */ /* 0x000fcc00078e0a0b */
[----:B------:R-:W1:Y:S08]  /*1300*/  @P0 LDC R17, c[0x0][0x33c] ;  /* 0x0000cf00ff110b82 */ /* 0x000e700000000800 */
[----:B------:R-:W2:Y:S01]  /*1310*/  @P0 LDC.64 R8, c[0x0][0x408] ;  /* 0x00010200ff080b82 */ /* 0x000ea20000000a00 */
[----:B0-----:R-:W-:-:S05]  /*1320*/  @P0 IMAD.HI.U32 R4, R11, R14, R10 ;  /* 0x0000000e0b040227 */ /* 0x001fca00078e000a */
[----:B------:R-:W-:Y:S01]  /*1330*/  @P0 SHF.R.U32.HI R6, RZ, R15, R4 ;  /* 0x0000000fff060219 */ /* 0x000fe20000011604 */
[----:B------:R-:W-:-:S03]  /*1340*/  IMAD R4, R13, UR8, R5 ;  /* 0x000000080d047c24 */ /* 0x000fc6000f8e0205 */
[----:B------:R-:W-:Y:S01]  /*1350*/  @P0 IADD3 R10, -R6, RZ, RZ ;  /* 0x000000ff060a0210 */ /* 0x000fe20007ffe1ff */
[C---:B------:R-:W-:Y:S02]  /*1360*/  IMAD R7, R4.reuse, UR4, R7 ;  /* 0x0000000404077c24 */ /* 0x040fe4000f8e0207 */
[----:B------:R-:W-:Y:S02]  /*1370*/  IMAD R0, R4, UR5, R0 ;  /* 0x0000000504007c24 */ /* 0x000fe4000f8e0200 */
[----:B-1----:R-:W-:-:S04]  /*1380*/  @P0 IMAD R10, R10, R17, R11 ;  /* 0x000000110a0a0224 */ /* 0x002fc800078e020b */
[C---:B--2---:R-:W-:Y:S02]  /*1390*/  @P0 IMAD R7, R10.reuse, R8, R7 ;  /* 0x000000080a070224 */ /* 0x044fe400078e0207 */
[----:B------:R-:W-:-:S07]  /*13a0*/  @P0 IMAD R0, R10, R9, R0 ;  /* 0x000000090a000224 */ /* 0x000fce00078e0200 */
.L_x_2346:
[----:B------:R-:W-:Y:S02]  /*13b0*/  ULDC.64 UR4, c[0x0][0x418] ;  /* 0x0001060000047ab9 */ /* 0x000fe40000000a00 */
[----:B------:R-:W-:-:S05]  /*13c0*/  IADD3 R4, P0, R0, UR4, RZ ;  /* 0x0000000400047c10 */ /* 0x000fca000ff1e0ff */
[----:B------:R-:W-:Y:S01]  /*13d0*/  IMAD.X R5, RZ, RZ, UR5, P0 ;  /* 0x00000005ff057e24 */ /* 0x000fe200080e06ff */
[----:B------:R-:W-:-:S04]  /*13e0*/  ULDC.64 UR4, c[0x0][0x410] ;  /* 0x0001040000047ab9 */ /* 0x000fc80000000a00 */
[----:B------:R-:W2:Y:S01]  /*13f0*/  LDG.E.64 R12, desc[UR6][R4.64] ;  /* 0x00000006040c7981 */ /* 0x000ea2000c1e1b00 */
[----:B------:R-:W-:Y:S01]  /*1400*/  IADD3 R6, P1, R7, UR4, RZ ;  /* 0x0000000407067c10 */ /* 0x000fe2000ff3e0ff */
[----:B------:R-:W-:Y:S03]  /*1410*/  BSSY B1, `(.L_x_2347) ;  /* 0x000001b000017945 */ /* 0x000fe60003800000 */
[----:B------:R-:W-:Y:S01]  /*1420*/  IADD3.X R7, RZ, UR5, RZ, P1, !PT ;  /* 0x00000005ff077c10 */ /* 0x000fe20008ffe4ff */
[----:B--2---:R-:W-:-:S14]  /*1430*/  DSETP.NEU.AND P0, PT, |R12|, +INF , PT ;  /* 0x7ff000000c00742a */ /* 0x004fdc0003f0d200 */
[----:B------:R-:W-:Y:S05]  /*1440*/  @!P0 BRA `(.L_x_2348) ;  /* 0x0000000000548947 */ /* 0x000fea0003800000 */
[----:B------:R-:W-:Y:S01]  /*1450*/  UMOV UR4, 0x6dc9c883 ;  /* 0x6dc9c88300047882 */ /* 0x000fe20000000000 */
[----:B------:R-:W-:Y:S01]  /*1460*/  UMOV UR5, 0x3fe45f30 ;  /* 0x3fe45f3000057882 */ /* 0x000fe20000000000 */
[C---:B------:R-:W-:Y:S02]  /*1470*/  DSETP.GE.AND P0, PT, |R12|.reuse, 2.14748364800000000000e+09, PT ;  /* 0x41e000000c00742a */ /* 0x040fe40003f06200 */
[----:B------:R-:W-:Y:S01]  /*1480*/  DMUL R8, R12, UR4 ;  /* 0x000000040c087c28 */ /* 0x000fe20008000000 */
[----:B------:R-:W-:Y:S01]  /*1490*/  UMOV UR4, 0x54442d18 ;  /* 0x54442d1800047882 */ /* 0x000fe20000000000 */
[----:B------:R-:W-:-:S04]  /*14a0*/  UMOV UR5, 0x3ff921fb ;  /* 0x3ff921fb00057882 */ /* 0x000fc80000000000 */
[----:B------:R-:W0:Y:S08]  /*14b0*/  F2I.F64 R0, R8 ;  /* 0x0000000800007311 */ /* 0x000e300000301100 */
        /* <DEDUP_REMOVED lines=10> */
[----:B------:R-:W-:-:S07]  /*1560*/  MOV R12, 0x1580 ;  /* 0x00001580000c7802 */ /* 0x000fce0000000f00 */
[----:B------:R-:W-:Y:S05]  /*1570*/  CALL.REL.NOINC `($_ZN2at6native18elementwise_kernelILi128ELi2EZNS0_22gpu_kernel_impl_nocastIZZZNS0_15tan_kernel_cudaERNS_18TensorIteratorBaseEENKUlvE0_clEvENKUlvE_clEvEUldE_EEvS4_RKT_EUliE_EEviT1_$__internal_trig_reduction_slowpathd) ;  /* 0x0000001c006c7944 */ /* 0x000fea0003c00000 */
[----:B------:R-:W-:Y:S01]  /*1580*/  MOV R0, R8 ;  /* 0x0000000800007202 */ /* 0x000fe20000000f00 */
[----:B------:R-:W-:Y:S06]  /*1590*/  BRA `(.L_x_2349) ;  /* 0x0000000000087947 */ /* 0x000fec0003800000 */
.L_x_2348:
[----:B------:R-:W-:Y:S01]  /*15a0*/  DMUL R4, RZ, R12 ;  /* 0x0000000cff047228 */ /* 0x000fe20000000000 */
[----:B------:R-:W-:-:S10]  /*15b0*/  IMAD.MOV.U32 R0, RZ, RZ, RZ ;  /* 0x000000ffff007224 */ /* 0x000fd400078e00ff */
.L_x_2349:
[----:B------:R-:W-:Y:S05]  /*15c0*/  BSYNC B1 ;  /* 0x0000000000017941 */ /* 0x000fea0003800000 */
.L_x_2347:
[----:B------:R-:W-:Y:S01]  /*15d0*/  DMUL R8, R4, R4 ;  /* 0x0000000404087228 */ /* 0x000fe20000000000 */
[----:B------:R-:W-:Y:S01]  /*15e0*/  MOV R10, 0x5b27ebb1 ;  /* 0x5b27ebb1000a7802 */ /* 0x000fe20000000f00 */
[----:B------:R-:W-:Y:S01]  /*15f0*/  IMAD.MOV.U32 R11, RZ, RZ, 0x3ef9757c ;  /* 0x3ef9757cff0b7424 */ /* 0x000fe200078e00ff */
[----:B------:R-:W-:Y:S01]  /*1600*/  UMOV UR4, 0x2799bcb9 ;  /* 0x2799bcb900047882 */ /* 0x000fe20000000000 */
[----:B------:R-:W-:Y:S01]  /*1610*/  UMOV UR5, 0x3ee48dac ;  /* 0x3ee48dac00057882 */ /* 0x000fe20000000000 */
        /* <DEDUP_REMOVED lines=56> */
.L_x_2351:
[----:B------:R-:W-:Y:S05]  /*19a0*/  BSYNC B1 ;  /* 0x0000000000017941 */ /* 0x000fea0003800000 */
.L_x_2350:
[----:B------:R0:W-:Y:S01]  /*19b0*/  STG.E.64 desc[UR6][R6.64], R8 ;  /* 0x0000000806007986 */ /* 0x0001e2000c101b06 */
[----:B------:R-:W-:-:S05]  /*19c0*/  IMAD R2, R2, 0x100, R3 ;  /* 0x0000010002027824 */ /* 0x000fca00078e0203 */
[----:B------:R-:W-:-:S07]  /*19d0*/  IADD3 R11, R2, 0x80, RZ ;  /* 0x00000080020b7810 */ /* 0x000fce0007ffe0ff */
.L_x_2345:
[----:B------:R-:W-:Y:S05]  /*19e0*/  BSYNC B0 ;  /* 0x0000000000007941 */ /* 0x000fea0003800000 */
.L_x_2344:
[----:B------:R-:W-:Y:S02]  /*19f0*/  ULDC UR4, c[0x0][0x210] ;  /* 0x0000840000047ab9 */ /* 0x000fe40000000800 */
[----:B------:R-:W-:-:S13]  /*1a00*/  ISETP.GE.AND P0, PT, R11, UR4, PT ;  /* 0x000000040b007c0c */ /* 0x000fda000bf06270 */
[----:B------:R-:W-:Y:S05]  /*1a10*/  @P0 EXIT ;  /* 0x000000000000094d */ /* 0x000fea0003800000 */
[----:B0-----:R-:W0:Y:S01]  /*1a20*/  LDC R8, c[0x0][0x218] ;  /* 0x00008600ff087b82 */ /* 0x001e220000000800 */
[----:B------:R-:W-:Y:S01]  /*1a30*/  IMAD.MOV.U32 R0, RZ, RZ, RZ ;  /* 0x000000ffff007224 */ /* 0x000fe200078e00ff */
[----:B------:R-:W-:Y:S02]  /*1a40*/  MOV R3, RZ ;  /* 0x000000ff00037202 */ /* 0x000fe40000000f00 */
[----:B0-----:R-:W-:-:S13]  /*1a50*/  ISETP.NE.AND P0, PT, R8, RZ, PT ;  /* 0x000000ff0800720c */ /* 0x001fda0003f05270 */
[----:B------:R-:W-:Y:S05]  /*1a60*/  @!P0 BRA `(.L_x_2352) ;  /* 0x0000001000a88947 */ /* 0x000fea0003800000 */
[----:B------:R-:W-:Y:S01]  /*1a70*/  MOV R3, R11 ;  /* 0x0000000b00037202 */ /* 0x000fe20000000f00 */
        /* <DEDUP_REMOVED lines=283> */
[----:B------:R-:W-:Y:S01]  /*2c30*/  @P0 IMAD.MOV.U32 R6, RZ, RZ, RZ ;  /* 0x000000ffff060224 */ /* 0x000fe200078e00ff */
        /* <DEDUP_REMOVED lines=13> */
.L_x_2352:
        /* <DEDUP_REMOVED lines=26> */
[----:B------:R-:W-:Y:S02]  /*2eb0*/  MOV R0, R12 ;  /* 0x0000000c00007202 */ /* 0x000fe40000000f00 */
[----:B------:R-:W-:-:S07]  /*2ec0*/  MOV R12, 0x2ee0 ;  /* 0x00002ee0000c7802 */ /* 0x000fce0000000f00 */
[----:B------:R-:W-:Y:S05]  /*2ed0*/  CALL.REL.NOINC `($_ZN2at6native18elementwise_kernelILi128ELi2EZNS0_22gpu_kernel_impl_nocastIZZZNS0_15tan_kernel_cudaERNS_18TensorIteratorBaseEENKUlvE0_clEvENKUlvE_clEvEUldE_EEvS4_RKT_EUliE_EEviT1_$__internal_trig_reduction_slowpathd) ;  /* 0x0000000400147944 */ /* 0x000fea0003c00000 */
[----:B------:R-:W-:Y:S01]  /*2ee0*/  IMAD.MOV.U32 R0, RZ, RZ, R8 ;  /* 0x000000ffff007224 */ /* 0x000fe200078e0008 */
[----:B------:R-:W-:Y:S06]  /*2ef0*/  BRA `(.L_x_2355) ;  /* 0x0000000000087947 */ /* 0x000fec0003800000 */
.L_x_2354:
[----:B------:R-:W-:Y:S01]  /*2f00*/  DMUL R4, RZ, R12 ;  /* 0x0000000cff047228 */ /* 0x000fe20000000000 */
[----:B------:R-:W-:-:S10]  /*2f10*/  MOV R0, RZ ;  /* 0x000000ff00007202 */ /* 0x000fd40000000f00 */
.L_x_2355:
[----:B------:R-:W-:Y:S05]  /*2f20*/  BSYNC B0 ;  /* 0x0000000000007941 */ /* 0x000fea0003800000 */
.L_x_2353:
        /* <DEDUP_REMOVED lines=61> */
.L_x_2357:
[----:B------:R-:W-:Y:S05]  /*3300*/  BSYNC B0 ;  /* 0x0000000000007941 */ /* 0x000fea0003800000 */
.L_x_2356:
[----:B------:R-:W-:Y:S01]  /*3310*/  STG.E.64 desc[UR6][R2.64], R6 ;  /* 0x0000000602007986 */ /* 0x000fe2000c101b06 */
[----:B------:R-:W-:Y:S05]  /*3320*/  EXIT ;  /* 0x000000000000794d */ /* 0x000fea0003800000 */
        .type           $_ZN2at6native18elementwise_kernelILi128ELi2EZNS0_22gpu_kernel_impl_nocastIZZZNS0_15tan_kernel_cudaERNS_18TensorIteratorBaseEENKUlvE0_clEvENKUlvE_clEvEUldE_EEvS4_RKT_EUliE_EEviT1_$__internal_trig_reduction_slowpathd,@function
        .size           $_ZN2at6native18elementwise_kernelILi128ELi2EZNS0_22gpu_kernel_impl_nocastIZZZNS0_15tan_kernel_cudaERNS_18TensorIteratorBaseEENKUlvE0_clEvENKUlvE_clEvEUldE_EEvS4_RKT_EUliE_EEviT1_$__internal_trig_reduction_slowpathd,(.L_x_7496 - $_ZN2at6native18elementwise_kernelILi128ELi2EZNS0_22gpu_kernel_impl_nocastIZZZNS0_15tan_kernel_cudaERNS_18TensorIteratorBaseEENKUlvE0_clEvENKUlvE_clEvEUldE_EEvS4_RKT_EUliE_EEviT1_$__internal_trig_reduction_slowpathd)
$_ZN2at6native18elementwise_kernelILi128ELi2EZNS0_22gpu_kernel_impl_nocastIZZZNS0_15tan_kernel_cudaERNS_18TensorIteratorBaseEENKUlvE0_clEvENKUlvE_clEvEUldE_EEvS4_RKT_EUliE_EEviT1_$__internal_trig_reduction_slowpathd:
[----:B------:R-:W-:Y:S02]  /*3330*/  SHF.R.U32.HI R15, RZ, 0x14, R13 ;  /* 0x00000014ff0f7819 */ /* 0x000fe4000001160d */
[----:B------:R-:W-:Y:S02]  /*3340*/  MOV R5, RZ ;  /* 0x000000ff00057202 */ /* 0x000fe40000000f00 */
[----:B------:R-:W-:-:S04]  /*3350*/  LOP3.LUT R4, R15, 0x7ff, RZ, 0xc0, !PT ;  /* 0x000007ff0f047812 */ /* 0x000fc800078ec0ff */
[----:B------:R-:W-:-:S13]  /*3360*/  ISETP.NE.AND P0, PT, R4, 0x7ff, PT ;  /* 0x000007ff0400780c */ /* 0x000fda0003f05270 */
[----:B------:R-:W-:Y:S05]  /*3370*/  @!P0 BRA `(.L_x_2358) ;  /* 0x0000000800388947 */ /* 0x000fea0003800000 */
[----:B------:R-:W-:Y:S01]  /*3380*/  VIADD R4, R4, 0xfffffc00 ;  /* 0xfffffc0004047836 */ /* 0x000fe20000000000 */
[----:B------:R-:W-:Y:S01]  /*3390*/  IADD3 R15, R15, -0x400, RZ ;  /* 0xfffffc000f0f7810 */ /* 0x000fe20007ffe0ff */
[----:B------:R-:W-:Y:S01]  /*33a0*/  BSSY B2, `(.L_x_2359) ;  /* 0x0000031000027945 */ /* 0x000fe20003800000 */
[----:B------:R-:W-:Y:S02]  /*33b0*/  CS2R R10, SRZ ;  /* 0x00000000000a7805 */ /* 0x000fe4000001ff00 */
[----:B------:R-:W-:Y:S02]  /*33c0*/  SHF.R.U32.HI R4, RZ, 0x6, R4 ;  /* 0x00000006ff047819 */ /* 0x000fe40000011604 */
[----:B------:R-:W-:Y:S02]  /*33d0*/  LOP3.LUT P2, R15, R15, 0x3f, RZ, 0xc0, !PT ;  /* 0x0000003f0f0f7812 */ /* 0x000fe4000784c0ff */
[C---:B------:R-:W-:Y:S02]  /*33e0*/  IADD3 R5, -R4.reuse, 0x10, RZ ;  /* 0x0000001004057810 */ /* 0x040fe40007ffe1ff */
[----:B------:R-:W-:-:S02]  /*33f0*/  IADD3 R14, -R4, 0x13, RZ ;  /* 0x00000013040e7810 */ /* 0x000fc40007ffe1ff */
[C---:B------:R-:W-:Y:S02]  /*3400*/  ISETP.GT.AND P0, PT, R5.reuse, 0xe, PT ;  /* 0x0000000e0500780c */ /* 0x040fe40003f04270 */
[----:B------:R-:W-:Y:S02]  /*3410*/  IADD3 R16, -R4, 0xf, RZ ;  /* 0x0000000f04107810 */ /* 0x000fe40007ffe1ff */
[----:B------:R-:W-:Y:S02]  /*3420*/  SEL R14, R14, 0x12, !P0 ;  /* 0x000000120e0e7807 */ /* 0x000fe40004000000 */
[----:B------:R-:W-:Y:S02]  /*3430*/  MOV R17, R16 ;  /* 0x0000001000117202 */ /* 0x000fe40000000f00 */
[----:B------:R-:W-:-:S13]  /*3440*/  ISETP.GT.AND P0, PT, R5, R14, PT ;  /* 0x0000000e0500720c */ /* 0x000fda0003f04270 */
[----:B------:R-:W-:Y:S05]  /*3450*/  @P0 BRA `(.L_x_2360) ;  /* 0x0000000000940947 */ /* 0x000fea0003800000 */
[----:B------:R-:W0:Y:S01]  /*3460*/  LDC.64 R18, c[0x4][0x170] ;  /* 0x01005c00ff127b82 */ /* 0x000e220000000a00 */
[C---:B------:R-:W-:Y:S01]  /*3470*/  SHF.L.U64.HI R23, R0.reuse, 0xb, R13 ;  /* 0x0000000b00177819 */ /* 0x040fe2000001020d */
[----:B------:R-:W-:Y:S01]  /*3480*/  IMAD.SHL.U32 R21, R0, 0x800, RZ ;  /* 0x0000080000157824 */ /* 0x000fe200078e00ff */
[----:B------:R-:W-:Y:S02]  /*3490*/  MOV R0, R1 ;  /* 0x0000000100007202 */ /* 0x000fe40000000f00 */
[----:B------:R-:W-:Y:S02]  /*34a0*/  CS2R R10, SRZ ;  /* 0x00000000000a7805 */ /* 0x000fe4000001ff00 */
[----:B------:R-:W-:Y:S02]  /*34b0*/  MOV R17, R16 ;  /* 0x0000001000117202 */ /* 0x000fe40000000f00 */
[----:B------:R-:W-:Y:S01]  /*34c0*/  LOP3.LUT R23, R23, 0x80000000, RZ, 0xfc, !PT ;  /* 0x8000000017177812 */ /* 0x000fe200078efcff */
[----:B------:R-:W1:Y:S01]  /*34d0*/  LDC.64 R4, c[0x0][0x208] ;  /* 0x00008200ff047b82 */ /* 0x000e620000000a00 */
[----:B0-----:R-:W-:-:S07]  /*34e0*/  IMAD.WIDE R18, R16, 0x8, R18 ;  /* 0x0000000810127825 */ /* 0x001fce00078e0212 */
.L_x_2361:
[----:B-1----:R-:W-:Y:S01]  /*34f0*/  R2UR UR4, R4 ;  /* 0x00000000040472ca */ /* 0x002fe200000e0000 */
[----:B------:R-:W-:Y:S01]  /*3500*/  IMAD.MOV.U32 R8, RZ, RZ, R18 ;  /* 0x000000ffff087224 */ /* 0x000fe200078e0012 */
[----:B------:R-:W-:Y:S02]  /*3510*/  R2UR UR5, R5 ;  /* 0x00000000050572ca */ /* 0x000fe400000e0000 */
[----:B------:R-:W-:-:S11]  /*3520*/  MOV R9, R19 ;  /* 0x0000001300097202 */ /* 0x000fd60000000f00 */
[----:B------:R-:W2:Y:S01]  /*3530*/  LDG.E.64.CONSTANT R8, desc[UR4][R8.64] ;  /* 0x0000000408087981 */ /* 0x000ea2000c1e9b00 */
[----:B------:R-:W-:Y:S02]  /*3540*/  VIADD R17, R17, 0x1 ;  /* 0x0000000111117836 */ /* 0x000fe40000000000 */
[----:B--2---:R-:W-:-:S04]  /*3550*/  IMAD.WIDE.U32 R10, P3, R8, R21, R10 ;  /* 0x00000015080a7225 */ /* 0x004fc8000786000a */
[C---:B------:R-:W-:Y:S02]  /*3560*/  IMAD R25, R8.reuse, R23, RZ ;  /* 0x0000001708197224 */ /* 0x040fe400078e02ff */
[----:B------:R-:W-:Y:S02]  /*3570*/  IMAD R20, R9, R21, RZ ;  /* 0x0000001509147224 */ /* 0x000fe400078e02ff */
[----:B------:R-:W-:Y:S01]  /*3580*/  IMAD.HI.U32 R22, R8, R23, RZ ;  /* 0x0000001708167227 */ /* 0x000fe200078e00ff */
[----:B------:R-:W-:-:S03]  /*3590*/  IADD3 R11, P0, R25, R11, RZ ;  /* 0x0000000b190b7210 */ /* 0x000fc60007f1e0ff */
[C---:B------:R-:W-:Y:S01]  /*35a0*/  IMAD.HI.U32 R8, R9.reuse, R23, RZ ;  /* 0x0000001709087227 */ /* 0x040fe200078e00ff */
[----:B------:R-:W-:Y:S02]  /*35b0*/  IADD3 R11, P1, R20, R11, RZ ;  /* 0x0000000b140b7210 */ /* 0x000fe40007f3e0ff */
[----:B------:R-:W-:Y:S01]  /*35c0*/  IADD3.X R25, R22, RZ, RZ, P3, !PT ;  /* 0x000000ff16197210 */ /* 0x000fe20001ffe4ff */
[----:B------:R-:W-:Y:S01]  /*35d0*/  IMAD.HI.U32 R20, R9, R21, RZ ;  /* 0x0000001509147227 */ /* 0x000fe200078e00ff */
[----:B------:R-:W-:Y:S01]  /*35e0*/  ISETP.GE.AND P3, PT, R17, R14, PT ;  /* 0x0000000e1100720c */ /* 0x000fe20003f66270 */
[----:B------:R0:W-:Y:S02]  /*35f0*/  STL.64 [R0], R10 ;  /* 0x0000000a00007387 */ /* 0x0001e40000100a00 */
[----:B------:R-:W-:Y:S01]  /*3600*/  IMAD R9, R9, R23, RZ ;  /* 0x0000001709097224 */ /* 0x000fe200078e02ff */
[----:B------:R-:W-:-:S04]  /*3610*/  IADD3.X R20, P0, R20, R25, RZ, P0, !PT ;  /* 0x0000001914147210 */ /* 0x000fc8000071e4ff */
[----:B------:R-:W-:Y:S02]  /*3620*/  IADD3.X R20, P1, R9, R20, RZ, P1, !PT ;  /* 0x0000001409147210 */ /* 0x000fe40000f3e4ff */
[----:B------:R-:W-:Y:S02]  /*3630*/  IADD3.X R8, R8, RZ, RZ, P0, !PT ;  /* 0x000000ff08087210 */ /* 0x000fe400007fe4ff */
[----:B------:R-:W-:Y:S02]  /*3640*/  IADD3 R18, P0, R18, 0x8, RZ ;  /* 0x0000000812127810 */ /* 0x000fe40007f1e0ff */
[----:B------:R-:W-:Y:S02]  /*3650*/  IADD3.X R9, RZ, R8, RZ, P1, !PT ;  /* 0x00000008ff097210 */ /* 0x000fe40000ffe4ff */
[----:B0-----:R-:W-:Y:S01]  /*3660*/  IADD3 R0, R0, 0x8, RZ ;  /* 0x0000000800007810 */ /* 0x001fe20007ffe0ff */
[----:B------:R-:W-:Y:S01]  /*3670*/  IMAD.X R19, RZ, RZ, R19, P0 ;  /* 0x000000ffff137224 */ /* 0x000fe200000e0613 */
[----:B------:R-:W-:Y:S01]  /*3680*/  MOV R10, R20 ;  /* 0x00000014000a7202 */ /* 0x000fe20000000f00 */
[----:B------:R-:W-:Y:S01]  /*3690*/  IMAD.MOV.U32 R11, RZ, RZ, R9 ;  /* 0x000000ffff0b7224 */ /* 0x000fe200078e0009 */
[----:B------:R-:W-:Y:S06]  /*36a0*/  @!P3 BRA `(.L_x_2361) ;  /* 0xfffffffc0090b947 */ /* 0x000fec000383ffff */
.L_x_2360:
[----:B------:R-:W-:Y:S05]  /*36b0*/  BSYNC B2 ;  /* 0x0000000000027941 */ /* 0x000fea0003800000 */
.L_x_2359:
[----:B------:R-:W-:-:S04]  /*36c0*/  IADD3 R16, -R16, R17, RZ ;  /* 0x0000001110107210 */ /* 0x000fc80007ffe1ff */
[----:B------:R-:W-:-:S05]  /*36d0*/  LEA R21, R16, R1, 0x3 ;  /* 0x0000000110157211 */ /* 0x000fca00078e18ff */
[----:B------:R0:W-:Y:S04]  /*36e0*/  STL.64 [R21], R10 ;  /* 0x0000000a15007387 */ /* 0x0001e80000100a00 */
[----:B------:R-:W2:Y:S04]  /*36f0*/  @P2 LDL.64 R16, [R1+0x8] ;  /* 0x0000080001102983 */ /* 0x000ea80000100a00 */
[----:B------:R-:W3:Y:S04]  /*3700*/  LDL.64 R8, [R1+0x10] ;  /* 0x0000100001087983 */ /* 0x000ee80000100a00 */
[----:B------:R-:W0:Y:S01]  /*3710*/  LDL.64 R4, [R1+0x18] ;  /* 0x0000180001047983 */ /* 0x000e220000100a00 */
[----:B------:R-:W-:Y:S01]  /*3720*/  @P2 IADD3 R0, -R15, 0x40, RZ ;  /* 0x000000400f002810 */ /* 0x000fe20007ffe1ff */
[----:B------:R-:W-:-:S03]  /*3730*/  UMOV UR4, URZ ;  /* 0x0000003f00047c82 */ /* 0x000fc60008000000 */
[-CC-:B--2---:R-:W-:Y:S02]  /*3740*/  @P2 SHF.R.U64 R14, R16, R0.reuse, R17.reuse ;  /* 0x00000000100e2219 */ /* 0x184fe40000001211 */
[-C--:B------:R-:W-:Y:S02]  /*3750*/  @P2 SHF.R.U32.HI R16, RZ, R0.reuse, R17 ;  /* 0x00000000ff102219 */ /* 0x080fe40000011611 */
[CC--:B---3--:R-:W-:Y:S02]  /*3760*/  @P2 SHF.L.U32 R19, R8.reuse, R15.reuse, RZ ;  /* 0x0000000f08132219 */ /* 0x0c8fe400000006ff */
[CCC-:B------:R-:W-:Y:S02]  /*3770*/  @P2 SHF.L.U64.HI R17, R8.reuse, R15.reuse, R9.reuse ;  /* 0x0000000f08112219 */ /* 0x1c0fe40000010209 */
[----:B------:R-:W-:Y:S02]  /*3780*/  @P2 SHF.R.U64 R18, R8, R0, R9 ;  /* 0x0000000008122219 */ /* 0x000fe40000001209 */
[----:B0-----:R-:W-:-:S02]  /*3790*/  @P2 SHF.L.U32 R11, R4, R15, RZ ;  /* 0x0000000f040b2219 */ /* 0x001fc400000006ff */
[----:B------:R-:W-:Y:S02]  /*37a0*/  @P2 SHF.R.U32.HI R0, RZ, R0, R9 ;  /* 0x00000000ff002219 */ /* 0x000fe40000011609 */
[----:B------:R-:W-:Y:S02]  /*37b0*/  @P2 LOP3.LUT R8, R14, R19, RZ, 0xfc, !PT ;  /* 0x000000130e082212 */ /* 0x000fe400078efcff */
[----:B------:R-:W-:Y:S02]  /*37c0*/  @P2 LOP3.LUT R9, R16, R17, RZ, 0xfc, !PT ;  /* 0x0000001110092212 */ /* 0x000fe400078efcff */
[----:B------:R-:W-:Y:S02]  /*37d0*/  @P2 SHF.L.U64.HI R15, R4, R15, R5 ;  /* 0x0000000f040f2219 */ /* 0x000fe40000010205 */
[----:B------:R-:W-:Y:S02]  /*37e0*/  @P2 LOP3.LUT R4, R11, R18, RZ, 0xfc, !PT ;  /* 0x000000120b042212 */ /* 0x000fe400078efcff */
[C-C-:B------:R-:W-:Y:S01]  /*37f0*/  SHF.L.U64.HI R10, R8.reuse, 0x2, R9.reuse ;  /* 0x00000002080a7819 */ /* 0x140fe20000010209 */
[----:B------:R-:W-:Y:S01]  /*3800*/  IMAD.SHL.U32 R8, R8, 0x4, RZ ;  /* 0x0000000408087824 */ /* 0x000fe200078e00ff */
[----:B------:R-:W-:-:S02]  /*3810*/  SHF.R.U32.HI R14, RZ, 0x1e, R9 ;  /* 0x0000001eff0e7819 */ /* 0x000fc40000011609 */
[----:B------:R-:W-:Y:S02]  /*3820*/  SHF.L.U32 R19, R4, 0x2, RZ ;  /* 0x0000000204137819 */ /* 0x000fe400000006ff */
[----:B------:R-:W-:Y:S02]  /*3830*/  @P2 LOP3.LUT R5, R15, R0, RZ, 0xfc, !PT ;  /* 0x000000000f052212 */ /* 0x000fe400078efcff */
[----:B------:R-:W-:Y:S02]  /*3840*/  IADD3 RZ, P0, RZ, -R8, RZ ;  /* 0x80000008ffff7210 */ /* 0x000fe40007f1e0ff */
[----:B------:R-:W-:Y:S02]  /*3850*/  LOP3.LUT R0, RZ, R10, RZ, 0x33, !PT ;  /* 0x0000000aff007212 */ /* 0x000fe400078e33ff */
[----:B------:R-:W-:Y:S02]  /*3860*/  LOP3.LUT R19, R14, R19, RZ, 0xfc, !PT ;  /* 0x000000130e137212 */ /* 0x000fe400078efcff */
[----:B------:R-:W-:-:S02]  /*3870*/  SHF.L.U64.HI R14, R4, 0x2, R5 ;  /* 0x00000002040e7819 */ /* 0x000fc40000010205 */
[----:B------:R-:W-:Y:S02]  /*3880*/  IADD3.X R11, P0, RZ, R0, RZ, P0, !PT ;  /* 0x00000000ff0b7210 */ /* 0x000fe4000071e4ff */
[----:B------:R-:W-:Y:S02]  /*3890*/  LOP3.LUT R4, RZ, R19, RZ, 0x33, !PT ;  /* 0x00000013ff047212 */ /* 0x000fe400078e33ff */
[----:B------:R-:W-:Y:S02]  /*38a0*/  SHF.R.U32.HI R0, RZ, 0x1d, R5 ;  /* 0x0000001dff007819 */ /* 0x000fe40000011605 */
[----:B------:R-:W-:Y:S02]  /*38b0*/  LOP3.LUT R9, RZ, R14, RZ, 0x33, !PT ;  /* 0x0000000eff097212 */ /* 0x000fe400078e33ff */
[----:B------:R-:W-:Y:S02]  /*38c0*/  IADD3.X R4, P0, RZ, R4, RZ, P0, !PT ;  /* 0x00000004ff047210 */ /* 0x000fe4000071e4ff */
[----:B------:R-:W-:-:S02]  /*38d0*/  LOP3.LUT P1, RZ, R0, 0x1, RZ, 0xc0, !PT ;  /* 0x0000000100ff7812 */ /* 0x000fc4000782c0ff */
[----:B------:R-:W-:-:S04]  /*38e0*/  IADD3.X R9, RZ, R9, RZ, P0, !PT ;  /* 0x00000009ff097210 */ /* 0x000fc800007fe4ff */
[----:B------:R-:W-:Y:S02]  /*38f0*/  SEL R9, R14, R9, !P1 ;  /* 0x000000090e097207 */ /* 0x000fe40004800000 */
[----:B------:R-:W-:Y:S02]  /*3900*/  SEL R19, R19, R4, !P1 ;  /* 0x0000000413137207 */ /* 0x000fe40004800000 */
[----:B------:R-:W-:-:S04]  /*3910*/  ISETP.NE.U32.AND P0, PT, R9, RZ, PT ;  /* 0x000000ff0900720c */ /* 0x000fc80003f05070 */
[----:B------:R-:W-:-:S06]  /*3920*/  SEL R14, R19, R9, !P0 ;  /* 0x00000009130e7207 */ /* 0x000fcc0004000000 */
[----:B------:R-:W0:Y:S02]  /*3930*/  FLO.U32 R14, R14 ;  /* 0x0000000e000e7300 */ /* 0x000e2400000e0000 */
[C---:B0-----:R-:W-:Y:S02]  /*3940*/  IADD3 R15, -R14.reuse, 0x1f, RZ ;  /* 0x0000001f0e0f7810 */ /* 0x041fe40007ffe1ff */
[----:B------:R-:W-:-:S03]  /*3950*/  IADD3 R4, -R14, 0x3f, RZ ;  /* 0x0000003f0e047810 */ /* 0x000fc60007ffe1ff */
[----:B------:R-:W-:-:S05]  /*3960*/  @P0 IMAD.MOV R4, RZ, RZ, R15 ;  /* 0x000000ffff040224 */ /* 0x000fca00078e020f */
[----:B------:R-:W-:-:S04]  /*3970*/  ISETP.NE.U32.AND P0, PT, R4, RZ, PT ;  /* 0x000000ff0400720c */ /* 0x000fc80003f05070 */
[----:B------:R-:W-:Y:S02]  /*3980*/  ISETP.NE.AND.EX P0, PT, RZ, RZ, PT, P0 ;  /* 0x000000ffff00720c */ /* 0x000fe40003f05300 */
[----:B------:R-:W-:Y:S02]  /*3990*/  SEL R10, R10, R11, !P1 ;  /* 0x0000000b0a0a7207 */ /* 0x000fe40004800000 */
[----:B------:R-:W-:Y:S02]  /*39a0*/  @P1 IADD3 R8, -R8, RZ, RZ ;  /* 0x000000ff08081210 */ /* 0x000fe40007ffe1ff */
[----:B------:R-:W-:Y:S02]  /*39b0*/  IADD3 R11, -R4, 0x40, RZ ;  /* 0x00000040040b7810 */ /* 0x000fe40007ffe1ff */
[----:B------:R-:W-:Y:S02]  /*39c0*/  SHF.L.U32 R15, R19, R4, RZ ;  /* 0x00000004130f7219 */ /* 0x000fe400000006ff */
[----:B------:R-:W-:-:S02]  /*39d0*/  SHF.R.U64 R8, R8, R11, R10 ;  /* 0x0000000b08087219 */ /* 0x000fc4000000120a */
[----:B------:R-:W-:Y:S02]  /*39e0*/  SHF.L.U64.HI R17, R19, R4, R9 ;  /* 0x0000000413117219 */ /* 0x000fe40000010209 */
[----:B------:R-:W-:-:S05]  /*39f0*/  @P0 LOP3.LUT R19, R8, R15, RZ, 0xfc, !PT ;  /* 0x0000000f08130212 */ /* 0x000fca00078efcff */
[----:B------:R-:W-:Y:S01]  /*3a00*/  IMAD.WIDE.U32 R14, R19, 0x2168c235, RZ ;  /* 0x2168c235130e7825 */ /* 0x000fe200078e00ff */
[----:B------:R-:W-:-:S03]  /*3a10*/  SHF.R.U32.HI R8, RZ, R11, R10 ;  /* 0x0000000bff087219 */ /* 0x000fc6000001160a */
[----:B------:R-:W-:Y:S01]  /*3a20*/  IMAD.MOV.U32 R11, RZ, RZ, RZ ;  /* 0x000000ffff0b7224 */ /* 0x000fe200078e00ff */
[----:B------:R-:W-:Y:S02]  /*3a30*/  MOV R10, R15 ;  /* 0x0000000f000a7202 */ /* 0x000fe40000000f00 */
[----:B------:R-:W-:-:S03]  /*3a40*/  @P0 LOP3.LUT R9, R8, R17, RZ, 0xfc, !PT ;  /* 0x0000001108090212 */ /* 0x000fc600078efcff */
[----:B------:R-:W-:Y:S01]  /*3a50*/  IMAD.WIDE.U32 R10, R19, -0x36f0255e, R10 ;  /* 0xc90fdaa2130a7825 */ /* 0x000fe200078e000a */
[----:B------:R-:W-:-:S03]  /*3a60*/  IADD3 RZ, P0, R14, R14, RZ ;  /* 0x0000000e0eff7210 */ /* 0x000fc60007f1e0ff */
[----:B------:R-:W-:-:S04]  /*3a70*/  IMAD.HI.U32 R8, R9, -0x36f0255e, RZ ;  /* 0xc90fdaa209087827 */ /* 0x000fc800078e00ff */
[----:B------:R-:W-:-:S04]  /*3a80*/  IMAD.WIDE.U32 R10, P2, R9, 0x2168c235, R10 ;  /* 0x2168c235090a7825 */ /* 0x000fc8000784000a */
[----:B------:R-:W-:Y:S01]  /*3a90*/  IMAD R9, R9, -0x36f0255e, RZ ;  /* 0xc90fdaa209097824 */ /* 0x000fe200078e02ff */
[----:B------:R-:W-:Y:S02]  /*3aa0*/  IADD3.X R8, R8, RZ, RZ, P2, !PT ;  /* 0x000000ff08087210 */ /* 0x000fe400017fe4ff */
[----:B------:R-:W-:Y:S02]  /*3ab0*/  IADD3.X RZ, P0, R10, R10, RZ, P0, !PT ;  /* 0x0000000a0aff7210 */ /* 0x000fe4000071e4ff */
[----:B------:R-:W-:-:S04]  /*3ac0*/  IADD3 R9, P2, R9, R11, RZ ;  /* 0x0000000b09097210 */ /* 0x000fc80007f5e0ff */
[----:B------:R-:W-:Y:S02]  /*3ad0*/  IADD3.X R8, RZ, R8, RZ, P2, !PT ;  /* 0x00000008ff087210 */ /* 0x000fe400017fe4ff */
[C---:B------:R-:W-:Y:S02]  /*3ae0*/  ISETP.GT.U32.AND P3, PT, R9.reuse, RZ, PT ;  /* 0x000000ff0900720c */ /* 0x040fe40003f64070 */
[----:B------:R-:W-:Y:S02]  /*3af0*/  IADD3.X R10, P2, R9, R9, RZ, P0, !PT ;  /* 0x00000009090a7210 */ /* 0x000fe4000075e4ff */
[----:B------:R-:W-:-:S03]  /*3b00*/  ISETP.GT.AND.EX P0, PT, R8, RZ, PT, P3 ;  /* 0x000000ff0800720c */ /* 0x000fc60003f04330 */
[----:B------:R-:W-:Y:S01]  /*3b10*/  IMAD.X R11, R8, 0x1, R8, P2 ;  /* 0x00000001080b7824 */ /* 0x000fe200010e0608 */
[----:B------:R-:W-:-:S04]  /*3b20*/  SEL R10, R10, R9, P0 ;  /* 0x000000090a0a7207 */ /* 0x000fc80000000000 */
[----:B------:R-:W-:Y:S02]  /*3b30*/  SEL R9, R11, R8, P0 ;  /* 0x000000080b097207 */ /* 0x000fe40000000000 */
[----:B------:R-:W-:-:S04]  /*3b40*/  IADD3 R8, P2, R10, 0x1, RZ ;  /* 0x000000010a087810 */ /* 0x000fc80007f5e0ff */
[----:B------:R-:W-:-:S04]  /*3b50*/  IADD3.X R9, RZ, R9, RZ, P2, !PT ;  /* 0x00000009ff097210 */ /* 0x000fc800017fe4ff */
[----:B------:R-:W-:Y:S02]  /*3b60*/  SHF.R.U64 R8, R8, 0xa, R9 ;  /* 0x0000000a08087819 */ /* 0x000fe40000001209 */
[----:B------:R-:W-:Y:S02]  /*3b70*/  SEL R11, RZ, 0x1, !P0 ;  /* 0x00000001ff0b7807 */ /* 0x000fe40004000000 */
[----:B------:R-:W-:Y:S02]  /*3b80*/  IADD3 R8, P2, R8, 0x1, RZ ;  /* 0x0000000108087810 */ /* 0x000fe40007f5e0ff */
[----:B------:R-:W-:Y:S02]  /*3b90*/  IADD3 R10, R11, R4, RZ ;  /* 0x000000040b0a7210 */ /* 0x000fe40007ffe0ff */
[----:B------:R-:W-:Y:S02]  /*3ba0*/  LEA.HI.X R9, R9, RZ, RZ, 0x16, P2 ;  /* 0x000000ff09097211 */ /* 0x000fe400010fb4ff */
[----:B------:R-:W-:-:S02]  /*3bb0*/  LOP3.LUT P0, R13, R13, 0x80000000, RZ, 0xc0, !PT ;  /* 0x800000000d0d7812 */ /* 0x000fc4000780c0ff */
[--C-:B------:R-:W-:Y:S01]  /*3bc0*/  SHF.R.U64 R8, R8, 0x1, R9.reuse ;  /* 0x0000000108087819 */ /* 0x100fe20000001209 */
[----:B------:R-:W-:Y:S01]  /*3bd0*/  IMAD.SHL.U32 R10, R10, 0x100000, RZ ;  /* 0x001000000a0a7824 */ /* 0x000fe200078e00ff */
[----:B------:R-:W-:Y:S02]  /*3be0*/  LOP3.LUT R4, R0, 0x1, RZ, 0xc0, !PT ;  /* 0x0000000100047812 */ /* 0x000fe400078ec0ff */
[----:B------:R-:W-:Y:S02]  /*3bf0*/  SHF.R.U32.HI R9, RZ, 0x1, R9 ;  /* 0x00000001ff097819 */ /* 0x000fe40000011609 */
[----:B------:R-:W-:Y:S02]  /*3c00*/  IADD3 R0, P2, P3, R8, -UR4, RZ ;  /* 0x8000000408007c10 */ /* 0x000fe4000fb5e0ff */
[----:B------:R-:W-:Y:S02]  /*3c10*/  LEA.HI R5, R5, R4, RZ, 0x2 ;  /* 0x0000000405057211 */ /* 0x000fe400078f10ff */
[----:B------:R-:W-:-:S02]  /*3c20*/  @P1 LOP3.LUT R13, R13, 0x80000000, RZ, 0x3c, !PT ;  /* 0x800000000d0d1812 */ /* 0x000fc400078e3cff */
[----:B------:R-:W-:Y:S02]  /*3c30*/  IADD3.X R4, R9, 0x3fe00000, ~R10, P2, P3 ;  /* 0x3fe0000009047810 */ /* 0x000fe400017e6c0a */
[----:B------:R-:W-:Y:S02]  /*3c40*/  @P0 IADD3 R5, -R5, RZ, RZ ;  /* 0x000000ff05050210 */ /* 0x000fe40007ffe1ff */
[----:B------:R-:W-:-:S07]  /*3c50*/  LOP3.LUT R13, R4, R13, RZ, 0xfc, !PT ;  /* 0x0000000d040d7212 */ /* 0x000fce00078efcff */
.L_x_2358:
[----:B------:R-:W-:Y:S01]  /*3c60*/  MOV R8, R5 ;  /* 0x0000000500087202 */ /* 0x000fe20000000f00 */
[----:B------:R-:W-:Y:S01]  /*3c70*/  IMAD.MOV.U32 R4, RZ, RZ, R0 ;  /* 0x000000ffff047224 */ /* 0x000fe200078e0000 */
[----:B------:R-:W-:Y:S01]  /*3c80*/  MOV R5, R13 ;  /* 0x0000000d00057202 */ /* 0x000fe20000000f00 */
[----:B------:R-:W-:-:S06]  /*3c90*/  HFMA2.MMA R13, -RZ, RZ, 0, 0 ;  /* 0x00000000ff0d7435 */ /* 0x000fcc00000001ff */
[----:B------:R-:W-:Y:S05]  /*3ca0*/  RET.REL.NODEC R12 `(_ZN2at6native18elementwise_kernelILi128ELi2EZNS0_22gpu_kernel_impl_nocastIZZZNS0_15tan_kernel_cudaERNS_18TensorIteratorBaseEENKUlvE0_clEvENKUlvE_clEvEUldE_EEvS4_RKT_EUliE_EEviT1_) ;  /* 0xffffffc00cd47950 */ /* 0x000fea0003c3ffff */
.L_x_2362:
        /* <DEDUP_REMOVED lines=13> */
.L_x_7496:


//--------------------- .text._ZN2at6native27unrolled_elementwise_kernelIZZZNS0_15tan_kernel_cudaERNS_18TensorIteratorBaseEENKUlvE0_clEvENKUlvE_clEvEUldE_St5arrayIPcLm2EELi4E23TrivialOffsetCalculatorILi1EjESB_NS0_6memory15LoadWithoutCastENSC_16StoreWithoutCastEEEviT_T0_T2_T3_T4_T5_ --------------------------
	.section	.text._ZN2at6native27unrolled_elementwise_kernelIZZZNS0_15tan_kernel_cudaERNS_18TensorIteratorBaseEENKUlvE0_clEvENKUlvE_clEvEUldE_St5arrayIPcLm2EELi4E23TrivialOffsetCalculatorILi1EjESB_NS0_6memory15LoadWithoutCastENSC_16StoreWithoutCastEEEviT_T0_T2_T3_T4_T5_,"ax",@progbits
	.align	128
        .global         _ZN2at6native27unrolled_elementwise_kernelIZZZNS0_15tan_kernel_cudaERNS_18TensorIteratorBaseEENKUlvE0_clEvENKUlvE_clEvEUldE_St5arrayIPcLm2EELi4E23TrivialOffsetCalculatorILi1EjESB_NS0_6memory15LoadWithoutCastENSC_16StoreWithoutCastEEEviT_T0_T2_T3_T4_T5_
        .type           _ZN2at6native27unrolled_elementwise_kernelIZZZNS0_15tan_kernel_cudaERNS_18TensorIteratorBaseEENKUlvE0_clEvENKUlvE_clEvEUldE_St5arrayIPcLm2EELi4E23TrivialOffsetCalculatorILi1EjESB_NS0_6memory15LoadWithoutCastENSC_16StoreWithoutCastEEEviT_T0_T2_T3_T4_T5_,@function
        .size           _ZN2at6native27unrolled_elementwise_kernelIZZZNS0_15tan_kernel_cudaERNS_18TensorIteratorBaseEENKUlvE0_clEvENKUlvE_clEvEUldE_St5arrayIPcLm2EELi4E23TrivialOffsetCalculatorILi1EjESB_NS0_6memory15LoadWithoutCastENSC_16StoreWithoutCastEEEviT_T0_T2_T3_T4_T5_,(.L_x_7497 - _ZN2at6native27unrolled_elementwise_kernelIZZZNS0_15tan_kernel_cudaERNS_18TensorIteratorBaseEENKUlvE0_clEvENKUlvE_clEvEUldE_St5arrayIPcLm2EELi4E23TrivialOffsetCalculatorILi1EjESB_NS0_6memory15LoadWithoutCastENSC_16StoreWithoutCastEEEviT_T0_T2_T3_T4_T5_)
        .other          _ZN2at6native27unrolled_elementwise_kernelIZZZNS0_15tan_kernel_cudaERNS_18TensorIteratorBaseEENKUlvE0_clEvENKUlvE_clEvEUldE_St5arrayIPcLm2EELi4E23TrivialOffsetCalculatorILi1EjESB_NS0_6memory15LoadWithoutCastENSC_16StoreWithoutCastEEEviT_T0_T2_T3_T4_T5_,@"STO_CUDA_ENTRY STV_DEFAULT"
_ZN2at6native27unrolled_elementwise_kernelIZZZNS0_15tan_kernel_cudaERNS_18TensorIteratorBaseEENKUlvE0_clEvENKUlvE_clEvEUldE_St5arrayIPcLm2EELi4E23TrivialOffsetCalculatorILi1EjESB_NS0_6memory15LoadWithoutCastENSC_16StoreWithoutCastEEEviT_T0_T2_T3_T4_T5_:
.text._ZN2at6native27unrolled_elementwise_kernelIZZZNS0_15tan_kernel_cudaERNS_18TensorIteratorBaseEENKUlvE0_clEvENKUlvE_clEvEUldE_St5arrayIPcLm2EELi4E23TrivialOffsetCalculatorILi1EjESB_NS0_6memory15LoadWithoutCastENSC_16StoreWithoutCastEEEviT_T0_T2_T3_T4_T5_:
[----:B------:R-:W0:Y:S01]  /*0000*/  LDC R1, c[0x0][0x28] ;  /* 0x00000a00ff017b82 */ /* 0x000e220000000800 */
[----:B------:R-:W1:Y:S07]  /*0010*/  S2R R28, SR_CTAID.X ;  /* 0x00000000001c7919 */ /* 0x000e6e0000002500 */
[----:B------:R-:W1:Y:S01]  /*0020*/  LDC R27, c[0x0][0x210] ;  /* 0x00008400ff1b7b82 */ /* 0x000e620000000800 */
[----:B------:R-:W-:Y:S01]  /*0030*/  CS2R R20, SRZ ;  /* 0x0000000000147805 */ /* 0x000fe2000001ff00 */
[----:B------:R-:W-:Y:S01]  /*0040*/  ULDC.64 UR6, c[0x0][0x208] ;  /* 0x0000820000067ab9 */ /* 0x000fe20000000a00 */
[----:B------:R-:W2:Y:S01]  /*0050*/  S2R R2, SR_TID.X ;  /* 0x0000000000027919 */ /* 0x000ea20000002100 */
[----:B0-----:R-:W-:-:S02]  /*0060*/  VIADD R1, R1, 0xffffffd8 ;  /* 0xffffffd801017836 */ /* 0x001fc40000000000 */
[----:B-1----:R-:W-:Y:S02]  /*0070*/  IMAD R27, R28, -0x200, R27 ;  /* 0xfffffe001c1b7824 */ /* 0x002fe400078e021b */
[----:B--2---:R-:W-:-:S03]  /*0080*/  IMAD.MOV.U32 R3, RZ, RZ, R2 ;  /* 0x000000ffff037224 */ /* 0x004fc600078e0002 */
[----:B------:R-:W-:-:S13]  /*0090*/  ISETP.GE.AND P2, PT, R2, R27, PT ;  /* 0x0000001b0200720c */ /* 0x000fda0003f46270 */
[----:B------:R-:W-:Y:S01]  /*00a0*/  @!P2 IMAD R13, R28, 0x200, R3 ;  /* 0x000002001c0da824 */ /* 0x000fe200078e0203 */
[----:B------:R-:W0:Y:S01]  /*00b0*/  @!P2 LDC.64 R10, c[0x0][0x220] ;  /* 0x00008800ff0aab82 */ /* 0x000e220000000a00 */
[----:B------:R-:W-:-:S05]  /*00c0*/  @!P2 VIADD R3, R3, 0x80 ;  /* 0x000000800303a836 */ /* 0x000fca0000000000 */
[----:B------:R-:W-:-:S13]  /*00d0*/  ISETP.GE.AND P0, PT, R3, R27, PT ;  /* 0x0000001b0300720c */ /* 0x000fda0003f06270 */
[C---:B------:R-:W-:Y:S01]  /*00e0*/  @!P0 IMAD R15, R28.reuse, 0x200, R3 ;  /* 0x000002001c0f8824 */ /* 0x040fe200078e0203 */
[----:B------:R-:W1:Y:S01]  /*00f0*/  @!P0 LDC.64 R4, c[0x0][0x220] ;  /* 0x00008800ff048b82 */ /* 0x000e620000000a00 */
[----:B------:R-:W-:Y:S02]  /*0100*/  @!P0 VIADD R3, R3, 0x80 ;  /* 0x0000008003038836 */ /* 0x000fe40000000000 */
[----:B0-----:R-:W-:Y:S01]  /*0110*/  @!P2 IMAD.WIDE.U32 R10, R13, 0x8, R10 ;  /* 0x000000080d0aa825 */ /* 0x001fe200078e000a */
[----:B------:R-:W-:Y:S02]  /*0120*/  CS2R R12, SRZ ;  /* 0x00000000000c7805 */ /* 0x000fe4000001ff00 */
[C---:B------:R-:W-:Y:S02]  /*0130*/  ISETP.GE.AND P3, PT, R3.reuse, R27, PT ;  /* 0x0000001b0300720c */ /* 0x040fe40003f66270 */
[----:B------:R0:W5:Y:S11]  /*0140*/  @!P2 LDG.E.64 R20, desc[UR6][R10.64] ;  /* 0x000000060a14a981 */ /* 0x000176000c1e1b00 */
[----:B------:R-:W-:Y:S01]  /*0150*/  @!P3 IMAD R17, R28, 0x200, R3 ;  /* 0x000002001c11b824 */ /* 0x000fe200078e0203 */
[----:B------:R-:W2:Y:S01]  /*0160*/  @!P3 LDC.64 R8, c[0x0][0x220] ;  /* 0x00008800ff08bb82 */ /* 0x000ea20000000a00 */
[----:B------:R-:W-:-:S02]  /*0170*/  @!P3 VIADD R3, R3, 0x80 ;  /* 0x000000800303b836 */ /* 0x000fc40000000000 */
[----:B-1----:R-:W-:Y:S01]  /*0180*/  @!P0 IMAD.WIDE.U32 R4, R15, 0x8, R4 ;  /* 0x000000080f048825 */ /* 0x002fe200078e0004 */
[----:B------:R-:W-:Y:S02]  /*0190*/  CS2R R14, SRZ ;  /* 0x00000000000e7805 */ /* 0x000fe4000001ff00 */
[----:B------:R-:W-:-:S04]  /*01a0*/  ISETP.GE.AND P1, PT, R3, R27, PT ;  /* 0x0000001b0300720c */ /* 0x000fc80003f26270 */
[----:B------:R0:W5:Y:S09]  /*01b0*/  @!P0 LDG.E.64 R14, desc[UR6][R4.64] ;  /* 0x00000006040e8981 */ /* 0x000172000c1e1b00 */
[----:B------:R-:W1:Y:S01]  /*01c0*/  @!P1 LDC.64 R6, c[0x0][0x220] ;  /* 0x00008800ff069b82 */ /* 0x000e620000000a00 */
[----:B------:R-:W-:-:S02]  /*01d0*/  @!P1 IMAD R3, R28, 0x200, R3 ;  /* 0x000002001c039824 */ /* 0x000fc400078e0203 */
[----:B--2---:R-:W-:Y:S01]  /*01e0*/  @!P3 IMAD.WIDE.U32 R16, R17, 0x8, R8 ;  /* 0x000000081110b825 */ /* 0x004fe200078e0008 */
[----:B------:R-:W-:-:S04]  /*01f0*/  CS2R R8, SRZ ;  /* 0x0000000000087805 */ /* 0x000fc8000001ff00 */
[----:B------:R0:W5:Y:S01]  /*0200*/  @!P3 LDG.E.64 R12, desc[UR6][R16.64] ;  /* 0x00000006100cb981 */ /* 0x000162000c1e1b00 */
[----:B-1----:R-:W-:-:S05]  /*0210*/  @!P1 IMAD.WIDE.U32 R6, R3, 0x8, R6 ;  /* 0x0000000803069825 */ /* 0x002fca00078e0006 */
[----:B------:R0:W5:Y:S01]  /*0220*/  @!P1 LDG.E.64 R8, desc[UR6][R6.64] ;  /* 0x0000000606089981 */ /* 0x000162000c1e1b00 */
[----:B------:R-:W-:Y:S04]  /*0230*/  BSSY B0, `(.L_x_2363) ;  /* 0x0000059000007945 */ /* 0x000fe80003800000 */
[----:B------:R-:W-:Y:S05]  /*0240*/  @P2 BRA `(.L_x_2364) ;  /* 0x00000004005c2947 */ /* 0x000fea0003800000 */
[----:B-----5:R-:W-:Y:S01]  /*0250*/  DSETP.NEU.AND P0, PT, |R20|, +INF , PT ;  /* 0x7ff000001400742a */ /* 0x020fe20003f0d200 */
[----:B------:R-:W-:-:S13]  /*0260*/  BSSY B1, `(.L_x_2365) ;  /* 0x0000019000017945 */ /* 0x000fda0003800000 */
[----:B------:R-:W-:Y:S05]  /*0270*/  @!P0 BRA `(.L_x_2366) ;  /* 0x0000000000548947 */ /* 0x000fea0003800000 */
[----:B------:R-:W-:Y:S01]  /*0280*/  UMOV UR4, 0x6dc9c883 ;  /* 0x6dc9c88300047882 */ /* 0x000fe20000000000 */
[----:B------:R-:W-:Y:S01]  /*0290*/  UMOV UR5, 0x3fe45f30 ;  /* 0x3fe45f3000057882 */ /* 0x000fe20000000000 */
[C---:B------:R-:W-:Y:S02]  /*02a0*/  DSETP.GE.AND P0, PT, |R20|.reuse, 2.14748364800000000000e+09, PT ;  /* 0x41e000001400742a */ /* 0x040fe40003f06200 */
[----:B0-----:R-:W-:Y:S01]  /*02b0*/  DMUL R4, R20, UR4 ;  /* 0x0000000414047c28 */ /* 0x001fe20008000000 */
        /* <DEDUP_REMOVED lines=14> */
[----:B------:R-:W-:Y:S05]  /*03a0*/  CALL.REL.NOINC `($_ZN2at6native27unrolled_elementwise_kernelIZZZNS0_15tan_kernel_cudaERNS_18TensorIteratorBaseEENKUlvE0_clEvENKUlvE_clEvEUldE_St5arrayIPcLm2EELi4E23TrivialOffsetCalculatorILi1EjESB_NS0_6memory15LoadWithoutCastENSC_16StoreWithoutCastEEEviT_T0_T2_T3_T4_T5_$__internal_trig_reduction_slowpathd) ;  /* 0x0000001400d07944 */ /* 0x000fea0003c00000 */
[----:B------:R-:W-:Y:S01]  /*03b0*/  IMAD.MOV.U32 R0, RZ, RZ, R3 ;  /* 0x000000ffff007224 */ /* 0x000fe200078e0003 */
[----:B------:R-:W-:Y:S06]  /*03c0*/  BRA `(.L_x_2367) ;  /* 0x0000000000087947 */ /* 0x000fec0003800000 */
.L_x_2366:
[----:B0-----:R-:W-:Y:S01]  /*03d0*/  DMUL R6, RZ, R20 ;  /* 0x00000014ff067228 */ /* 0x001fe20000000000 */
[----:B------:R-:W-:-:S10]  /*03e0*/  IMAD.MOV.U32 R0, RZ, RZ, RZ ;  /* 0x000000ffff007224 */ /* 0x000fd400078e00ff */
.L_x_2367:
[----:B------:R-:W-:Y:S05]  /*03f0*/  BSYNC B1 ;  /* 0x0000000000017941 */ /* 0x000fea0003800000 */
.L_x_2365:
        /* <DEDUP_REMOVED lines=60> */
.L_x_2364:
[----:B------:R-:W-:Y:S05]  /*07c0*/  BSYNC B0 ;  /* 0x0000000000007941 */ /* 0x000fea0003800000 */
.L_x_2363:
[----:B------:R-:W-:Y:S01]  /*07d0*/  VIADD R0, R2, 0x80 ;  /* 0x0000008002007836 */ /* 0x000fe20000000000 */
[----:B------:R-:W-:Y:S04]  /*07e0*/  BSSY B0, `(.L_x_2368) ;  /* 0x000005b000007945 */ /* 0x000fe80003800000 */
[----:B------:R-:W-:-:S13]  /*07f0*/  ISETP.GE.AND P0, PT, R0, R27, PT ;  /* 0x0000001b0000720c */ /* 0x000fda0003f06270 */
        /* <DEDUP_REMOVED lines=23> */
[----:B------:R-:W-:Y:S05]  /*0970*/  CALL.REL.NOINC `($_ZN2at6native27unrolled_elementwise_kernelIZZZNS0_15tan_kernel_cudaERNS_18TensorIteratorBaseEENKUlvE0_clEvENKUlvE_clEvEUldE_St5arrayIPcLm2EELi4E23TrivialOffsetCalculatorILi1EjESB_NS0_6memory15LoadWithoutCastENSC_16StoreWithoutCastEEEviT_T0_T2_T3_T4_T5_$__internal_trig_reduction_slowpathd) ;  /* 0x00000010005c7944 */ /* 0x000fea0003c00000 */
[----:B------:R-:W-:Y:S01]  /*0980*/  IMAD.MOV.U32 R0, RZ, RZ, R3 ;  /* 0x000000ffff007224 */ /* 0x000fe200078e0003 */
[----:B------:R-:W-:Y:S06]  /*0990*/  BRA `(.L_x_2372) ;  /* 0x0000000000087947 */ /* 0x000fec0003800000 */
.L_x_2371:
[----:B0-----:R-:W-:Y:S01]  /*09a0*/  DMUL R6, RZ, R14 ;  /* 0x0000000eff067228 */ /* 0x001fe20000000000 */
[----:B------:R-:W-:-:S10]  /*09b0*/  IMAD.MOV.U32 R0, RZ, RZ, RZ ;  /* 0x000000ffff007224 */ /* 0x000fd400078e00ff */
.L_x_2372:
[----:B------:R-:W-:Y:S05]  /*09c0*/  BSYNC B1 ;  /* 0x0000000000017941 */ /* 0x000fea0003800000 */
.L_x_2370:
        /* <DEDUP_REMOVED lines=60> */
.L_x_2369:
[----:B------:R-:W-:Y:S05]  /*0d90*/  BSYNC B0 ;  /* 0x0000000000007941 */ /* 0x000fea0003800000 */
.L_x_2368:
        /* <DEDUP_REMOVED lines=29> */
.L_x_2376:
[----:B0-----:R-:W-:Y:S01]  /*0f70*/  DMUL R6, RZ, R12 ;  /* 0x0000000cff067228 */ /* 0x001fe20000000000 */
[----:B------:R-:W-:-:S10]  /*0f80*/  IMAD.MOV.U32 R0, RZ, RZ, RZ ;  /* 0x000000ffff007224 */ /* 0x000fd400078e00ff */
.L_x_2377:
[----:B------:R-:W-:Y:S05]  /*0f90*/  BSYNC B1 ;  /* 0x0000000000017941 */ /* 0x000fea0003800000 */
.L_x_2375:
        /* <DEDUP_REMOVED lines=60> */
.L_x_2374:
[----:B------:R-:W-:Y:S05]  /*1360*/  BSYNC B0 ;  /* 0x0000000000007941 */ /* 0x000fea0003800000 */
.L_x_2373:
        /* <DEDUP_REMOVED lines=29> */
.L_x_2381:
[----:B0-----:R-:W-:Y:S01]  /*1540*/  DMUL R6, RZ, R8 ;  /* 0x00000008ff067228 */ /* 0x001fe20000000000 */
[----:B------:R-:W-:-:S10]  /*1550*/  IMAD.MOV.U32 R0, RZ, RZ, RZ ;  /* 0x000000ffff007224 */ /* 0x000fd400078e00ff */
.L_x_2382:
[----:B------:R-:W-:Y:S05]  /*1560*/  BSYNC B1 ;  /* 0x0000000000017941 */ /* 0x000fea0003800000 */
.L_x_2380:
        /* <DEDUP_REMOVED lines=60> */
.L_x_2379:
[----:B------:R-:W-:Y:S05]  /*1930*/  BSYNC B0 ;  /* 0x0000000000007941 */ /* 0x000fea0003800000 */
.L_x_2378:
[----:B------:R-:W1:Y:S01]  /*1940*/  @!P2 S2R R3, SR_TID.X ;  /* 0x000000000003a919 */ /* 0x000e620000002100 */
[----:B0-----:R-:W0:Y:S01]  /*1950*/  @!P2 LDC.64 R6, c[0x0][0x218] ;  /* 0x00008600ff06ab82 */ /* 0x001e220000000a00 */
[----:B------:R-:W-:Y:S01]  /*1960*/  BSSY B0, `(.L_x_2383) ;  /* 0x0000011000007945 */ /* 0x000fe20003800000 */
[----:B-1----:R-:W-:Y:S02]  /*1970*/  @!P2 VIADD R2, R3, 0x80 ;  /* 0x000000800302a836 */ /* 0x002fe40000000000 */
[----:B------:R-:W-:-:S03]  /*1980*/  @!P2 IMAD R3, R28, 0x200, R3 ;  /* 0x000002001c03a824 */ /* 0x000fc600078e0203 */
[----:B------:R-:W-:Y:S01]  /*1990*/  ISETP.GE.AND P0, PT, R2, R27, PT ;  /* 0x0000001b0200720c */ /* 0x000fe20003f06270 */
[----:B0-----:R-:W-:-:S05]  /*19a0*/  @!P2 IMAD.WIDE.U32 R6, R3, 0x8, R6 ;  /* 0x000000080306a825 */ /* 0x001fca00078e0006 */
[----:B------:R0:W-:Y:S07]  /*19b0*/  @!P2 STG.E.64 desc[UR6][R6.64], R18 ;  /* 0x000000120600a986 */ /* 0x0001ee000c101b06 */
[----:B------:R-:W-:Y:S05]  /*19c0*/  @P0 BRA `(.L_x_2384) ;  /* 0x0000000000280947 */ /* 0x000fea0003800000 */
[----:B-----5:R-:W1:Y:S01]  /*19d0*/  LDC.64 R8, c[0x0][0x218] ;  /* 0x00008600ff087b82 */ /* 0x020e620000000a00 */
[----:B0-----:R-:W-:Y:S02]  /*19e0*/  IMAD R7, R28, 0x200, R2 ;  /* 0x000002001c077824 */ /* 0x001fe400078e0202 */
[----:B------:R-:W-:-:S05]  /*19f0*/  VIADD R2, R2, 0x80 ;  /* 0x0000008002027836 */ /* 0x000fca0000000000 */
[----:B------:R-:W-:-:S13]  /*1a00*/  ISETP.GE.AND P0, PT, R2, R27, PT ;  /* 0x0000001b0200720c */ /* 0x000fda0003f06270 */
[----:B------:R-:W-:Y:S02]  /*1a10*/  @!P0 IMAD R3, R28, 0x200, R2 ;  /* 0x000002001c038824 */ /* 0x000fe400078e0202 */
[----:B------:R-:W-:Y:S02]  /*1a20*/  @!P0 VIADD R2, R2, 0x80 ;  /* 0x0000008002028836 */ /* 0x000fe40000000000 */
[----:B-1----:R-:W-:-:S04]  /*1a30*/  IMAD.WIDE.U32 R6, R7, 0x8, R8 ;  /* 0x0000000807067825 */ /* 0x002fc800078e0008 */
[----:B------:R-:W-:Y:S01]  /*1a40*/  @!P0 IMAD.WIDE.U32 R8, R3, 0x8, R8 ;  /* 0x0000000803088825 */ /* 0x000fe200078e0008 */
[----:B------:R1:W-:Y:S04]  /*1a50*/  STG.E.64 desc[UR6][R6.64], R14 ;  /* 0x0000000e06007986 */ /* 0x0003e8000c101b06 */
[----:B------:R1:W-:Y:S02]  /*1a60*/  @!P0 STG.E.64 desc[UR6][R8.64], R12 ;  /* 0x0000000c08008986 */ /* 0x0003e4000c101b06 */
.L_x_2384:
[----:B------:R-:W-:Y:S05]  /*1a70*/  BSYNC B0 ;  /* 0x0000000000007941 */ /* 0x000fea0003800000 */
.L_x_2383:
[----:B------:R-:W-:-:S13]  /*1a80*/  ISETP.GE.AND P0, PT, R2, R27, PT ;  /* 0x0000001b0200720c */ /* 0x000fda0003f06270 */
[----:B------:R-:W-:Y:S05]  /*1a90*/  @P0 EXIT ;  /* 0x000000000000094d */ /* 0x000fea0003800000 */
[----:B01----:R-:W0:Y:S01]  /*1aa0*/  LDC.64 R6, c[0x0][0x218] ;  /* 0x00008600ff067b82 */ /* 0x003e220000000a00 */
[----:B------:R-:W-:-:S04]  /*1ab0*/  IMAD R3, R28, 0x200, R2 ;  /* 0x000002001c037824 */ /* 0x000fc800078e0202 */
[----:B0-----:R-:W-:-:S05]  /*1ac0*/  IMAD.WIDE.U32 R2, R3, 0x8, R6 ;  /* 0x0000000803027825 */ /* 0x001fca00078e0006 */
[----:B------:R-:W-:Y:S01]  /*1ad0*/  STG.E.64 desc[UR6][R2.64], R4 ;  /* 0x0000000402007986 */ /* 0x000fe2000c101b06 */
[----:B------:R-:W-:Y:S05]  /*1ae0*/  EXIT ;  /* 0x000000000000794d */ /* 0x000fea0003800000 */
        .type           $_ZN2at6native27unrolled_elementwise_kernelIZZZNS0_15tan_kernel_cudaERNS_18TensorIteratorBaseEENKUlvE0_clEvENKUlvE_clEvEUldE_St5arrayIPcLm2EELi4E23TrivialOffsetCalculatorILi1EjESB_NS0_6memory15LoadWithoutCastENSC_16StoreWithoutCastEEEviT_T0_T2_T3_T4_T5_$__internal_trig_reduction_slowpathd,@function
        .size           $_ZN2at6native27unrolled_elementwise_kernelIZZZNS0_15tan_kernel_cudaERNS_18TensorIteratorBaseEENKUlvE0_clEvENKUlvE_clEvEUldE_St5arrayIPcLm2EELi4E23TrivialOffsetCalculatorILi1EjESB_NS0_6memory15LoadWithoutCastENSC_16StoreWithoutCastEEEviT_T0_T2_T3_T4_T5_$__internal_trig_reduction_slowpathd,(.L_x_7497 - $_ZN2at6native27unrolled_elementwise_kernelIZZZNS0_15tan_kernel_cudaERNS_18TensorIteratorBaseEENKUlvE0_clEvENKUlvE_clEvEUldE_St5arrayIPcLm2EELi4E23TrivialOffsetCalculatorILi1EjESB_NS0_6memory15LoadWithoutCastENSC_16StoreWithoutCastEEEviT_T0_T2_T3_T4_T5_$__internal_trig_reduction_slowpathd)
$_ZN2at6native27unrolled_elementwise_kernelIZZZNS0_15tan_kernel_cudaERNS_18TensorIteratorBaseEENKUlvE0_clEvENKUlvE_clEvEUldE_St5arrayIPcLm2EELi4E23TrivialOffsetCalculatorILi1EjESB_NS0_6memory15LoadWithoutCastENSC_16StoreWithoutCastEEEviT_T0_T2_T3_T4_T5_$__internal_trig_reduction_slowpathd:
[--C-:B------:R-:W-:Y:S01]  /*1af0*/  SHF.R.U32.HI R22, RZ, 0x14, R21.reuse ;  /* 0x00000014ff167819 */ /* 0x100fe20000011615 */
[----:B------:R-:W-:Y:S02]  /*1b00*/  IMAD.MOV.U32 R0, RZ, RZ, R21 ;  /* 0x000000ffff007224 */ /* 0x000fe400078e0015 */
[----:B------:R-:W-:Y:S01]  /*1b10*/  IMAD.MOV.U32 R5, RZ, RZ, RZ ;  /* 0x000000ffff057224 */ /* 0x000fe200078e00ff */
        /* <DEDUP_REMOVED lines=25> */
[----:B------:R-:W-:Y:S01]  /*1cb0*/  LOP3.LUT R7, R7, 0x80000000, RZ, 0xfc, !PT ;  /* 0x8000000007077812 */ /* 0x000fe200078efcff */
[----:B0-----:R-:W-:-:S07]  /*1cc0*/  IMAD.WIDE R4, R3, 0x8, R4 ;  /* 0x0000000803047825 */ /* 0x001fce00078e0204 */
.L_x_2388:
[----:B------:R-:W0:Y:S02]  /*1cd0*/  LDC.64 R16, c[0x0][0x208] ;  /* 0x00008200ff107b82 */ /* 0x000e240000000a00 */
[----:B0-----:R-:W-:Y:S02]  /*1ce0*/  R2UR UR4, R16 ;  /* 0x00000000100472ca */ /* 0x001fe400000e0000 */
[----:B------:R-:W-:-:S13]  /*1cf0*/  R2UR UR5, R17 ;  /* 0x00000000110572ca */ /* 0x000fda00000e0000 */
[----:B------:R-:W2:Y:S01]  /*1d00*/  LDG.E.64.CONSTANT R16, desc[UR4][R4.64] ;  /* 0x0000000404107981 */ /* 0x000ea2000c1e9b00 */
[----:B------:R-:W-:Y:S02]  /*1d10*/  VIADD R3, R3, 0x1 ;  /* 0x0000000103037836 */ /* 0x000fe40000000000 */
[----:B--2---:R-:W-:-:S04]  /*1d20*/  IMAD.WIDE.U32 R10, P4, R16, R6, R10 ;  /* 0x00000006100a7225 */ /* 0x004fc8000788000a */
[CC--:B------:R-:W-:Y:S02]  /*1d30*/  IMAD R25, R16.reuse, R7.reuse, RZ ;  /* 0x0000000710197224 */ /* 0x0c0fe400078e02ff */
[----:B------:R-:W-:Y:S02]  /*1d40*/  IMAD R24, R17, R6, RZ ;  /* 0x0000000611187224 */ /* 0x000fe400078e02ff */
[----:B------:R-:W-:Y:S01]  /*1d50*/  IMAD.HI.U32 R16, R16, R7, RZ ;  /* 0x0000000710107227 */ /* 0x000fe200078e00ff */
[----:B------:R-:W-:-:S03]  /*1d60*/  IADD3 R25, P0, R25, R11, RZ ;  /* 0x0000000b19197210 */ /* 0x000fc60007f1e0ff */
[----:B------:R-:W-:Y:S01]  /*1d70*/  IMAD.X R16, RZ, RZ, R16, P4 ;  /* 0x000000ffff107224 */ /* 0x000fe200020e0610 */
[----:B------:R-:W-:Y:S01]  /*1d80*/  IADD3 R11, P1, R24, R25, RZ ;  /* 0x00000019180b7210 */ /* 0x000fe20007f3e0ff */
[----:B------:R-:W-:Y:S01]  /*1d90*/  IMAD.HI.U32 R24, R17, R6, RZ ;  /* 0x0000000611187227 */ /* 0x000fe200078e00ff */
[----:B------:R-:W-:-:S03]  /*1da0*/  ISETP.GE.AND P4, PT, R3, R20, PT ;  /* 0x000000140300720c */ /* 0x000fc60003f86270 */
[----:B------:R0:W-:Y:S01]  /*1db0*/  STL.64 [R0], R10 ;  /* 0x0000000a00007387 */ /* 0x0001e20000100a00 */
[----:B------:R-:W-:Y:S01]  /*1dc0*/  IADD3.X R16, P0, R24, R16, RZ, P0, !PT ;  /* 0x0000001018107210 */ /* 0x000fe2000071e4ff */
[----:B0-----:R-:W-:-:S04]  /*1dd0*/  IMAD.HI.U32 R10, R17, R7, RZ ;  /* 0x00000007110a7227 */ /* 0x001fc800078e00ff */
[----:B------:R-:W-:Y:S02]  /*1de0*/  IMAD R17, R17, R7, RZ ;  /* 0x0000000711117224 */ /* 0x000fe400078e02ff */
[----:B------:R-:W-:Y:S01]  /*1df0*/  IMAD.X R10, RZ, RZ, R10, P0 ;  /* 0x000000ffff0a7224 */ /* 0x000fe200000e060a */
[----:B------:R-:W-:Y:S01]  /*1e00*/  IADD3 R4, P0, R4, 0x8, RZ ;  /* 0x0000000804047810 */ /* 0x000fe20007f1e0ff */
[----:B------:R-:W-:Y:S01]  /*1e10*/  VIADD R0, R0, 0x8 ;  /* 0x0000000800007836 */ /* 0x000fe20000000000 */
[----:B------:R-:W-:-:S03]  /*1e20*/  IADD3.X R16, P1, R17, R16, RZ, P1, !PT ;  /* 0x0000001011107210 */ /* 0x000fc60000f3e4ff */
[----:B------:R-:W-:Y:S02]  /*1e30*/  IMAD.X R5, RZ, RZ, R5, P0 ;  /* 0x000000ffff057224 */ /* 0x000fe400000e0605 */
[----:B------:R-:W-:-:S04]  /*1e40*/  IMAD.X R10, RZ, RZ, R10, P1 ;  /* 0x000000ffff0a7224 */ /* 0x000fc800008e060a */
[----:B------:R-:W-:Y:S02]  /*1e50*/  IMAD.MOV.U32 R11, RZ, RZ, R10 ;  /* 0x000000ffff0b7224 */ /* 0x000fe400078e000a */
[----:B------:R-:W-:Y:S01]  /*1e60*/  IMAD.MOV.U32 R10, RZ, RZ, R16 ;  /* 0x000000ffff0a7224 */ /* 0x000fe200078e0010 */
[----:B------:R-:W-:Y:S06]  /*1e70*/  @!P4 BRA `(.L_x_2388) ;  /* 0xfffffffc0094c947 */ /* 0x000fec000383ffff */
.L_x_2387:
[----:B------:R-:W-:Y:S05]  /*1e80*/  BSYNC B2 ;  /* 0x0000000000027941 */ /* 0x000fea0003800000 */
.L_x_2386:
[----:B------:R-:W-:-:S04]  /*1e90*/  IMAD.IADD R26, R3, 0x1, -R26 ;  /* 0x00000001031a7824 */ /* 0x000fc800078e0a1a */
[----:B------:R-:W-:-:S05]  /*1ea0*/  IMAD R29, R26, 0x8, R1 ;  /* 0x000000081a1d7824 */ /* 0x000fca00078e0201 */
[----:B------:R0:W-:Y:S04]  /*1eb0*/  STL.64 [R29], R10 ;  /* 0x0000000a1d007387 */ /* 0x0001e80000100a00 */
[----:B------:R-:W2:Y:S04]  /*1ec0*/  LDL.64 R6, [R1+0x10] ;  /* 0x0000100001067983 */ /* 0x000ea80000100a00 */
[----:B------:R-:W3:Y:S04]  /*1ed0*/  LDL.64 R4, [R1+0x18] ;  /* 0x0000180001047983 */ /* 0x000ee80000100a00 */
[----:B0-----:R-:W4:Y:S01]  /*1ee0*/  @P3 LDL.64 R10, [R1+0x8] ;  /* 0x00000800010a3983 */ /* 0x001f220000100a00 */
[----:B------:R-:W-:Y:S01]  /*1ef0*/  @P3 IADD3 R3, -R22, 0x40, RZ ;  /* 0x0000004016033810 */ /* 0x000fe20007ffe1ff */
[----:B------:R-:W-:Y:S01]  /*1f00*/  UMOV UR4, URZ ;  /* 0x0000003f00047c82 */ /* 0x000fe20008000000 */
[----:B--2---:R-:W-:-:S02]  /*1f10*/  @P3 SHF.L.U32 R17, R6, R22, RZ ;  /* 0x0000001606113219 */ /* 0x004fc400000006ff */
[CCC-:B------:R-:W-:Y:S02]  /*1f20*/  @P3 SHF.R.U64 R16, R6.reuse, R3.reuse, R7.reuse ;  /* 0x0000000306103219 */ /* 0x1c0fe40000001207 */
[-C--:B------:R-:W-:Y:S02]  /*1f30*/  @P3 SHF.L.U64.HI R25, R6, R22.reuse, R7 ;  /* 0x0000001606193219 */ /* 0x080fe40000010207 */
[-CC-:B----4-:R-:W-:Y:S02]  /*1f40*/  @P3 SHF.R.U64 R0, R10, R3.reuse, R11.reuse ;  /* 0x000000030a003219 */ /* 0x190fe4000000120b */
[-C--:B------:R-:W-:Y:S02]  /*1f50*/  @P3 SHF.R.U32.HI R20, RZ, R3.reuse, R11 ;  /* 0x00000003ff143219 */ /* 0x080fe4000001160b */
[----:B---3--:R-:W-:Y:S02]  /*1f60*/  @P3 SHF.L.U32 R11, R4, R22, RZ ;  /* 0x00000016040b3219 */ /* 0x008fe400000006ff */
[----:B------:R-:W-:-:S02]  /*1f70*/  @P3 SHF.R.U32.HI R3, RZ, R3, R7 ;  /* 0x00000003ff033219 */ /* 0x000fc40000011607 */
[----:B------:R-:W-:Y:S02]  /*1f80*/  @P3 SHF.L.U64.HI R22, R4, R22, R5 ;  /* 0x0000001604163219 */ /* 0x000fe40000010205 */
[----:B------:R-:W-:Y:S02]  /*1f90*/  @P3 LOP3.LUT R6, R0, R17, RZ, 0xfc, !PT ;  /* 0x0000001100063212 */ /* 0x000fe400078efcff */
        /* <DEDUP_REMOVED lines=27> */
[----:B------:R-:W-:Y:S01]  /*2150*/  ISETP.NE.AND.EX P0, PT, RZ, RZ, PT, P0 ;  /* 0x000000ffff00720c */ /* 0x000fe20003f05300 */
[----:B------:R-:W-:Y:S01]  /*2160*/  @P1 IMAD.MOV R6, RZ, RZ, -R6 ;  /* 0x000000ffff061224 */ /* 0x000fe200078e0a06 */
[----:B------:R-:W-:Y:S02]  /*2170*/  SEL R16, R10, R7, !P1 ;  /* 0x000000070a107207 */ /* 0x000fe40004800000 */
[----:B------:R-:W-:Y:S02]  /*2180*/  IADD3 R25, -R4, 0x40, RZ ;  /* 0x0000004004197810 */ /* 0x000fe40007ffe1ff */
[CC--:B------:R-:W-:Y:S02]  /*2190*/  SHF.L.U32 R10, R17.reuse, R4.reuse, RZ ;  /* 0x00000004110a7219 */ /* 0x0c0fe400000006ff */
[----:B------:R-:W-:Y:S02]  /*21a0*/  SHF.R.U64 R7, R6, R25, R16 ;  /* 0x0000001906077219 */ /* 0x000fe40000001210 */
[----:B------:R-:W-:-:S03]  /*21b0*/  SHF.L.U64.HI R6, R17, R4, R3 ;  /* 0x0000000411067219 */ /* 0x000fc60000010203 */
[----:B------:R-:W-:Y:S02]  /*21c0*/  @P0 LOP3.LUT R17, R7, R10, RZ, 0xfc, !PT ;  /* 0x0000000a07110212 */ /* 0x000fe400078efcff */
[----:B------:R-:W-:-:S03]  /*21d0*/  SHF.R.U32.HI R7, RZ, R25, R16 ;  /* 0x00000019ff077219 */ /* 0x000fc60000011610 */
[----:B------:R-:W-:Y:S01]  /*21e0*/  IMAD.WIDE.U32 R10, R17, 0x2168c235, RZ ;  /* 0x2168c235110a7825 */ /* 0x000fe200078e00ff */
[----:B------:R-:W-:-:S03]  /*21f0*/  @P0 LOP3.LUT R3, R7, R6, RZ, 0xfc, !PT ;  /* 0x0000000607030212 */ /* 0x000fc600078efcff */
[----:B------:R-:W-:Y:S02]  /*2200*/  IMAD.MOV.U32 R6, RZ, RZ, R11 ;  /* 0x000000ffff067224 */ /* 0x000fe400078e000b */
[----:B------:R-:W-:Y:S02]  /*2210*/  IMAD.MOV.U32 R7, RZ, RZ, RZ ;  /* 0x000000ffff077224 */ /* 0x000fe400078e00ff */
[----:B------:R-:W-:-:S04]  /*2220*/  IMAD.WIDE.U32 R6, R17, -0x36f0255e, R6 ;  /* 0xc90fdaa211067825 */ /* 0x000fc800078e0006 */
[----:B------:R-:W-:-:S04]  /*2230*/  IMAD.HI.U32 R11, R3, -0x36f0255e, RZ ;  /* 0xc90fdaa2030b7827 */ /* 0x000fc800078e00ff */
[----:B------:R-:W-:-:S04]  /*2240*/  IMAD.WIDE.U32 R6, P3, R3, 0x2168c235, R6 ;  /* 0x2168c23503067825 */ /* 0x000fc80007860006 */
[----:B------:R-:W-:Y:S01]  /*2250*/  IMAD R17, R3, -0x36f0255e, RZ ;  /* 0xc90fdaa203117824 */ /* 0x000fe200078e02ff */
[----:B------:R-:W-:Y:S01]  /*2260*/  IADD3 RZ, P0, R10, R10, RZ ;  /* 0x0000000a0aff7210 */ /* 0x000fe20007f1e0ff */
[----:B------:R-:W-:-:S03]  /*2270*/  IMAD.X R3, RZ, RZ, R11, P3 ;  /* 0x000000ffff037224 */ /* 0x000fc600018e060b */
        /* <DEDUP_REMOVED lines=9> */
[----:B------:R-:W-:-:S05]  /*2310*/  IADD3 R6, P3, R6, 0x1, RZ ;  /* 0x0000000106067810 */ /* 0x000fca0007f7e0ff */
[----:B------:R-:W-:-:S05]  /*2320*/  IMAD.X R7, RZ, RZ, R7, P3 ;  /* 0x000000ffff077224 */ /* 0x000fca00018e0607 */
[----:B------:R-:W-:Y:S02]  /*2330*/  SHF.R.U64 R6, R6, 0xa, R7 ;  /* 0x0000000a06067819 */ /* 0x000fe40000001207 */
[----:B------:R-:W-:Y:S02]  /*2340*/  SEL R11, RZ, 0x1, !P0 ;  /* 0x00000001ff0b7807 */ /* 0x000fe40004000000 */
[----:B------:R-:W-:-:S04]  /*2350*/  IADD3 R6, P3, R6, 0x1, RZ ;  /* 0x0000000106067810 */ /* 0x000fc80007f7e0ff */
[----:B------:R-:W-:Y:S01]  /*2360*/  LEA.HI.X R7, R7, RZ, RZ, 0x16, P3 ;  /* 0x000000ff07077211 */ /* 0x000fe200018fb4ff */
[----:B------:R-:W-:Y:S01]  /*2370*/  IMAD.IADD R11, R11, 0x1, R4 ;  /* 0x000000010b0b7824 */ /* 0x000fe200078e0204 */
[----:B------:R-:W-:Y:S02]  /*2380*/  LOP3.LUT P0, R3, R21, 0x80000000, RZ, 0xc0, !PT ;  /* 0x8000000015037812 */ /* 0x000fe4000780c0ff */
[--C-:B------:R-:W-:Y:S01]  /*2390*/  SHF.R.U64 R6, R6, 0x1, R7.reuse ;  /* 0x0000000106067819 */ /* 0x100fe20000001207 */
[----:B------:R-:W-:Y:S01]  /*23a0*/  IMAD.SHL.U32 R11, R11, 0x100000, RZ ;  /* 0x001000000b0b7824 */ /* 0x000fe200078e00ff */
[----:B------:R-:W-:Y:S02]  /*23b0*/  LOP3.LUT R0, R0, 0x1, RZ, 0xc0, !PT ;  /* 0x0000000100007812 */ /* 0x000fe400078ec0ff */
[----:B------:R-:W-:Y:S02]  /*23c0*/  SHF.R.U32.HI R4, RZ, 0x1, R7 ;  /* 0x00000001ff047819 */ /* 0x000fe40000011607 */
[----:B------:R-:W-:-:S02]  /*23d0*/  IADD3 R6, P3, P4, R6, -UR4, RZ ;  /* 0x8000000406067c10 */ /* 0x000fc4000fc7e0ff */
[----:B------:R-:W-:Y:S02]  /*23e0*/  LEA.HI R5, R5, R0, RZ, 0x2 ;  /* 0x0000000005057211 */ /* 0x000fe400078f10ff */
[----:B------:R-:W-:Y:S02]  /*23f0*/  @P1 LOP3.LUT R3, R3, 0x80000000, RZ, 0x3c, !PT ;  /* 0x8000000003031812 */ /* 0x000fe400078e3cff */
[----:B------:R-:W-:Y:S01]  /*2400*/  IADD3.X R0, R4, 0x3fe00000, ~R11, P3, P4 ;  /* 0x3fe0000004007810 */ /* 0x000fe20001fe8c0b */
[----:B------:R-:W-:-:S03]  /*2410*/  @P0 IMAD.MOV R5, RZ, RZ, -R5 ;  /* 0x000000ffff050224 */ /* 0x000fc600078e0a05 */
[----:B------:R-:W-:-:S07]  /*2420*/  LOP3.LUT R0, R0, R3, RZ, 0xfc, !PT ;  /* 0x0000000300007212 */ /* 0x000fce00078efcff */
.L_x_2385:
[----:B------:R-:W-:Y:S02]  /*2430*/  IMAD.MOV.U32 R3, RZ, RZ, R5 ;  /* 0x000000ffff037224 */ /* 0x000fe400078e0005 */
[----:B------:R-:W-:Y:S02]  /*2440*/  IMAD.MOV.U32 R4, RZ, RZ, R23 ;  /* 0x000000ffff047224 */ /* 0x000fe400078e0017 */
[----:B------:R-:W-:Y:S02]  /*2450*/  IMAD.MOV.U32 R5, RZ, RZ, 0x0 ;  /* 0x00000000ff057424 */ /* 0x000fe400078e00ff */
[----:B------:R-:W-:Y:S02]  /*2460*/  IMAD.MOV.U32 R7, RZ, RZ, R0 ;  /* 0x000000ffff077224 */ /* 0x000fe400078e0000 */
[----:B------:R-:W-:Y:S05]  /*2470*/  RET.REL.NODEC R4 `(_ZN2at6native27unrolled_elementwise_kernelIZZZNS0_15tan_kernel_cudaERNS_18TensorIteratorBaseEENKUlvE0_clEvENKUlvE_clEvEUldE_St5arrayIPcLm2EELi4E23TrivialOffsetCalculatorILi1EjESB_NS0_6memory15LoadWithoutCastENSC_16StoreWithoutCastEEEviT_T0_T2_T3_T4_T5_) ;  /* 0xffffffd804e07950 */ /* 0x000fea0003c3ffff */
.L_x_2389:
        /* <DEDUP_REMOVED lines=16> */
.L_x_7497:


//--------------------- .text._ZN2at6native29vectorized_elementwise_kernelILi2EZZZNS0_15tan_kernel_cudaERNS_18TensorIteratorBaseEENKUlvE0_clEvENKUlvE_clEvEUldE_St5arrayIPcLm2EEEEviT0_T1_ --------------------------
	.section	.text._ZN2at6native29vectorized_elementwise_kernelILi2EZZZNS0_15tan_kernel_cudaERNS_18TensorIteratorBaseEENKUlvE0_clEvENKUlvE_clEvEUldE_St5arrayIPcLm2EEEEviT0_T1_,"ax",@progbits
	.align	128
        .global         _ZN2at6native29vectorized_elementwise_kernelILi2EZZZNS0_15tan_kernel_cudaERNS_18TensorIteratorBaseEENKUlvE0_clEvENKUlvE_clEvEUldE_St5arrayIPcLm2EEEEviT0_T1_
        .type           _ZN2at6native29vectorized_elementwise_kernelILi2EZZZNS0_15tan_kernel_cudaERNS_18TensorIteratorBaseEENKUlvE0_clEvENKUlvE_clEvEUldE_St5arrayIPcLm2EEEEviT0_T1_,@function
        .size           _ZN2at6native29vectorized_elementwise_kernelILi2EZZZNS0_15tan_kernel_cudaERNS_18TensorIteratorBaseEENKUlvE0_clEvENKUlvE_clEvEUldE_St5arrayIPcLm2EEEEviT0_T1_,(.L_x_7498 - _ZN2at6native29vectorized_elementwise_kernelILi2EZZZNS0_15tan_kernel_cudaERNS_18TensorIteratorBaseEENKUlvE0_clEvENKUlvE_clEvEUldE_St5arrayIPcLm2EEEEviT0_T1_)
        .other          _ZN2at6native29vectorized_elementwise_kernelILi2EZZZNS0_15tan_kernel_cudaERNS_18TensorIteratorBaseEENKUlvE0_clEvENKUlvE_clEvEUldE_St5arrayIPcLm2EEEEviT0_T1_,@"STO_CUDA_ENTRY STV_DEFAULT"
_ZN2at6native29vectorized_elementwise_kernelILi2EZZZNS0_15tan_kernel_cudaERNS_18TensorIteratorBaseEENKUlvE0_clEvENKUlvE_clEvEUldE_St5arrayIPcLm2EEEEviT0_T1_:
.text._ZN2at6native29vectorized_elementwise_kernelILi2EZZZNS0_15tan_kernel_cudaERNS_18TensorIteratorBaseEENKUlvE0_clEvENKUlvE_clEvEUldE_St5arrayIPcLm2EEEEviT0_T1_:
[----:B------:R-:W0:Y:S01]  /*0000*/  LDC R1, c[0x0][0x28] ;  /* 0x00000a00ff017b82 */ /* 0x000e220000000800 */
[----:B------:R-:W1:Y:S01]  /*0010*/  S2R R39, SR_CTAID.X ;  /* 0x0000000000277919 */ /* 0x000e620000002500 */
[----:B------:R-:W-:Y:S01]  /*0020*/  ULDC UR4, c[0x0][0x210] ;  /* 0x0000840000047ab9 */ /* 0x000fe20000000800 */
[----:B------:R-:W-:Y:S01]  /*0030*/  ULDC.64 UR6, c[0x0][0x208] ;  /* 0x0000820000067ab9 */ /* 0x000fe20000000a00 */
[----:B0-----:R-:W-:Y:S02]  /*0040*/  VIADD R1, R1, 0xffffffd8 ;  /* 0xffffffd801017836 */ /* 0x001fe40000000000 */
[----:B-1----:R-:W-:-:S05]  /*0050*/  IMAD.SHL.U32 R39, R39, 0x400, RZ ;  /* 0x0000040027277824 */ /* 0x002fca00078e00ff */
[----:B------:R-:W-:-:S04]  /*0060*/  IADD3 R19, -R39, UR4, RZ ;  /* 0x0000000427137c10 */ /* 0x000fc8000fffe1ff */
[----:B------:R-:W-:-:S13]  /*0070*/  ISETP.GE.U32.AND P0, PT, R19, 0x400, PT ;  /* 0x000004001300780c */ /* 0x000fda0003f06070 */
[----:B------:R-:W-:Y:S05]  /*0080*/  @!P0 BRA `(.L_x_2390) ;  /* 0x0000002c00608947 */ /* 0x000fea0003800000 */
[----:B------:R-:W0:Y:S01]  /*0090*/  S2R R32, SR_TID.X ;  /* 0x0000000000207919 */ /* 0x000e220000002100 */
[----:B------:R-:W1:Y:S02]  /*00a0*/  LDC.64 R2, c[0x0][0x220] ;  /* 0x00008800ff027b82 */ /* 0x000e640000000a00 */
[----:B-1----:R-:W-:-:S04]  /*00b0*/  IMAD.WIDE R2, R39, 0x8, R2 ;  /* 0x0000000827027825 */ /* 0x002fc800078e0202 */
[----:B0-----:R-:W-:-:S05]  /*00c0*/  IMAD.WIDE.U32 R2, R32, 0x10, R2 ;  /* 0x0000001020027825 */ /* 0x001fca00078e0002 */
[----:B------:R-:W2:Y:S04]  /*00d0*/  LDG.E.128 R16, desc[UR6][R2.64] ;  /* 0x0000000602107981 */ /* 0x000ea8000c1e1d00 */
[----:B------:R0:W5:Y:S04]  /*00e0*/  LDG.E.128 R20, desc[UR6][R2.64+0x800] ;  /* 0x0008000602147981 */ /* 0x000168000c1e1d00 */
[----:B------:R0:W5:Y:S04]  /*00f0*/  LDG.E.128 R8, desc[UR6][R2.64+0x1000] ;  /* 0x0010000602087981 */ /* 0x000168000c1e1d00 */
[----:B------:R0:W5:Y:S01]  /*0100*/  LDG.E.128 R12, desc[UR6][R2.64+0x1800] ;  /* 0x00180006020c7981 */ /* 0x000162000c1e1d00 */
[----:B------:R-:W-:Y:S01]  /*0110*/  BSSY B1, `(.L_x_2391) ;  /* 0x000001a000017945 */ /* 0x000fe20003800000 */
[----:B--2---:R-:W-:-:S14]  /*0120*/  DSETP.NEU.AND P0, PT, |R16|, +INF , PT ;  /* 0x7ff000001000742a */ /* 0x004fdc0003f0d200 */
[----:B0-----:R-:W-:Y:S05]  /*0130*/  @!P0 BRA `(.L_x_2392) ;  /* 0x0000000000548947 */ /* 0x001fea0003800000 */
        /* <DEDUP_REMOVED lines=19> */
[----:B-----5:R-:W-:Y:S05]  /*0270*/  CALL.REL.NOINC `($_ZN2at6native29vectorized_elementwise_kernelILi2EZZZNS0_15tan_kernel_cudaERNS_18TensorIteratorBaseEENKUlvE0_clEvENKUlvE_clEvEUldE_St5arrayIPcLm2EEEEviT0_T1_$__internal_trig_reduction_slowpathd) ;  /* 0x00000060002c7944 */ /* 0x020fea0003c00000 */
[----:B------:R-:W-:Y:S05]  /*0280*/  BRA `(.L_x_2393) ;  /* 0x0000000000087947 */ /* 0x000fea0003800000 */
.L_x_2392:
[----:B------:R-:W-:Y:S01]  /*0290*/  DMUL R2, RZ, R16 ;  /* 0x00000010ff027228 */ /* 0x000fe20000000000 */
[----:B------:R-:W-:-:S10]  /*02a0*/  IMAD.MOV.U32 R0, RZ, RZ, RZ ;  /* 0x000000ffff007224 */ /* 0x000fd400078e00ff */
.L_x_2393:
[----:B------:R-:W-:Y:S05]  /*02b0*/  BSYNC B1 ;  /* 0x0000000000017941 */ /* 0x000fea0003800000 */
.L_x_2391:
[----:B------:R-:W-:Y:S01]  /*02c0*/  DMUL R4, R2, R2 ;  /* 0x0000000202047228 */ /* 0x000fe20000000000 */
[----:B------:R-:W-:Y:S01]  /*02d0*/  IMAD.MOV.U32 R6, RZ, RZ, 0x5b27ebb1 ;  /* 0x5b27ebb1ff067424 */ /* 0x000fe200078e00ff */
[----:B------:R-:W-:Y:S01]  /*02e0*/  UMOV UR4, 0x2799bcb9 ;  /* 0x2799bcb900047882 */ /* 0x000fe20000000000 */
[----:B------:R-:W-:Y:S01]  /*02f0*/  IMAD.MOV.U32 R7, RZ, RZ, 0x3ef9757c ;  /* 0x3ef9757cff077424 */ /* 0x000fe200078e00ff */
[----:B------:R-:W-:Y:S01]  /*0300*/  UMOV UR5, 0x3ee48dac ;  /* 0x3ee48dac00057882 */ /* 0x000fe20000000000 */
[----:B------:R-:W-:Y:S01]  /*0310*/  LOP3.LUT R0, R0, 0x1, RZ, 0xc0, !PT ;  /* 0x0000000100007812 */ /* 0x000fe200078ec0ff */
[----:B------:R-:W-:Y:S01]  /*0320*/  BSSY B0, `(.L_x_2394) ;  /* 0x0000038000007945 */ /* 0x000fe20003800000 */
[----:B------:R-:W-:Y:S02]  /*0330*/  DSETP.NEU.AND P1, PT, |R18|, +INF , PT ;  /* 0x7ff000001200742a */ /* 0x000fe40003f2d200 */
        /* <DEDUP_REMOVED lines=54> */
.L_x_2395:
[----:B------:R-:W-:Y:S05]  /*06a0*/  BSYNC B0 ;  /* 0x0000000000007941 */ /* 0x000fea0003800000 */
.L_x_2394:
[----:B------:R-:W-:Y:S04]  /*06b0*/  BSSY B1, `(.L_x_2396) ;  /* 0x0000019000017945 */ /* 0x000fe80003800000 */
        /* <DEDUP_REMOVED lines=17> */
[----:B------:R-:W-:Y:S01]  /*07d0*/  MOV R0, R18 ;  /* 0x0000001200007202 */ /* 0x000fe20000000f00 */
[----:B------:R-:W-:Y:S01]  /*07e0*/  IMAD.MOV.U32 R29, RZ, RZ, R19 ;  /* 0x000000ffff1d7224 */ /* 0x000fe200078e0013 */
[----:B------:R-:W-:-:S07]  /*07f0*/  MOV R30, 0x810 ;  /* 0x00000810001e7802 */ /* 0x000fce0000000f00 */
[----:B-----5:R-:W-:Y:S05]  /*0800*/  CALL.REL.NOINC `($_ZN2at6native29vectorized_elementwise_kernelILi2EZZZNS0_15tan_kernel_cudaERNS_18TensorIteratorBaseEENKUlvE0_clEvENKUlvE_clEvEUldE_St5arrayIPcLm2EEEEviT0_T1_$__internal_trig_reduction_slowpathd) ;  /* 0x0000005800c87944 */ /* 0x020fea0003c00000 */
[----:B------:R-:W-:Y:S05]  /*0810*/  BRA `(.L_x_2398) ;  /* 0x0000000000087947 */ /* 0x000fea0003800000 */
.L_x_2397:
[----:B------:R-:W-:Y:S01]  /*0820*/  DMUL R2, RZ, R18 ;  /* 0x00000012ff027228 */ /* 0x000fe20000000000 */
[----:B------:R-:W-:-:S10]  /*0830*/  IMAD.MOV.U32 R0, RZ, RZ, RZ ;  /* 0x000000ffff007224 */ /* 0x000fd400078e00ff */
.L_x_2398:
[----:B------:R-:W-:Y:S05]  /*0840*/  BSYNC B1 ;  /* 0x0000000000017941 */ /* 0x000fea0003800000 */
.L_x_2396:
[----:B------:R-:W-:Y:S01]  /*0850*/  DMUL R4, R2, R2 ;  /* 0x0000000202047228 */ /* 0x000fe20000000000 */
[----:B------:R-:W-:Y:S01]  /*0860*/  IMAD.MOV.U32 R6, RZ, RZ, 0x5b27ebb1 ;  /* 0x5b27ebb1ff067424 */ /* 0x000fe200078e00ff */
[----:B------:R-:W-:Y:S01]  /*0870*/  UMOV UR4, 0x2799bcb9 ;  /* 0x2799bcb900047882 */ /* 0x000fe20000000000 */
[----:B------:R-:W-:Y:S01]  /*0880*/  IMAD.MOV.U32 R7, RZ, RZ, 0x3ef9757c ;  /* 0x3ef9757cff077424 */ /* 0x000fe200078e00ff */
[----:B------:R-:W-:Y:S01]  /*0890*/  UMOV UR5, 0x3ee48dac ;  /* 0x3ee48dac00057882 */ /* 0x000fe20000000000 */
[----:B------:R-:W-:Y:S01]  /*08a0*/  LOP3.LUT R0, R0, 0x1, RZ, 0xc0, !PT ;  /* 0x0000000100007812 */ /* 0x000fe200078ec0ff */
[----:B------:R-:W-:Y:S01]  /*08b0*/  BSSY B0, `(.L_x_2399) ;  /* 0x0000038000007945 */ /* 0x000fe20003800000 */
[----:B-----5:R-:W-:Y:S02]  /*08c0*/  DSETP.NEU.AND P1, PT, |R20|, +INF , PT ;  /* 0x7ff000001400742a */ /* 0x020fe40003f2d200 */
        /* <DEDUP_REMOVED lines=54> */
.L_x_2400:
[----:B------:R-:W-:Y:S05]  /*0c30*/  BSYNC B0 ;  /* 0x0000000000007941 */ /* 0x000fea0003800000 */
.L_x_2399:
        /* <DEDUP_REMOVED lines=21> */
[----:B------:R-:W-:Y:S05]  /*0d90*/  CALL.REL.NOINC `($_ZN2at6native29vectorized_elementwise_kernelILi2EZZZNS0_15tan_kernel_cudaERNS_18TensorIteratorBaseEENKUlvE0_clEvENKUlvE_clEvEUldE_St5arrayIPcLm2EEEEviT0_T1_$__internal_trig_reduction_slowpathd) ;  /* 0x0000005400647944 */ /* 0x000fea0003c00000 */
[----:B------:R-:W-:Y:S05]  /*0da0*/  BRA `(.L_x_2403) ;  /* 0x0000000000087947 */ /* 0x000fea0003800000 */
.L_x_2402:
[----:B------:R-:W-:Y:S01]  /*0db0*/  DMUL R2, RZ, R20 ;  /* 0x00000014ff027228 */ /* 0x000fe20000000000 */
[----:B------:R-:W-:-:S10]  /*0dc0*/  MOV R0, RZ ;  /* 0x000000ff00007202 */ /* 0x000fd40000000f00 */
.L_x_2403:
[----:B------:R-:W-:Y:S05]  /*0dd0*/  BSYNC B1 ;  /* 0x0000000000017941 */ /* 0x000fea0003800000 */
.L_x_2401:
        /* <DEDUP_REMOVED lines=62> */
.L_x_2405:
[----:B------:R-:W-:Y:S05]  /*11c0*/  BSYNC B0 ;  /* 0x0000000000007941 */ /* 0x000fea0003800000 */
.L_x_2404:
        /* <DEDUP_REMOVED lines=23> */
.L_x_2407:
[----:B------:R-:W-:Y:S01]  /*1340*/  DMUL R2, RZ, R22 ;  /* 0x00000016ff027228 */ /* 0x000fe20000000000 */
[----:B------:R-:W-:-:S10]  /*1350*/  IMAD.MOV.U32 R0, RZ, RZ, RZ ;  /* 0x000000ffff007224 */ /* 0x000fd400078e00ff */
.L_x_2408:
[----:B------:R-:W-:Y:S05]  /*1360*/  BSYNC B1 ;  /* 0x0000000000017941 */ /* 0x000fea0003800000 */
.L_x_2406:
[----:B------:R-:W-:Y:S01]  /*1370*/  DMUL R4, R2, R2 ;  /* 0x0000000202047228 */ /* 0x000fe20000000000 */
[----:B------:R-:W-:Y:S01]  /*1380*/  IMAD.MOV.U32 R6, RZ, RZ, 0x5b27ebb1 ;  /* 0x5b27ebb1ff067424 */ /* 0x000fe200078e00ff */
[----:B------:R-:W-:Y:S01]  /*1390*/  MOV R7, 0x3ef9757c ;  /* 0x3ef9757c00077802 */ /* 0x000fe20000000f00 */
[----:B------:R-:W-:Y:S01]  /*13a0*/  UMOV UR4, 0x2799bcb9 ;  /* 0x2799bcb900047882 */ /* 0x000fe20000000000 */
        /* <DEDUP_REMOVED lines=58> */
.L_x_2410:
[----:B------:R-:W-:Y:S05]  /*1750*/  BSYNC B0 ;  /* 0x0000000000007941 */ /* 0x000fea0003800000 */
.L_x_2409:
        /* <DEDUP_REMOVED lines=23> */
.L_x_2412:
[----:B------:R-:W-:Y:S01]  /*18d0*/  DMUL R2, RZ, R8 ;  /* 0x00000008ff027228 */ /* 0x000fe20000000000 */
[----:B------:R-:W-:-:S10]  /*18e0*/  IMAD.MOV.U32 R0, RZ, RZ, RZ ;  /* 0x000000ffff007224 */ /* 0x000fd400078e00ff */
.L_x_2413:
[----:B------:R-:W-:Y:S05]  /*18f0*/  BSYNC B1 ;  /* 0x0000000000017941 */ /* 0x000fea0003800000 */
.L_x_2411:
        /* <DEDUP_REMOVED lines=62> */
.L_x_2415:
[----:B------:R-:W-:Y:S05]  /*1ce0*/  BSYNC B0 ;  /* 0x0000000000007941 */ /* 0x000fea0003800000 */
.L_x_2414:
        /* <DEDUP_REMOVED lines=21> */
[----:B------:R-:W-:Y:S05]  /*1e40*/  CALL.REL.NOINC `($_ZN2at6native29vectorized_elementwise_kernelILi2EZZZNS0_15tan_kernel_cudaERNS_18TensorIteratorBaseEENKUlvE0_clEvENKUlvE_clEvEUldE_St5arrayIPcLm2EEEEviT0_T1_$__internal_trig_reduction_slowpathd) ;  /* 0x0000004400387944 */ /* 0x000fea0003c00000 */
[----:B------:R-:W-:Y:S05]  /*1e50*/  BRA `(.L_x_2418) ;  /* 0x0000000000087947 */ /* 0x000fea0003800000 */
.L_x_2417:
[----:B------:R-:W-:Y:S01]  /*1e60*/  DMUL R2, RZ, R10 ;  /* 0x0000000aff027228 */ /* 0x000fe20000000000 */
[----:B------:R-:W-:-:S10]  /*1e70*/  IMAD.MOV.U32 R0, RZ, RZ, RZ ;  /* 0x000000ffff007224 */ /* 0x000fd400078e00ff */
.L_x_2418:
[----:B------:R-:W-:Y:S05]  /*1e80*/  BSYNC B1 ;  /* 0x0000000000017941 */ /* 0x000fea0003800000 */
.L_x_2416:
        /* <DEDUP_REMOVED lines=62> */
.L_x_2420:
[----:B------:R-:W-:Y:S05]  /*2270*/  BSYNC B0 ;  /* 0x0000000000007941 */ /* 0x000fea0003800000 */
.L_x_2419:
        /* <DEDUP_REMOVED lines=23> */
.L_x_2422:
[----:B------:R-:W-:Y:S01]  /*23f0*/  DMUL R2, RZ, R12 ;  /* 0x0000000cff027228 */ /* 0x000fe20000000000 */
[----:B------:R-:W-:-:S10]  /*2400*/  MOV R0, RZ ;  /* 0x000000ff00007202 */ /* 0x000fd40000000f00 */
.L_x_2423:
[----:B------:R-:W-:Y:S05]  /*2410*/  BSYNC B1 ;  /* 0x0000000000017941 */ /* 0x000fea0003800000 */
.L_x_2421:
        /* <DEDUP_REMOVED lines=62> */
.L_x_2425:
[----:B------:R-:W-:Y:S05]  /*2800*/  BSYNC B0 ;  /* 0x0000000000007941 */ /* 0x000fea0003800000 */
.L_x_2424:
        /* <DEDUP_REMOVED lines=23> */
.L_x_2427:
[----:B------:R-:W-:Y:S01]  /*2980*/  DMUL R2, RZ, R14 ;  /* 0x0000000eff027228 */ /* 0x000fe20000000000 */
[----:B------:R-:W-:-:S10]  /*2990*/  IMAD.MOV.U32 R0, RZ, RZ, RZ ;  /* 0x000000ffff007224 */ /* 0x000fd400078e00ff */
.L_x_2428:
[----:B------:R-:W-:Y:S05]  /*29a0*/  BSYNC B1 ;  /* 0x0000000000017941 */ /* 0x000fea0003800000 */
.L_x_2426:
[----:B------:R-:W-:Y:S01]  /*29b0*/  DMUL R4, R2, R2 ;  /* 0x0000000202047228 */ /* 0x000fe20000000000 */
[----:B------:R-:W-:Y:S01]  /*29c0*/  IMAD.MOV.U32 R6, RZ, RZ, 0x5b27ebb1 ;  /* 0x5b27ebb1ff067424 */ /* 0x000fe200078e00ff */
[----:B------:R-:W-:Y:S01]  /*29d0*/  MOV R7, 0x3ef9757c ;  /* 0x3ef9757c00077802 */ /* 0x000fe20000000f00 */
[----:B------:R-:W-:Y:S01]  /*29e0*/  UMOV UR4, 0x2799bcb9 ;  /* 0x2799bcb900047882 */ /* 0x000fe20000000000 */
[----:B------:R-:W-:Y:S01]  /*29f0*/  UMOV UR5, 0x3ee48dac ;  /* 0x3ee48dac00057882 */ /* 0x000fe20000000000 */
[----:B------:R-:W0:Y:S01]  /*2a00*/  LDC.64 R14, c[0x0][0x218] ;  /* 0x00008600ff0e7b82 */ /* 0x000e220000000a00 */
[----:B------:R-:W-:Y:S01]  /*2a10*/  LOP3.LUT R0, R0, 0x1, RZ, 0xc0, !PT ;  /* 0x0000000100007812 */ /* 0x000fe200078ec0ff */
[----:B------:R-:W-:Y:S01]  /*2a20*/  BSSY B0, `(.L_x_2429) ;  /* 0x000003b000007945 */ /* 0x000fe20003800000 */
        /* <DEDUP_REMOVED lines=10> */
[----:B0-----:R-:W-:-:S05]  /*2ad0*/  IMAD.WIDE.U32 R14, R39, 0x8, R14 ;  /* 0x00000008270e7825 */ /* 0x001fca00078e000e */
[----:B------:R-:W-:Y:S01]  /*2ae0*/  DFMA R6, R4, R6, UR4 ;  /* 0x0000000404067e2b */ /* 0x000fe20008000006 */
[----:B------:R-:W-:Y:S01]  /*2af0*/  UMOV UR4, 0xa00f6919 ;  /* 0xa00f691900047882 */ /* 0x000fe20000000000 */
[----:B------:R-:W-:Y:S01]  /*2b00*/  UMOV UR5, 0x3f15e791 ;  /* 0x3f15e79100057882 */ /* 0x000fe20000000000 */
[----:B------:R-:W-:-:S05]  /*2b10*/  IMAD.WIDE R32, R32, 0x10, R14 ;  /* 0x0000001020207825 */ /* 0x000fca00078e020e */
[C---:B------:R-:W-:Y:S01]  /*2b20*/  DFMA R6, R4.reuse, R6, UR4 ;  /* 0x0000000404067e2b */ /* 0x040fe20008000006 */
[----:B------:R-:W-:Y:S01]  /*2b30*/  UMOV UR4, 0xfadec73a ;  /* 0xfadec73a00047882 */ /* 0x000fe20000000000 */
[----:B------:R-:W-:Y:S01]  /*2b40*/  UMOV UR5, 0x3f2ff2e7 ;  /* 0x3f2ff2e700057882 */ /* 0x000fe20000000000 */
[----:B------:R0:W-:Y:S04]  /*2b50*/  STG.E.128 desc[UR6][R32.64], R16 ;  /* 0x0000001020007986 */ /* 0x0001e8000c101d06 */
[----:B------:R0:W-:Y:S01]  /*2b60*/  STG.E.128 desc[UR6][R32.64+0x800], R20 ;  /* 0x0008001420007986 */ /* 0x0001e2000c101d06 */
        /* <DEDUP_REMOVED lines=27> */
[----:B0-----:R-:W-:Y:S10]  /*2d20*/  @P0 BRA `(.L_x_2430) ;  /* 0x0000000000280947 */ /* 0x001ff40003800000 */
        /* <DEDUP_REMOVED lines=10> */
.L_x_2430:
[----:B------:R-:W-:Y:S05]  /*2dd0*/  BSYNC B0 ;  /* 0x0000000000007941 */ /* 0x000fea0003800000 */
.L_x_2429:
[----:B------:R-:W-:Y:S04]  /*2de0*/  STG.E.128 desc[UR6][R32.64+0x1000], R8 ;  /* 0x0010000820007986 */ /* 0x000fe8000c101d06 */
[----:B------:R-:W-:Y:S01]  /*2df0*/  STG.E.128 desc[UR6][R32.64+0x1800], R12 ;  /* 0x0018000c20007986 */ /* 0x000fe2000c101d06 */
[----:B------:R-:W-:Y:S05]  /*2e00*/  EXIT ;  /* 0x000000000000794d */ /* 0x000fea0003800000 */
.L_x_2390:
[----:B------:R-:W0:Y:S01]  /*2e10*/  S2R R18, SR_TID.X ;  /* 0x0000000000127919 */ /* 0x000e220000002100 */
[----:B------:R-:W-:Y:S02]  /*2e20*/  CS2R R22, SRZ ;  /* 0x0000000000167805 */ /* 0x000fe4000001ff00 */
[----:B0-----:R-:W-:Y:S01]  /*2e30*/  ISETP.GE.AND P2, PT, R18, R19, PT ;  /* 0x000000131200720c */ /* 0x001fe20003f46270 */
[----:B------:R-:W-:-:S12]  /*2e40*/  IMAD.MOV.U32 R0, RZ, RZ, R18 ;  /* 0x000000ffff007224 */ /* 0x000fd800078e0012 */
[----:B------:R-:W-:Y:S02]  /*2e50*/  @!P2 IMAD.IADD R7, R39, 0x1, R0 ;  /* 0x000000012707a824 */ /* 0x000fe400078e0200 */
[----:B------:R-:W-:-:S05]  /*2e60*/  @!P2 VIADD R0, R0, 0x80 ;  /* 0x000000800000a836 */ /* 0x000fca0000000000 */
[----:B------:R-:W-:-:S13]  /*2e70*/  ISETP.GE.AND P6, PT, R0, R19, PT ;  /* 0x000000130000720c */ /* 0x000fda0003fc6270 */
[----:B------:R-:W-:Y:S01]  /*2e80*/  @!P6 IMAD.IADD R15, R39, 0x1, R0 ;  /* 0x00000001270fe824 */ /* 0x000fe200078e0200 */
[----:B------:R-:W0:Y:S01]  /*2e90*/  @!P6 LDC.64 R2, c[0x0][0x220] ;  /* 0x00008800ff02eb82 */ /* 0x000e220000000a00 */
[----:B------:R-:W-:-:S05]  /*2ea0*/  @!P6 VIADD R0, R0, 0x80 ;  /* 0x000000800000e836 */ /* 0x000fca0000000000 */
[----:B------:R-:W-:-:S13]  /*2eb0*/  ISETP.GE.AND P5, PT, R0, R19, PT ;  /* 0x000000130000720c */ /* 0x000fda0003fa6270 */
[----:B------:R-:W-:Y:S01]  /*2ec0*/  @!P5 IMAD.IADD R17, R39, 0x1, R0 ;  /* 0x000000012711d824 */ /* 0x000fe200078e0200 */
[----:B------:R-:W-:Y:S01]  /*2ed0*/  @!P5 IADD3 R0, R0, 0x80, RZ ;  /* 0x000000800000d810 */ /* 0x000fe20007ffe0ff */
[----:B------:R-:W1:Y:S03]  /*2ee0*/  @!P5 LDC.64 R8, c[0x0][0x220] ;  /* 0x00008800ff08db82 */ /* 0x000e660000000a00 */
[----:B------:R-:W-:Y:S01]  /*2ef0*/  ISETP.GE.AND P4, PT, R0, R19, PT ;  /* 0x000000130000720c */ /* 0x000fe20003f86270 */
[----:B0-----:R-:W-:-:S04]  /*2f00*/  @!P6 IMAD.WIDE.U32 R14, R15, 0x8, R2 ;  /* 0x000000080f0ee825 */ /* 0x001fc800078e0002 */
[----:B------:R-:W0:Y:S01]  /*2f10*/  @!P2 LDC.64 R2, c[0x0][0x220] ;  /* 0x00008800ff02ab82 */ /* 0x000e220000000a00 */
[----:B------:R2:W5:Y:S07]  /*2f20*/  @!P6 LDG.E.64 R22, desc[UR6][R14.64] ;  /* 0x000000060e16e981 */ /* 0x00056e000c1e1b00 */
[----:B------:R-:W-:Y:S01]  /*2f30*/  @!P4 IMAD.IADD R27, R39, 0x1, R0 ;  /* 0x00000001271bc824 */ /* 0x000fe200078e0200 */
[----:B------:R-:W3:Y:S01]  /*2f40*/  @!P4 LDC.64 R20, c[0x0][0x220] ;  /* 0x00008800ff14cb82 */ /* 0x000ee20000000a00 */
[----:B------:R-:W-:-:S05]  /*2f50*/  @!P4 VIADD R0, R0, 0x80 ;  /* 0x000000800000c836 */ /* 0x000fca0000000000 */
[----:B------:R-:W-:-:S13]  /*2f60*/  ISETP.GE.AND P3, PT, R0, R19, PT ;  /* 0x000000130000720c */ /* 0x000fda0003f66270 */
[----:B------:R-:W-:Y:S01]  /*2f70*/  @!P3 IMAD.IADD R29, R39, 0x1, R0 ;  /* 0x00000001271db824 */ /* 0x000fe200078e0200 */
[----:B------:R-:W4:Y:S01]  /*2f80*/  @!P3 LDC.64 R24, c[0x0][0x220] ;  /* 0x00008800ff18bb82 */ /* 0x000f220000000a00 */
        /* <DEDUP_REMOVED lines=8> */
[----:B------:R-:W0:Y:S03]  /*3010*/  @!P0 LDC.64 R10, c[0x0][0x220] ;  /* 0x00008800ff0a8b82 */ /* 0x000e260000000a00 */
[----:B------:R-:W-:-:S13]  /*3020*/  ISETP.GE.AND P6, PT, R0, R19, PT ;  /* 0x000000130000720c */ /* 0x000fda0003fc6270 */
[----:B------:R-:W0:Y:S01]  /*3030*/  @!P6 LDC.64 R4, c[0x0][0x220] ;  /* 0x00008800ff04eb82 */ /* 0x000e220000000a00 */
[----:B-1----:R-:W-:Y:S01]  /*3040*/  @!P5 IMAD.WIDE.U32 R16, R17, 0x8, R8 ;  /* 0x000000081110d825 */ /* 0x002fe200078e0008 */
[----:B------:R-:W-:-:S03]  /*3050*/  CS2R R8, SRZ ;  /* 0x0000000000087805 */ /* 0x000fc6000001ff00 */
[----:B--2---:R-:W-:Y:S02]  /*3060*/  @!P6 IMAD.IADD R15, R39, 0x1, R0 ;  /* 0x00000001270fe824 */ /* 0x004fe400078e0200 */
[----:B---3--:R-:W-:Y:S01]  /*3070*/  @!P4 IMAD.WIDE.U32 R26, R27, 0x8, R20 ;  /* 0x000000081b1ac825 */ /* 0x008fe200078e0014 */
[----:B------:R1:W5:Y:S01]  /*3080*/  @!P5 LDG.E.64 R8, desc[UR6][R16.64] ;  /* 0x000000061008d981 */ /* 0x000362000c1e1b00 */
[----:B------:R-:W-:Y:S02]  /*3090*/  CS2R R20, SRZ ;  /* 0x0000000000147805 */ /* 0x000fe4000001ff00 */
[----:B----4-:R-:W-:Y:S01]  /*30a0*/  @!P3 IMAD.WIDE.U32 R24, R29, 0x8, R24 ;  /* 0x000000081d18b825 */ /* 0x010fe200078e0018 */
[----:B------:R-:W-:-:S03]  /*30b0*/  CS2R R28, SRZ ;  /* 0x00000000001c7805 */ /* 0x000fc6000001ff00 */
[----:B0-----:R-:W-:Y:S01]  /*30c0*/  @!P1 IMAD.WIDE.U32 R30, R31, 0x8, R12 ;  /* 0x000000081f1e9825 */ /* 0x001fe200078e000c */
[----:B------:R-:W-:Y:S01]  /*30d0*/  CS2R R12, SRZ ;  /* 0x00000000000c7805 */ /* 0x000fe2000001ff00 */
[----:B------:R0:W5:Y:S01]  /*30e0*/  @!P4 LDG.E.64 R20, desc[UR6][R26.64] ;  /* 0x000000061a14c981 */ /* 0x000162000c1e1b00 */
[----:B-1----:R-:W-:Y:S01]  /*30f0*/  CS2R R16, SRZ ;  /* 0x0000000000107805 */ /* 0x002fe2000001ff00 */
[----:B------:R-:W-:Y:S01]  /*3100*/  @!P0 IMAD.WIDE.U32 R32, R33, 0x8, R10 ;  /* 0x0000000821208825 */ /* 0x000fe200078e000a */
[----:B------:R-:W-:Y:S02]  /*3110*/  CS2R R10, SRZ ;  /* 0x00000000000a7805 */ /* 0x000fe4000001ff00 */
[----:B------:R0:W5:Y:S01]  /*3120*/  @!P1 LDG.E.64 R12, desc[UR6][R30.64] ;  /* 0x000000061e0c9981 */ /* 0x000162000c1e1b00 */
[----:B------:R-:W-:Y:S01]  /*3130*/  @!P6 IMAD.WIDE.U32 R4, R15, 0x8, R4 ;  /* 0x000000080f04e825 */ /* 0x000fe200078e0004 */
[----:B------:R-:W-:Y:S02]  /*3140*/  CS2R R14, SRZ ;  /* 0x00000000000e7805 */ /* 0x000fe4000001ff00 */
[----:B------:R0:W5:Y:S01]  /*3150*/  @!P3 LDG.E.64 R10, desc[UR6][R24.64] ;  /* 0x00000006180ab981 */ /* 0x000162000c1e1b00 */
[----:B------:R-:W-:-:S03]  /*3160*/  @!P2 IMAD.WIDE.U32 R2, R7, 0x8, R2 ;  /* 0x000000080702a825 */ /* 0x000fc600078e0002 */
[----:B------:R0:W5:Y:S04]  /*3170*/  @!P6 LDG.E.64 R16, desc[UR6][R4.64] ;  /* 0x000000060410e981 */ /* 0x000168000c1e1b00 */
[----:B------:R0:W5:Y:S04]  /*3180*/  @!P0 LDG.E.64 R14, desc[UR6][R32.64] ;  /* 0x00000006200e8981 */ /* 0x000168000c1e1b00 */
        /* <DEDUP_REMOVED lines=24> */
[----:B------:R-:W-:Y:S05]  /*3310*/  CALL.REL.NOINC `($_ZN2at6native29vectorized_elementwise_kernelILi2EZZZNS0_15tan_kernel_cudaERNS_18TensorIteratorBaseEENKUlvE0_clEvENKUlvE_clEvEUldE_St5arrayIPcLm2EEEEviT0_T1_$__internal_trig_reduction_slowpathd) ;  /* 0x0000003000047944 */ /* 0x000fea0003c00000 */
[----:B------:R-:W-:Y:S05]  /*3320*/  BRA `(.L_x_2435) ;  /* 0x0000000000087947 */ /* 0x000fea0003800000 */
.L_x_2434:
[----:B0-----:R-:W-:Y:S01]  /*3330*/  DMUL R2, RZ, R28 ;  /* 0x0000001cff027228 */ /* 0x001fe20000000000 */
[----:B------:R-:W-:-:S10]  /*3340*/  IMAD.MOV.U32 R0, RZ, RZ, RZ ;  /* 0x000000ffff007224 */ /* 0x000fd400078e00ff */
.L_x_2435:
[----:B------:R-:W-:Y:S05]  /*3350*/  BSYNC B2 ;  /* 0x0000000000027941 */ /* 0x000fea0003800000 */
.L_x_2433:
        /* <DEDUP_REMOVED lines=60> */
.L_x_2432:
[----:B------:R-:W-:Y:S05]  /*3720*/  BSYNC B1 ;  /* 0x0000000000017941 */ /* 0x000fea0003800000 */
.L_x_2431:
        /* <DEDUP_REMOVED lines=28> */
.L_x_2439:
[----:B0-----:R-:W-:Y:S01]  /*38f0*/  DMUL R2, RZ, R22 ;  /* 0x00000016ff027228 */ /* 0x001fe20000000000 */
[----:B------:R-:W-:-:S10]  /*3900*/  IMAD.MOV.U32 R0, RZ, RZ, RZ ;  /* 0x000000ffff007224 */ /* 0x000fd400078e00ff */
.L_x_2440:
[----:B------:R-:W-:Y:S05]  /*3910*/  BSYNC B2 ;  /* 0x0000000000027941 */ /* 0x000fea0003800000 */
.L_x_2438:
        /* <DEDUP_REMOVED lines=60> */
.L_x_2437:
[----:B------:R-:W-:Y:S05]  /*3ce0*/  BSYNC B1 ;  /* 0x0000000000017941 */ /* 0x000fea0003800000 */
.L_x_2436:
        /* <DEDUP_REMOVED lines=24> */
[----:B------:R-:W-:Y:S02]  /*3e70*/  MOV R29, R9 ;  /* 0x00000009001d7202 */ /* 0x000fe40000000f00 */
[----:B------:R-:W-:-:S07]  /*3e80*/  MOV R30, 0x3ea0 ;  /* 0x00003ea0001e7802 */ /* 0x000fce0000000f00 */
[----:B------:R-:W-:Y:S05]  /*3e90*/  CALL.REL.NOINC `($_ZN2at6native29vectorized_elementwise_kernelILi2EZZZNS0_15tan_kernel_cudaERNS_18TensorIteratorBaseEENKUlvE0_clEvENKUlvE_clEvEUldE_St5arrayIPcLm2EEEEviT0_T1_$__internal_trig_reduction_slowpathd) ;  /* 0x0000002400247944 */ /* 0x000fea0003c00000 */
[----:B------:R-:W-:Y:S05]  /*3ea0*/  BRA `(.L_x_2445) ;  /* 0x0000000000087947 */ /* 0x000fea0003800000 */
.L_x_2444:
[----:B0-----:R-:W-:Y:S01]  /*3eb0*/  DMUL R2, RZ, R8 ;  /* 0x00000008ff027228 */ /* 0x001fe20000000000 */
[----:B------:R-:W-:-:S10]  /*3ec0*/  IMAD.MOV.U32 R0, RZ, RZ, RZ ;  /* 0x000000ffff007224 */ /* 0x000fd400078e00ff */
.L_x_2445:
[----:B------:R-:W-:Y:S05]  /*3ed0*/  BSYNC B2 ;  /* 0x0000000000027941 */ /* 0x000fea0003800000 */
.L_x_2443:
        /* <DEDUP_REMOVED lines=60> */
.L_x_2442:
[----:B------:R-:W-:Y:S05]  /*42a0*/  BSYNC B1 ;  /* 0x0000000000017941 */ /* 0x000fea0003800000 */
.L_x_2441:
        /* <DEDUP_REMOVED lines=28> */
.L_x_2449:
[----:B0-----:R-:W-:Y:S01]  /*4470*/  DMUL R2, RZ, R20 ;  /* 0x00000014ff027228 */ /* 0x001fe20000000000 */
[----:B------:R-:W-:-:S10]  /*4480*/  MOV R0, RZ ;  /* 0x000000ff00007202 */ /* 0x000fd40000000f00 */
.L_x_2450:
[----:B------:R-:W-:Y:S05]  /*4490*/  BSYNC B2 ;  /* 0x0000000000027941 */ /* 0x000fea0003800000 */
.L_x_2448:
        /* <DEDUP_REMOVED lines=60> */
.L_x_2447:
[----:B------:R-:W-:Y:S05]  /*4860*/  BSYNC B1 ;  /* 0x0000000000017941 */ /* 0x000fea0003800000 */
.L_x_2446:
        /* <DEDUP_REMOVED lines=28> */
.L_x_2454:
[----:B0-----:R-:W-:Y:S01]  /*4a30*/  DMUL R2, RZ, R10 ;  /* 0x0000000aff027228 */ /* 0x001fe20000000000 */
[----:B------:R-:W-:-:S10]  /*4a40*/  IMAD.MOV.U32 R0, RZ, RZ, RZ ;  /* 0x000000ffff007224 */ /* 0x000fd400078e00ff */
.L_x_2455:
[----:B------:R-:W-:Y:S05]  /*4a50*/  BSYNC B2 ;  /* 0x0000000000027941 */ /* 0x000fea0003800000 */
.L_x_2453:
[----:B------:R-:W-:Y:S01]  /*4a60*/  DMUL R4, R2, R2 ;  /* 0x0000000202047228 */ /* 0x000fe20000000000 */
[----:B------:R-:W-:Y:S01]  /*4a70*/  MOV R6, 0x5b27ebb1 ;  /* 0x5b27ebb100067802 */ /* 0x000fe20000000f00 */
[----:B------:R-:W-:Y:S01]  /*4a80*/  IMAD.MOV.U32 R7, RZ, RZ, 0x3ef9757c ;  /* 0x3ef9757cff077424 */ /* 0x000fe200078e00ff */
[----:B------:R-:W-:Y:S01]  /*4a90*/  UMOV UR4, 0x2799bcb9 ;  /* 0x2799bcb900047882 */ /* 0x000fe20000000000 */
[----:B------:R-:W-:Y:S01]  /*4aa0*/  UMOV UR5, 0x3ee48dac ;  /* 0x3ee48dac00057882 */ /* 0x000fe20000000000 */
[----:B------:R-:W-:-:S03]  /*4ab0*/  LOP3.LUT R0, R0, 0x1, RZ, 0xc0, !PT ;  /* 0x0000000100007812 */ /* 0x000fc600078ec0ff */
        /* <DEDUP_REMOVED lines=54> */
.L_x_2452:
[----:B------:R-:W-:Y:S05]  /*4e20*/  BSYNC B1 ;  /* 0x0000000000017941 */ /* 0x000fea0003800000 */
.L_x_2451:
        /* <DEDUP_REMOVED lines=28> */
.L_x_2459:
[----:B0-----:R-:W-:Y:S01]  /*4ff0*/  DMUL R2, RZ, R12 ;  /* 0x0000000cff027228 */ /* 0x001fe20000000000 */
[----:B------:R-:W-:-:S10]  /*5000*/  IMAD.MOV.U32 R0, RZ, RZ, RZ ;  /* 0x000000ffff007224 */ /* 0x000fd400078e00ff */
.L_x_2460:
[----:B------:R-:W-:Y:S05]  /*5010*/  BSYNC B2 ;  /* 0x0000000000027941 */ /* 0x000fea0003800000 */
.L_x_2458:
[----:B------:R-:W-:Y:S01]  /*5020*/  DMUL R4, R2, R2 ;  /* 0x0000000202047228 */ /* 0x000fe20000000000 */
[----:B------:R-:W-:Y:S01]  /*5030*/  IMAD.MOV.U32 R6, RZ, RZ, 0x5b27ebb1 ;  /* 0x5b27ebb1ff067424 */ /* 0x000fe200078e00ff */
[----:B------:R-:W-:Y:S01]  /*5040*/  MOV R7, 0x3ef9757c ;  /* 0x3ef9757c00077802 */ /* 0x000fe20000000f00 */
        /* <DEDUP_REMOVED lines=57> */
.L_x_2457:
[----:B------:R-:W-:Y:S05]  /*53e0*/  BSYNC B1 ;  /* 0x0000000000017941 */ /* 0x000fea0003800000 */
.L_x_2456:
        /* <DEDUP_REMOVED lines=28> */
.L_x_2464:
[----:B0-----:R-:W-:Y:S01]  /*55b0*/  DMUL R2, RZ, R14 ;  /* 0x0000000eff027228 */ /* 0x001fe20000000000 */
[----:B------:R-:W-:-:S10]  /*55c0*/  IMAD.MOV.U32 R0, RZ, RZ, RZ ;  /* 0x000000ffff007224 */ /* 0x000fd400078e00ff */
.L_x_2465:
[----:B------:R-:W-:Y:S05]  /*55d0*/  BSYNC B2 ;  /* 0x0000000000027941 */ /* 0x000fea0003800000 */
.L_x_2463:
        /* <DEDUP_REMOVED lines=60> */
.L_x_2462:
[----:B------:R-:W-:Y:S05]  /*59a0*/  BSYNC B1 ;  /* 0x0000000000017941 */ /* 0x000fea0003800000 */
.L_x_2461:
        /* <DEDUP_REMOVED lines=28> */
.L_x_2469:
[----:B0-----:R-:W-:Y:S01]  /*5b70*/  DMUL R2, RZ, R16 ;  /* 0x00000010ff027228 */ /* 0x001fe20000000000 */
[----:B------:R-:W-:-:S10]  /*5b80*/  IMAD.MOV.U32 R0, RZ, RZ, RZ ;  /* 0x000000ffff007224 */ /* 0x000fd400078e00ff */
.L_x_2470:
[----:B------:R-:W-:Y:S05]  /*5b90*/  BSYNC B2 ;  /* 0x0000000000027941 */ /* 0x000fea0003800000 */
.L_x_2468:
        /* <DEDUP_REMOVED lines=60> */
.L_x_2467:
[----:B------:R-:W-:Y:S05]  /*5f60*/  BSYNC B1 ;  /* 0x0000000000017941 */ /* 0x000fea0003800000 */
.L_x_2466:
[----:B------:R-:W1:Y:S01]  /*5f70*/  @!P2 S2R R0, SR_TID.X ;  /* 0x000000000000a919 */ /* 0x000e620000002100 */
[----:B0-----:R-:W0:Y:S01]  /*5f80*/  @!P2 LDC.64 R2, c[0x0][0x218] ;  /* 0x00008600ff02ab82 */ /* 0x001e220000000a00 */
[----:B------:R-:W-:Y:S04]  /*5f90*/  BSSY B0, `(.L_x_2471) ;  /* 0x0000031000007945 */ /* 0x000fe80003800000 */
[----:B------:R-:W-:Y:S01]  /*5fa0*/  BSSY B1, `(.L_x_2472) ;  /* 0x0000029000017945 */ /* 0x000fe20003800000 */
[----:B-1----:R-:W-:Y:S01]  /*5fb0*/  @!P2 IADD3 R7, R39, R0, RZ ;  /* 0x000000002707a210 */ /* 0x002fe20007ffe0ff */
[----:B------:R-:W-:-:S04]  /*5fc0*/  @!P2 VIADD R18, R0, 0x80 ;  /* 0x000000800012a836 */ /* 0x000fc80000000000 */
[----:B0-----:R-:W-:Y:S01]  /*5fd0*/  @!P2 IMAD.WIDE.U32 R2, R7, 0x8, R2 ;  /* 0x000000080702a825 */ /* 0x001fe200078e0002 */
[----:B------:R-:W-:-:S04]  /*5fe0*/  ISETP.GE.AND P0, PT, R18, R19, PT ;  /* 0x000000131200720c */ /* 0x000fc80003f06270 */
[----:B------:R0:W-:Y:S09]  /*5ff0*/  @!P2 STG.E.64 desc[UR6][R2.64], R36 ;  /* 0x000000240200a986 */ /* 0x0001f2000c101b06 */
[----:B------:R-:W-:Y:S05]  /*6000*/  @P0 BRA `(.L_x_2473) ;  /* 0x0000000000300947 */ /* 0x000fea0003800000 */
[----:B0-----:R-:W0:Y:S01]  /*6010*/  LDC.64 R2, c[0x0][0x218] ;  /* 0x00008600ff027b82 */ /* 0x001e220000000a00 */
[----:B------:R-:W-:Y:S02]  /*6020*/  IMAD.IADD R7, R39, 0x1, R18 ;  /* 0x0000000127077824 */ /* 0x000fe400078e0212 */
[----:B------:R-:W-:-:S05]  /*6030*/  VIADD R18, R18, 0x80 ;  /* 0x0000008012127836 */ /* 0x000fca0000000000 */
[----:B------:R-:W-:Y:S01]  /*6040*/  ISETP.GE.AND P0, PT, R18, R19, PT ;  /* 0x000000131200720c */ /* 0x000fe20003f06270 */
[----:B0-----:R-:W-:-:S05]  /*6050*/  IMAD.WIDE.U32 R2, R7, 0x8, R2 ;  /* 0x0000000807027825 */ /* 0x001fca00078e0002 */
[----:B------:R0:W-:Y:S07]  /*6060*/  STG.E.64 desc[UR6][R2.64], R34 ;  /* 0x0000002202007986 */ /* 0x0001ee000c101b06 */
[----:B------:R-:W-:Y:S05]  /*6070*/  @P0 BRA `(.L_x_2474) ;  /* 0x0000000000300947 */ /* 0x000fea0003800000 */
[----:B0-----:R-:W0:Y:S01]  /*6080*/  LDC.64 R2, c[0x0][0x218] ;  /* 0x00008600ff027b82 */ /* 0x001e220000000a00 */
[----:B------:R-:W-:Y:S02]  /*6090*/  IMAD.IADD R7, R39, 0x1, R18 ;  /* 0x0000000127077824 */ /* 0x000fe400078e0212 */
[----:B------:R-:W-:Y:S02]  /*60a0*/  VIADD R18, R18, 0x80 ;  /* 0x0000008012127836 */ /* 0x000fe40000000000 */
[----:B0-----:R-:W-:-:S05]  /*60b0*/  IMAD.WIDE.U32 R2, R7, 0x8, R2 ;  /* 0x0000000807027825 */ /* 0x001fca00078e0002 */
[----:B------:R1:W-:Y:S02]  /*60c0*/  STG.E.64 desc[UR6][R2.64], R32 ;  /* 0x0000002002007986 */ /* 0x0003e4000c101b06 */
.L_x_2473:
[----:B------:R-:W-:-:S13]  /*60d0*/  ISETP.GE.AND P0, PT, R18, R19, PT ;  /* 0x000000131200720c */ /* 0x000fda0003f06270 */
[----:B------:R-:W-:Y:S05]  /*60e0*/  @P0 BRA `(.L_x_2475) ;  /* 0x0000000000300947 */ /* 0x000fea0003800000 */
[----:B01----:R-:W0:Y:S01]  /*60f0*/  LDC.64 R2, c[0x0][0x218] ;  /* 0x00008600ff027b82 */ /* 0x003e220000000a00 */
[----:B------:R-:W-:Y:S02]  /*6100*/  IMAD.IADD R7, R39, 0x1, R18 ;  /* 0x0000000127077824 */ /* 0x000fe400078e0212 */
[----:B------:R-:W-:Y:S02]  /*6110*/  VIADD R18, R18, 0x80 ;  /* 0x0000008012127836 */ /* 0x000fe40000000000 */
[----:B0-----:R-:W-:-:S05]  /*6120*/  IMAD.WIDE.U32 R2, R7, 0x8, R2 ;  /* 0x0000000807027825 */ /* 0x001fca00078e0002 */
[----:B-----5:R1:W-:Y:S02]  /*6130*/  STG.E.64 desc[UR6][R2.64], R22 ;  /* 0x0000001602007986 */ /* 0x0203e4000c101b06 */
.L_x_2474:
[----:B------:R-:W-:-:S13]  /*6140*/  ISETP.GE.AND P0, PT, R18, R19, PT ;  /* 0x000000131200720c */ /* 0x000fda0003f06270 */
[----:B------:R-:W-:Y:S05]  /*6150*/  @P0 BRA `(.L_x_2476) ;  /* 0x0000000000340947 */ /* 0x000fea0003800000 */
[----:B01----:R-:W0:Y:S01]  /*6160*/  LDC.64 R2, c[0x0][0x218] ;  /* 0x00008600ff027b82 */ /* 0x003e220000000a00 */
[----:B------:R-:W-:Y:S01]  /*6170*/  IADD3 R7, R39, R18, RZ ;  /* 0x0000001227077210 */ /* 0x000fe20007ffe0ff */
[----:B------:R-:W-:-:S04]  /*6180*/  VIADD R18, R18, 0x80 ;  /* 0x0000008012127836 */ /* 0x000fc80000000000 */
[----:B0-----:R-:W-:-:S05]  /*6190*/  IMAD.WIDE.U32 R2, R7, 0x8, R2 ;  /* 0x0000000807027825 */ /* 0x001fca00078e0002 */
[----:B-----5:R2:W-:Y:S02]  /*61a0*/  STG.E.64 desc[UR6][R2.64], R20 ;  /* 0x0000001402007986 */ /* 0x0205e4000c101b06 */
.L_x_2475:
[----:B------:R-:W-:-:S13]  /*61b0*/  ISETP.GE.AND P0, PT, R18, R19, PT ;  /* 0x000000131200720c */ /* 0x000fda0003f06270 */
[----:B------:R-:W-:Y:S05]  /*61c0*/  @P0 BREAK B1 ;  /* 0x0000000000010942 */ /* 0x000fea0003800000 */
[----:B------:R-:W-:Y:S05]  /*61d0*/  @P0 BRA `(.L_x_2477) ;  /* 0x0000000000300947 */ /* 0x000fea0003800000 */
[----:B012---:R-:W0:Y:S01]  /*61e0*/  LDC.64 R2, c[0x0][0x218] ;  /* 0x00008600ff027b82 */ /* 0x007e220000000a00 */
[----:B------:R-:W-:Y:S02]  /*61f0*/  IMAD.IADD R7, R39, 0x1, R18 ;  /* 0x0000000127077824 */ /* 0x000fe400078e0212 */
[----:B------:R-:W-:Y:S02]  /*6200*/  VIADD R18, R18, 0x80 ;  /* 0x0000008012127836 */ /* 0x000fe40000000000 */
[----:B0-----:R-:W-:-:S05]  /*6210*/  IMAD.WIDE.U32 R2, R7, 0x8, R2 ;  /* 0x0000000807027825 */ /* 0x001fca00078e0002 */
[----:B-----5:R2:W-:Y:S02]  /*6220*/  STG.E.64 desc[UR6][R2.64], R10 ;  /* 0x0000000a02007986 */ /* 0x0205e4000c101b06 */
.L_x_2476:
[----:B------:R-:W-:Y:S05]  /*6230*/  BSYNC B1 ;  /* 0x0000000000017941 */ /* 0x000fea0003800000 */
.L_x_2472:
[----:B------:R-:W-:-:S13]  /*6240*/  ISETP.GE.AND P0, PT, R18, R19, PT ;  /* 0x000000131200720c */ /* 0x000fda0003f06270 */
[----:B012---:R-:W0:Y:S01]  /*6250*/  @!P0 LDC.64 R2, c[0x0][0x218] ;  /* 0x00008600ff028b82 */ /* 0x007e220000000a00 */
[----:B------:R-:W-:Y:S02]  /*6260*/  @!P0 IMAD.IADD R7, R39, 0x1, R18 ;  /* 0x0000000127078824 */ /* 0x000fe400078e0212 */
[----:B------:R-:W-:Y:S02]  /*6270*/  @!P0 VIADD R18, R18, 0x80 ;  /* 0x0000008012128836 */ /* 0x000fe40000000000 */
[----:B0-----:R-:W-:-:S05]  /*6280*/  @!P0 IMAD.WIDE.U32 R2, R7, 0x8, R2 ;  /* 0x0000000807028825 */ /* 0x001fca00078e0002 */
[----:B-----5:R3:W-:Y:S02]  /*6290*/  @!P0 STG.E.64 desc[UR6][R2.64], R8 ;  /* 0x0000000802008986 */ /* 0x0207e4000c101b06 */
.L_x_2477:
[----:B------:R-:W-:Y:S05]  /*62a0*/  BSYNC B0 ;  /* 0x0000000000007941 */ /* 0x000fea0003800000 */
.L_x_2471:
[----:B------:R-:W-:Y:S05]  /*62b0*/  WARPSYNC.ALL ;  /* 0x0000000000007948 */ /* 0x000fea0003800000 */
[----:B------:R-:W-:-:S13]  /*62c0*/  ISETP.GE.AND P0, PT, R18, R19, PT ;  /* 0x000000131200720c */ /* 0x000fda0003f06270 */
[----:B------:R-:W-:Y:S05]  /*62d0*/  @P0 EXIT ;  /* 0x000000000000094d */ /* 0x000fea0003800000 */
[----:B0123--:R-:W0:Y:S01]  /*62e0*/  LDC.64 R2, c[0x0][0x218] ;  /* 0x00008600ff027b82 */ /* 0x00fe220000000a00 */
[----:B------:R-:W-:-:S04]  /*62f0*/  IMAD.IADD R39, R39, 0x1, R18 ;  /* 0x0000000127277824 */ /* 0x000fc800078e0212 */
[----:B0-----:R-:W-:-:S05]  /*6300*/  IMAD.WIDE.U32 R2, R39, 0x8, R2 ;  /* 0x0000000827027825 */ /* 0x001fca00078e0002 */
[----:B------:R-:W-:Y:S01]  /*6310*/  STG.E.64 desc[UR6][R2.64], R4 ;  /* 0x0000000402007986 */ /* 0x000fe2000c101b06 */
[----:B------:R-:W-:Y:S05]  /*6320*/  EXIT ;  /* 0x000000000000794d */ /* 0x000fea0003800000 */
        .type           $_ZN2at6native29vectorized_elementwise_kernelILi2EZZZNS0_15tan_kernel_cudaERNS_18TensorIteratorBaseEENKUlvE0_clEvENKUlvE_clEvEUldE_St5arrayIPcLm2EEEEviT0_T1_$__internal_trig_reduction_slowpathd,@function
        .size           $_ZN2at6native29vectorized_elementwise_kernelILi2EZZZNS0_15tan_kernel_cudaERNS_18TensorIteratorBaseEENKUlvE0_clEvENKUlvE_clEvEUldE_St5arrayIPcLm2EEEEviT0_T1_$__internal_trig_reduction_slowpathd,(.L_x_7498 - $_ZN2at6native29vectorized_elementwise_kernelILi2EZZZNS0_15tan_kernel_cudaERNS_18TensorIteratorBaseEENKUlvE0_clEvENKUlvE_clEvEUldE_St5arrayIPcLm2EEEEviT0_T1_$__internal_trig_reduction_slowpathd)
$_ZN2at6native29vectorized_elementwise_kernelILi2EZZZNS0_15tan_kernel_cudaERNS_18TensorIteratorBaseEENKUlvE0_clEvENKUlvE_clEvEUldE_St5arrayIPcLm2EEEEviT0_T1_$__internal_trig_reduction_slowpathd:
[----:B------:R-:W-:Y:S01]  /*6330*/  SHF.R.U32.HI R3, RZ, 0x14, R29 ;  /* 0x00000014ff037819 */ /* 0x000fe2000001161d */
[----:B------:R-:W-:Y:S01]  /*6340*/  IMAD.MOV.U32 R7, RZ, RZ, R0 ;  /* 0x000000ffff077224 */ /* 0x000fe200078e0000 */
[----:B------:R-:W-:Y:S01]  /*6350*/  MOV R5, R29 ;  /* 0x0000001d00057202 */ /* 0x000fe20000000f00 */
        /* <DEDUP_REMOVED lines=15> */
[----:B------:R-:W-:Y:S02]  /*6450*/  IADD3 R0, -R0, 0xf, RZ ;  /* 0x0000000f00007810 */ /* 0x000fe40007ffe1ff */
[----:B------:R-:W-:-:S04]  /*6460*/  SEL R31, R31, 0x12, !P0 ;  /* 0x000000121f1f7807 */ /* 0x000fc80004000000 */
[----:B------:R-:W-:Y:S02]  /*6470*/  ISETP.GT.AND P0, PT, R2, R31, PT ;  /* 0x0000001f0200720c */ /* 0x000fe40003f04270 */
[----:B------:R-:W-:Y:S01]  /*6480*/  SHF.R.U32.HI R2, RZ, 0x6, R3 ;  /* 0x00000006ff027819 */ /* 0x000fe20000011603 */
[----:B------:R-:W-:-:S03]  /*6490*/  IMAD.MOV.U32 R3, RZ, RZ, R0 ;  /* 0x000000ffff037224 */ /* 0x000fc600078e0000 */
[----:B------:R-:W-:-:S07]  /*64a0*/  IADD3 R40, -R2, 0xf, RZ ;  /* 0x0000000f02287810 */ /* 0x000fce0007ffe1ff */
[----:B------:R-:W-:Y:S05]  /*64b0*/  @P0 BRA `(.L_x_2480) ;  /* 0x00000000009c0947 */ /* 0x000fea0003800000 */
[----:B------:R-:W0:Y:S01]  /*64c0*/  LDC.64 R2, c[0x4][0x170] ;  /* 0x01005c00ff027b82 */ /* 0x000e220000000a00 */
[----:B------:R-:W-:-:S07]  /*64d0*/  CS2R R26, SRZ ;  /* 0x00000000001a7805 */ /* 0x000fce000001ff00 */
[----:B------:R-:W1:Y:S01]  /*64e0*/  LDC.64 R42, c[0x0][0x208] ;  /* 0x00008200ff2a7b82 */ /* 0x000e620000000a00 */
[----:B0-----:R-:W-:-:S04]  /*64f0*/  IMAD.WIDE R2, R0, 0x8, R2 ;  /* 0x0000000800027825 */ /* 0x001fc800078e0202 */
[----:B------:R-:W-:Y:S01]  /*6500*/  IMAD.MOV.U32 R4, RZ, RZ, R2 ;  /* 0x000000ffff047224 */ /* 0x000fe200078e0002 */
[C---:B------:R-:W-:Y:S01]  /*6510*/  SHF.L.U64.HI R2, R7.reuse, 0xb, R5 ;  /* 0x0000000b07027819 */ /* 0x040fe20000010205 */
[----:B------:R-:W-:Y:S01]  /*6520*/  IMAD.SHL.U32 R5, R7, 0x800, RZ ;  /* 0x0000080007057824 */ /* 0x000fe200078e00ff */
[----:B------:R-:W-:Y:S01]  /*6530*/  MOV R6, R3 ;  /* 0x0000000300067202 */ /* 0x000fe20000000f00 */
[----:B------:R-:W-:Y:S01]  /*6540*/  IMAD.MOV.U32 R3, RZ, RZ, R0 ;  /* 0x000000ffff037224 */ /* 0x000fe200078e0000 */
[----:B------:R-:W-:Y:S01]  /*6550*/  LOP3.LUT R2, R2, 0x80000000, RZ, 0xfc, !PT ;  /* 0x8000000002027812 */ /* 0x000fe200078efcff */
[----:B-1----:R-:W-:-:S07]  /*6560*/  IMAD.MOV.U32 R0, RZ, RZ, R1 ;  /* 0x000000ffff007224 */ /* 0x002fce00078e0001 */
.L_x_2481:
[----:B------:R-:W-:Y:S01]  /*6570*/  R2UR UR4, R42 ;  /* 0x000000002a0472ca */ /* 0x000fe200000e0000 */
[----:B------:R-:W-:Y:S01]  /*6580*/  IMAD.MOV.U32 R24, RZ, RZ, R4 ;  /* 0x000000ffff187224 */ /* 0x000fe200078e0004 */
[----:B------:R-:W-:Y:S01]  /*6590*/  R2UR UR5, R43 ;  /* 0x000000002b0572ca */ /* 0x000fe200000e0000 */
[----:B------:R-:W-:-:S12]  /*65a0*/  IMAD.MOV.U32 R25, RZ, RZ, R6 ;  /* 0x000000ffff197224 */ /* 0x000fd800078e0006 */
[----:B------:R-:W2:Y:S01]  /*65b0*/  LDG.E.64.CONSTANT R24, desc[UR4][R24.64] ;  /* 0x0000000418187981 */ /* 0x000ea2000c1e9b00 */
[----:B------:R-:W-:Y:S01]  /*65c0*/  IADD3 R3, R3, 0x1, RZ ;  /* 0x0000000103037810 */ /* 0x000fe20007ffe0ff */
[----:B--2---:R-:W-:-:S04]  /*65d0*/  IMAD.WIDE.U32 R26, P4, R24, R5, R26 ;  /* 0x00000005181a7225 */ /* 0x004fc8000788001a */
[----:B------:R-:W-:Y:S02]  /*65e0*/  IMAD R7, R24, R2, RZ ;  /* 0x0000000218077224 */ /* 0x000fe400078e02ff */
[----:B------:R-:W-:-:S03]  /*65f0*/  IMAD R28, R25, R5, RZ ;  /* 0x00000005191c7224 */ /* 0x000fc600078e02ff */
[----:B------:R-:W-:-:S04]  /*6600*/  IADD3 R7, P0, R7, R27, RZ ;  /* 0x0000001b07077210 */ /* 0x000fc80007f1e0ff */
[----:B------:R-:W-:Y:S01]  /*6610*/  IADD3 R27, P1, R28, R7, RZ ;  /* 0x000000071c1b7210 */ /* 0x000fe20007f3e0ff */
[----:B------:R-:W-:-:S04]  /*6620*/  IMAD.HI.U32 R7, R24, R2, RZ ;  /* 0x0000000218077227 */ /* 0x000fc800078e00ff */
[----:B------:R-:W-:Y:S01]  /*6630*/  IMAD.HI.U32 R24, R25, R5, RZ ;  /* 0x0000000519187227 */ /* 0x000fe200078e00ff */
[----:B------:R0:W-:Y:S03]  /*6640*/  STL.64 [R0], R26 ;  /* 0x0000001a00007387 */ /* 0x0001e60000100a00 */
[----:B------:R-:W-:Y:S01]  /*6650*/  IMAD.X R7, RZ, RZ, R7, P4 ;  /* 0x000000ffff077224 */ /* 0x000fe200020e0607 */
[----:B------:R-:W-:-:S04]  /*6660*/  ISETP.GE.AND P4, PT, R3, R31, PT ;  /* 0x0000001f0300720c */ /* 0x000fc80003f86270 */
[----:B------:R-:W-:Y:S01]  /*6670*/  IADD3.X R24, P0, R24, R7, RZ, P0, !PT ;  /* 0x0000000718187210 */ /* 0x000fe2000071e4ff */
[CC--:B------:R-:W-:Y:S02]  /*6680*/  IMAD R7, R25.reuse, R2.reuse, RZ ;  /* 0x0000000219077224 */ /* 0x0c0fe400078e02ff */
[----:B0-----:R-:W-:-:S03]  /*6690*/  IMAD.HI.U32 R26, R25, R2, RZ ;  /* 0x00000002191a7227 */ /* 0x001fc600078e00ff */
[----:B------:R-:W-:Y:S01]  /*66a0*/  IADD3.X R7, P1, R7, R24, RZ, P1, !PT ;  /* 0x0000001807077210 */ /* 0x000fe20000f3e4ff */
[----:B------:R-:W-:Y:S01]  /*66b0*/  IMAD.X R24, RZ, RZ, R26, P0 ;  /* 0x000000ffff187224 */ /* 0x000fe200000e061a */
[----:B------:R-:W-:Y:S01]  /*66c0*/  IADD3 R4, P0, R4, 0x8, RZ ;  /* 0x0000000804047810 */ /* 0x000fe20007f1e0ff */
[----:B------:R-:W-:Y:S02]  /*66d0*/  VIADD R0, R0, 0x8 ;  /* 0x0000000800007836 */ /* 0x000fe40000000000 */
[----:B------:R-:W-:Y:S02]  /*66e0*/  IMAD.X R24, RZ, RZ, R24, P1 ;  /* 0x000000ffff187224 */ /* 0x000fe400008e0618 */
[----:B------:R-:W-:Y:S02]  /*66f0*/  IMAD.X R6, RZ, RZ, R6, P0 ;  /* 0x000000ffff067224 */ /* 0x000fe400000e0606 */
[----:B------:R-:W-:Y:S02]  /*6700*/  IMAD.MOV.U32 R26, RZ, RZ, R7 ;  /* 0x000000ffff1a7224 */ /* 0x000fe400078e0007 */
[----:B------:R-:W-:Y:S01]  /*6710*/  IMAD.MOV.U32 R27, RZ, RZ, R24 ;  /* 0x000000ffff1b7224 */ /* 0x000fe200078e0018 */
[----:B------:R-:W-:Y:S06]  /*6720*/  @!P4 BRA `(.L_x_2481) ;  /* 0xfffffffc0090c947 */ /* 0x000fec000383ffff */
.L_x_2480:
[----:B------:R-:W-:Y:S05]  /*6730*/  BSYNC B0 ;  /* 0x0000000000007941 */ /* 0x000fea0003800000 */
.L_x_2479:
[----:B------:R-:W-:Y:S01]  /*6740*/  MOV R0, R1 ;  /* 0x0000000100007202 */ /* 0x000fe20000000f00 */
[----:B------:R-:W-:-:S04]  /*6750*/  IMAD.IADD R3, R3, 0x1, -R40 ;  /* 0x0000000103037824 */ /* 0x000fc800078e0a28 */
[----:B------:R-:W-:-:S05]  /*6760*/  IMAD R3, R3, 0x8, R0 ;  /* 0x0000000803037824 */ /* 0x000fca00078e0200 */
[----:B------:R0:W-:Y:S04]  /*6770*/  STL.64 [R3], R26 ;  /* 0x0000001a03007387 */ /* 0x0001e80000100a00 */
[----:B------:R-:W2:Y:S04]  /*6780*/  @P3 LDL.64 R6, [R1+0x8] ;  /* 0x0000080001063983 */ /* 0x000ea80000100a00 */
[----:B------:R-:W3:Y:S04]  /*6790*/  LDL.64 R4, [R1+0x18] ;  /* 0x0000180001047983 */ /* 0x000ee80000100a00 */
[----:B0-----:R-:W4:Y:S01]  /*67a0*/  LDL.64 R2, [R1+0x10] ;  /* 0x0000100001027983 */ /* 0x001f220000100a00 */
[----:B------:R-:W-:Y:S01]  /*67b0*/  @P3 IADD3 R0, -R38, 0x40, RZ ;  /* 0x0000004026003810 */ /* 0x000fe20007ffe1ff */
[----:B------:R-:W-:-:S03]  /*67c0*/  UMOV UR4, URZ ;  /* 0x0000003f00047c82 */ /* 0x000fc60008000000 */
[-CC-:B--2---:R-:W-:Y:S02]  /*67d0*/  @P3 SHF.R.U64 R26, R6, R0.reuse, R7.reuse ;  /* 0x00000000061a3219 */ /* 0x184fe40000001207 */
[----:B------:R-:W-:Y:S02]  /*67e0*/  @P3 SHF.R.U32.HI R7, RZ, R0, R7 ;  /* 0x00000000ff073219 */ /* 0x000fe40000011607 */
[C---:B----4-:R-:W-:Y:S02]  /*67f0*/  @P3 SHF.L.U32 R25, R2.reuse, R38, RZ ;  /* 0x0000002602193219 */ /* 0x050fe400000006ff */
[C-C-:B------:R-:W-:Y:S02]  /*6800*/  @P3 SHF.R.U64 R24, R2.reuse, R0, R3.reuse ;  /* 0x0000000002183219 */ /* 0x140fe40000001203 */
[----:B------:R-:W-:Y:S02]  /*6810*/  @P3 SHF.L.U64.HI R6, R2, R38, R3 ;  /* 0x0000002602063219 */ /* 0x000fe40000010203 */
[----:B------:R-:W-:-:S02]  /*6820*/  @P3 LOP3.LUT R2, R26, R25, RZ, 0xfc, !PT ;  /* 0x000000191a023212 */ /* 0x000fc400078efcff */
[----:B------:R-:W-:Y:S02]  /*6830*/  @P3 SHF.R.U32.HI R25, RZ, R0, R3 ;  /* 0x00000000ff193219 */ /* 0x000fe40000011603 */
[CC--:B---3--:R-:W-:Y:S02]  /*6840*/  @P3 SHF.L.U32 R0, R4.reuse, R38.reuse, RZ ;  /* 0x0000002604003219 */ /* 0x0c8fe400000006ff */
[----:B------:R-:W-:Y:S02]  /*6850*/  @P3 SHF.L.U64.HI R38, R4, R38, R5 ;  /* 0x0000002604263219 */ /* 0x000fe40000010205 */
[----:B------:R-:W-:Y:S02]  /*6860*/  @P3 LOP3.LUT R4, R0, R24, RZ, 0xfc, !PT ;  /* 0x0000001800043212 */ /* 0x000fe400078efcff */
[----:B------:R-:W-:Y:S01]  /*6870*/  @P3 LOP3.LUT R3, R7, R6, RZ, 0xfc, !PT ;  /* 0x0000000607033212 */ /* 0x000fe200078efcff */
[----:B------:R-:W-:Y:S02]  /*6880*/  IMAD.SHL.U32 R6, R2, 0x4, RZ ;  /* 0x0000000402067824 */ /* 0x000fe400078e00ff */
[----:B------:R-:W-:Y:S01]  /*6890*/  IMAD.SHL.U32 R0, R4, 0x4, RZ ;  /* 0x0000000404007824 */ /* 0x000fe200078e00ff */
[----:B------:R-:W-:-:S02]  /*68a0*/  SHF.L.U64.HI R7, R2, 0x2, R3 ;  /* 0x0000000202077819 */ /* 0x000fc40000010203 */
[----:B------:R-:W-:Y:S02]  /*68b0*/  SHF.R.U32.HI R3, RZ, 0x1e, R3 ;  /* 0x0000001eff037819 */ /* 0x000fe40000011603 */
[----:B------:R-:W-:Y:S02]  /*68c0*/  @P3 LOP3.LUT R5, R38, R25, RZ, 0xfc, !PT ;  /* 0x0000001926053212 */ /* 0x000fe400078efcff */
[----:B------:R-:W-:Y:S02]  /*68d0*/  IADD3 RZ, P0, RZ, -R6, RZ ;  /* 0x80000006ffff7210 */ /* 0x000fe40007f1e0ff */
[----:B------:R-:W-:Y:S02]  /*68e0*/  LOP3.LUT R2, RZ, R7, RZ, 0x33, !PT ;  /* 0x00000007ff027212 */ /* 0x000fe400078e33ff */
[----:B------:R-:W-:Y:S02]  /*68f0*/  LOP3.LUT R3, R3, R0, RZ, 0xfc, !PT ;  /* 0x0000000003037212 */ /* 0x000fe400078efcff */
[----:B------:R-:W-:-:S02]  /*6900*/  SHF.L.U64.HI R0, R4, 0x2, R5 ;  /* 0x0000000204007819 */ /* 0x000fc40000010205 */
[----:B------:R-:W-:Y:S02]  /*6910*/  IADD3.X R24, P0, RZ, R2, RZ, P0, !PT ;  /* 0x00000002ff187210 */ /* 0x000fe4000071e4ff */
[----:B------:R-:W-:Y:S02]  /*6920*/  LOP3.LUT R4, RZ, R3, RZ, 0x33, !PT ;  /* 0x00000003ff047212 */ /* 0x000fe400078e33ff */
        /* <DEDUP_REMOVED lines=21> */
[----:B------:R-:W-:Y:S02]  /*6a80*/  @P0 LOP3.LUT R3, R6, R24, RZ, 0xfc, !PT ;  /* 0x0000001806030212 */ /* 0x000fe400078efcff */
[----:B------:R-:W-:-:S03]  /*6a90*/  SHF.R.U32.HI R4, RZ, R7, R4 ;  /* 0x00000007ff047219 */ /* 0x000fc60000011604 */
[----:B------:R-:W-:-:S04]  /*6aa0*/  IMAD.WIDE.U32 R24, R3, 0x2168c235, RZ ;  /* 0x2168c23503187825 */ /* 0x000fc800078e00ff */
[----:B------:R-:W-:Y:S02]  /*6ab0*/  IMAD.MOV.U32 R6, RZ, RZ, R25 ;  /* 0x000000ffff067224 */ /* 0x000fe400078e0019 */
[----:B------:R-:W-:Y:S01]  /*6ac0*/  IMAD.MOV.U32 R7, RZ, RZ, RZ ;  /* 0x000000ffff077224 */ /* 0x000fe200078e00ff */
[----:B------:R-:W-:Y:S01]  /*6ad0*/  @P0 LOP3.LUT R0, R4, R27, RZ, 0xfc, !PT ;  /* 0x0000001b04000212 */ /* 0x000fe200078efcff */
        /* <DEDUP_REMOVED lines=30> */
[----:B------:R-:W-:Y:S01]  /*6cc0*/  IADD3.X R5, R2, 0x3fe00000, ~R4, P1, P4 ;  /* 0x3fe0000002057810 */ /* 0x000fe20000fe8c04 */
[----:B------:R-:W-:-:S03]  /*6cd0*/  @P0 IMAD.MOV R0, RZ, RZ, -R0 ;  /* 0x000000ffff000224 */ /* 0x000fc600078e0a00 */
[----:B------:R-:W-:-:S07]  /*6ce0*/  LOP3.LUT R5, R5, R3, RZ, 0xfc, !PT ;  /* 0x0000000305057212 */ /* 0x000fce00078efcff */
.L_x_2478:
[----:B------:R-:W-:Y:S02]  /*6cf0*/  IMAD.MOV.U32 R31, RZ, RZ, 0x0 ;  /* 0x00000000ff1f7424 */ /* 0x000fe400078e00ff */
[----:B------:R-:W-:Y:S02]  /*6d00*/  IMAD.MOV.U32 R2, RZ, RZ, R7 ;  /* 0x000000ffff027224 */ /* 0x000fe400078e0007 */
[----:B------:R-:W-:Y:S01]  /*6d10*/  IMAD.MOV.U32 R3, RZ, RZ, R5 ;  /* 0x000000ffff037224 */ /* 0x000fe200078e0005 */
[----:B------:R-:W-:Y:S06]  /*6d20*/  RET.REL.NODEC R30 `(_ZN2at6native29vectorized_elementwise_kernelILi2EZZZNS0_15tan_kernel_cudaERNS_18TensorIteratorBaseEENKUlvE0_clEvENKUlvE_clEvEUldE_St5arrayIPcLm2EEEEviT0_T1_) ;  /* 0xffffff901eb47950 */ /* 0x000fec0003c3ffff */
.L_x_2482:
        /* <DEDUP_REMOVED lines=13> */
.L_x_7498:


//--------------------- .text._ZN2at6native29vectorized_elementwise_kernelILi4EZZZNS0_15tan_kernel_cudaERNS_18TensorIteratorBaseEENKUlvE0_clEvENKUlvE_clEvEUldE_St5arrayIPcLm2EEEEviT0_T1_ --------------------------
	.section	.text._ZN2at6native29vectorized_elementwise_kernelILi4EZZZNS0_15tan_kernel_cudaERNS_18TensorIteratorBaseEENKUlvE0_clEvENKUlvE_clEvEUldE_St5arrayIPcLm2EEEEviT0_T1_,"ax",@progbits
	.align	128
        .global         _ZN2at6native29vectorized_elementwise_kernelILi4EZZZNS0_15tan_kernel_cudaERNS_18TensorIteratorBaseEENKUlvE0_clEvENKUlvE_clEvEUldE_St5arrayIPcLm2EEEEviT0_T1_
        .type           _ZN2at6native29vectorized_elementwise_kernelILi4EZZZNS0_15tan_kernel_cudaERNS_18TensorIteratorBaseEENKUlvE0_clEvENKUlvE_clEvEUldE_St5arrayIPcLm2EEEEviT0_T1_,@function
        .size           _ZN2at6native29vectorized_elementwise_kernelILi4EZZZNS0_15tan_kernel_cudaERNS_18TensorIteratorBaseEENKUlvE0_clEvENKUlvE_clEvEUldE_St5arrayIPcLm2EEEEviT0_T1_,(.L_x_7499 - _ZN2at6native29vectorized_elementwise_kernelILi4EZZZNS0_15tan_kernel_cudaERNS_18TensorIteratorBaseEENKUlvE0_clEvENKUlvE_clEvEUldE_St5arrayIPcLm2EEEEviT0_T1_)
        .other          _ZN2at6native29vectorized_elementwise_kernelILi4EZZZNS0_15tan_kernel_cudaERNS_18TensorIteratorBaseEENKUlvE0_clEvENKUlvE_clEvEUldE_St5arrayIPcLm2EEEEviT0_T1_,@"STO_CUDA_ENTRY STV_DEFAULT"
_ZN2at6native29vectorized_elementwise_kernelILi4EZZZNS0_15tan_kernel_cudaERNS_18TensorIteratorBaseEENKUlvE0_clEvENKUlvE_clEvEUldE_St5arrayIPcLm2EEEEviT0_T1_:
.text._ZN2at6native29vectorized_elementwise_kernelILi4EZZZNS0_15tan_kernel_cudaERNS_18TensorIteratorBaseEENKUlvE0_clEvENKUlvE_clEvEUldE_St5arrayIPcLm2EEEEviT0_T1_:
        /* <DEDUP_REMOVED lines=39> */
[----:B-----5:R-:W-:Y:S05]  /*0270*/  CALL.REL.NOINC `($_ZN2at6native29vectorized_elementwise_kernelILi4EZZZNS0_15tan_kernel_cudaERNS_18TensorIteratorBaseEENKUlvE0_clEvENKUlvE_clEvEUldE_St5arrayIPcLm2EEEEviT0_T1_$__internal_trig_reduction_slowpathd) ;  /* 0x00000060002c7944 */ /* 0x020fea0003c00000 */
[----:B------:R-:W-:Y:S05]  /*0280*/  BRA `(.L_x_2486) ;  /* 0x0000000000087947 */ /* 0x000fea0003800000 */
.L_x_2485:
[----:B------:R-:W-:Y:S01]  /*0290*/  DMUL R2, RZ, R16 ;  /* 0x00000010ff027228 */ /* 0x000fe20000000000 */
[----:B------:R-:W-:-:S10]  /*02a0*/  IMAD.MOV.U32 R0, RZ, RZ, RZ ;  /* 0x000000ffff007224 */ /* 0x000fd400078e00ff */
.L_x_2486:
[----:B------:R-:W-:Y:S05]  /*02b0*/  BSYNC B1 ;  /* 0x0000000000017941 */ /* 0x000fea0003800000 */
.L_x_2484:
        /* <DEDUP_REMOVED lines=62> */
.L_x_2488:
[----:B------:R-:W-:Y:S05]  /*06a0*/  BSYNC B0 ;  /* 0x0000000000007941 */ /* 0x000fea0003800000 */
.L_x_2487:
        /* <DEDUP_REMOVED lines=21> */
[----:B-----5:R-:W-:Y:S05]  /*0800*/  CALL.REL.NOINC `($_ZN2at6native29vectorized_elementwise_kernelILi4EZZZNS0_15tan_kernel_cudaERNS_18TensorIteratorBaseEENKUlvE0_clEvENKUlvE_clEvEUldE_St5arrayIPcLm2EEEEviT0_T1_$__internal_trig_reduction_slowpathd) ;  /* 0x0000005800c87944 */ /* 0x020fea0003c00000 */
[----:B------:R-:W-:Y:S05]  /*0810*/  BRA `(.L_x_2491) ;  /* 0x0000000000087947 */ /* 0x000fea0003800000 */
.L_x_2490:
[----:B------:R-:W-:Y:S01]  /*0820*/  DMUL R2, RZ, R18 ;  /* 0x00000012ff027228 */ /* 0x000fe20000000000 */
[----:B------:R-:W-:-:S10]  /*0830*/  IMAD.MOV.U32 R0, RZ, RZ, RZ ;  /* 0x000000ffff007224 */ /* 0x000fd400078e00ff */
.L_x_2491:
[----:B------:R-:W-:Y:S05]  /*0840*/  BSYNC B1 ;  /* 0x0000000000017941 */ /* 0x000fea0003800000 */
.L_x_2489:
        /* <DEDUP_REMOVED lines=62> */
.L_x_2493:
[----:B------:R-:W-:Y:S05]  /*0c30*/  BSYNC B0 ;  /* 0x0000000000007941 */ /* 0x000fea0003800000 */
.L_x_2492:
        /* <DEDUP_REMOVED lines=21> */
[----:B------:R-:W-:Y:S05]  /*0d90*/  CALL.REL.NOINC `($_ZN2at6native29vectorized_elementwise_kernelILi4EZZZNS0_15tan_kernel_cudaERNS_18TensorIteratorBaseEENKUlvE0_clEvENKUlvE_clEvEUldE_St5arrayIPcLm2EEEEviT0_T1_$__internal_trig_reduction_slowpathd) ;  /* 0x0000005400647944 */ /* 0x000fea0003c00000 */
[----:B------:R-:W-:Y:S05]  /*0da0*/  BRA `(.L_x_2496) ;  /* 0x0000000000087947 */ /* 0x000fea0003800000 */
.L_x_2495:
[----:B------:R-:W-:Y:S01]  /*0db0*/  DMUL R2, RZ, R20 ;  /* 0x00000014ff027228 */ /* 0x000fe20000000000 */
[----:B------:R-:W-:-:S10]  /*0dc0*/  MOV R0, RZ ;  /* 0x000000ff00007202 */ /* 0x000fd40000000f00 */
.L_x_2496:
[----:B------:R-:W-:Y:S05]  /*0dd0*/  BSYNC B1 ;  /* 0x0000000000017941 */ /* 0x000fea0003800000 */
.L_x_2494:
        /* <DEDUP_REMOVED lines=62> */
.L_x_2498:
[----:B------:R-:W-:Y:S05]  /*11c0*/  BSYNC B0 ;  /* 0x0000000000007941 */ /* 0x000fea0003800000 */
.L_x_2497:
        /* <DEDUP_REMOVED lines=23> */
.L_x_2500:
[----:B------:R-:W-:Y:S01]  /*1340*/  DMUL R2, RZ, R22 ;  /* 0x00000016ff027228 */ /* 0x000fe20000000000 */
[----:B------:R-:W-:-:S10]  /*1350*/  IMAD.MOV.U32 R0, RZ, RZ, RZ ;  /* 0x000000ffff007224 */ /* 0x000fd400078e00ff */
.L_x_2501:
[----:B------:R-:W-:Y:S05]  /*1360*/  BSYNC B1 ;  /* 0x0000000000017941 */ /* 0x000fea0003800000 */
.L_x_2499:
        /* <DEDUP_REMOVED lines=62> */
.L_x_2503:
[----:B------:R-:W-:Y:S05]  /*1750*/  BSYNC B0 ;  /* 0x0000000000007941 */ /* 0x000fea0003800000 */
.L_x_2502:
        /* <DEDUP_REMOVED lines=23> */
.L_x_2505:
[----:B------:R-:W-:Y:S01]  /*18d0*/  DMUL R2, RZ, R8 ;  /* 0x00000008ff027228 */ /* 0x000fe20000000000 */
[----:B------:R-:W-:-:S10]  /*18e0*/  IMAD.MOV.U32 R0, RZ, RZ, RZ ;  /* 0x000000ffff007224 */ /* 0x000fd400078e00ff */
.L_x_2506:
[----:B------:R-:W-:Y:S05]  /*18f0*/  BSYNC B1 ;  /* 0x0000000000017941 */ /* 0x000fea0003800000 */
.L_x_2504:
        /* <DEDUP_REMOVED lines=62> */
.L_x_2508:
[----:B------:R-:W-:Y:S05]  /*1ce0*/  BSYNC B0 ;  /* 0x0000000000007941 */ /* 0x000fea0003800000 */
.L_x_2507:
        /* <DEDUP_REMOVED lines=21> */
[----:B------:R-:W-:Y:S05]  /*1e40*/  CALL.REL.NOINC `($_ZN2at6native29vectorized_elementwise_kernelILi4EZZZNS0_15tan_kernel_cudaERNS_18TensorIteratorBaseEENKUlvE0_clEvENKUlvE_clEvEUldE_St5arrayIPcLm2EEEEviT0_T1_$__internal_trig_reduction_slowpathd) ;  /* 0x0000004400387944 */ /* 0x000fea0003c00000 */
[----:B------:R-:W-:Y:S05]  /*1e50*/  BRA `(.L_x_2511) ;  /* 0x0000000000087947 */ /* 0x000fea0003800000 */
.L_x_2510:
[----:B------:R-:W-:Y:S01]  /*1e60*/  DMUL R2, RZ, R10 ;  /* 0x0000000aff027228 */ /* 0x000fe20000000000 */
[----:B------:R-:W-:-:S10]  /*1e70*/  IMAD.MOV.U32 R0, RZ, RZ, RZ ;  /* 0x000000ffff007224 */ /* 0x000fd400078e00ff */
.L_x_2511:
[----:B------:R-:W-:Y:S05]  /*1e80*/  BSYNC B1 ;  /* 0x0000000000017941 */ /* 0x000fea0003800000 */
.L_x_2509:
        /* <DEDUP_REMOVED lines=62> */
.L_x_2513:
[----:B------:R-:W-:Y:S05]  /*2270*/  BSYNC B0 ;  /* 0x0000000000007941 */ /* 0x000fea0003800000 */
.L_x_2512:
        /* <DEDUP_REMOVED lines=23> */
.L_x_2515:
[----:B------:R-:W-:Y:S01]  /*23f0*/  DMUL R2, RZ, R12 ;  /* 0x0000000cff027228 */ /* 0x000fe20000000000 */
[----:B------:R-:W-:-:S10]  /*2400*/  MOV R0, RZ ;  /* 0x000000ff00007202 */ /* 0x000fd40000000f00 */
.L_x_2516:
[----:B------:R-:W-:Y:S05]  /*2410*/  BSYNC B1 ;  /* 0x0000000000017941 */ /* 0x000fea0003800000 */
.L_x_2514:
        /* <DEDUP_REMOVED lines=62> */
.L_x_2518:
[----:B------:R-:W-:Y:S05]  /*2800*/  BSYNC B0 ;  /* 0x0000000000007941 */ /* 0x000fea0003800000 */
.L_x_2517:
        /* <DEDUP_REMOVED lines=23> */
.L_x_2520:
[----:B------:R-:W-:Y:S01]  /*2980*/  DMUL R2, RZ, R14 ;  /* 0x0000000eff027228 */ /* 0x000fe20000000000 */
[----:B------:R-:W-:-:S10]  /*2990*/  IMAD.MOV.U32 R0, RZ, RZ, RZ ;  /* 0x000000ffff007224 */ /* 0x000fd400078e00ff */
.L_x_2521:
[----:B------:R-:W-:Y:S05]  /*29a0*/  BSYNC B1 ;  /* 0x0000000000017941 */ /* 0x000fea0003800000 */
.L_x_2519:
        /* <DEDUP_REMOVED lines=66> */
.L_x_2523:
[----:B------:R-:W-:Y:S05]  /*2dd0*/  BSYNC B0 ;  /* 0x0000000000007941 */ /* 0x000fea0003800000 */
.L_x_2522:
[----:B------:R-:W-:Y:S04]  /*2de0*/  STG.E.128 desc[UR6][R32.64+0x1000], R8 ;  /* 0x0010000820007986 */ /* 0x000fe8000c101d06 */
[----:B------:R-:W-:Y:S01]  /*2df0*/  STG.E.128 desc[UR6][R32.64+0x1010], R12 ;  /* 0x0010100c20007986 */ /* 0x000fe2000c101d06 */
[----:B------:R-:W-:Y:S05]  /*2e00*/  EXIT ;  /* 0x000000000000794d */ /* 0x000fea0003800000 */
.L_x_2483:
        /* <DEDUP_REMOVED lines=80> */
[----:B------:R-:W-:Y:S05]  /*3310*/  CALL.REL.NOINC `($_ZN2at6native29vectorized_elementwise_kernelILi4EZZZNS0_15tan_kernel_cudaERNS_18TensorIteratorBaseEENKUlvE0_clEvENKUlvE_clEvEUldE_St5arrayIPcLm2EEEEviT0_T1_$__internal_trig_reduction_slowpathd) ;  /* 0x0000003000047944 */ /* 0x000fea0003c00000 */
[----:B------:R-:W-:Y:S05]  /*3320*/  BRA `(.L_x_2528) ;  /* 0x0000000000087947 */ /* 0x000fea0003800000 */
.L_x_2527:
[----:B0-----:R-:W-:Y:S01]  /*3330*/  DMUL R2, RZ, R28 ;  /* 0x0000001cff027228 */ /* 0x001fe20000000000 */
[----:B------:R-:W-:-:S10]  /*3340*/  IMAD.MOV.U32 R0, RZ, RZ, RZ ;  /* 0x000000ffff007224 */ /* 0x000fd400078e00ff */
.L_x_2528:
[----:B------:R-:W-:Y:S05]  /*3350*/  BSYNC B2 ;  /* 0x0000000000027941 */ /* 0x000fea0003800000 */
.L_x_2526:
        /* <DEDUP_REMOVED lines=60> */
.L_x_2525:
[----:B------:R-:W-:Y:S05]  /*3720*/  BSYNC B1 ;  /* 0x0000000000017941 */ /* 0x000fea0003800000 */
.L_x_2524:
        /* <DEDUP_REMOVED lines=28> */
.L_x_2532:
[----:B0-----:R-:W-:Y:S01]  /*38f0*/  DMUL R2, RZ, R22 ;  /* 0x00000016ff027228 */ /* 0x001fe20000000000 */
[----:B------:R-:W-:-:S10]  /*3900*/  IMAD.MOV.U32 R0, RZ, RZ, RZ ;  /* 0x000000ffff007224 */ /* 0x000fd400078e00ff */
.L_x_2533:
[----:B------:R-:W-:Y:S05]  /*3910*/  BSYNC B2 ;  /* 0x0000000000027941 */ /* 0x000fea0003800000 */
.L_x_2531:
        /* <DEDUP_REMOVED lines=60> */
.L_x_2530:
[----:B------:R-:W-:Y:S05]  /*3ce0*/  BSYNC B1 ;  /* 0x0000000000017941 */ /* 0x000fea0003800000 */
.L_x_2529:
        /* <DEDUP_REMOVED lines=26> */
[----:B------:R-:W-:Y:S05]  /*3e90*/  CALL.REL.NOINC `($_ZN2at6native29vectorized_elementwise_kernelILi4EZZZNS0_15tan_kernel_cudaERNS_18TensorIteratorBaseEENKUlvE0_clEvENKUlvE_clEvEUldE_St5arrayIPcLm2EEEEviT0_T1_$__internal_trig_reduction_slowpathd) ;  /* 0x0000002400247944 */ /* 0x000fea0003c00000 */
[----:B------:R-:W-:Y:S05]  /*3ea0*/  BRA `(.L_x_2538) ;  /* 0x0000000000087947 */ /* 0x000fea0003800000 */
.L_x_2537:
[----:B0-----:R-:W-:Y:S01]  /*3eb0*/  DMUL R2, RZ, R8 ;  /* 0x00000008ff027228 */ /* 0x001fe20000000000 */
[----:B------:R-:W-:-:S10]  /*3ec0*/  IMAD.MOV.U32 R0, RZ, RZ, RZ ;  /* 0x000000ffff007224 */ /* 0x000fd400078e00ff */
.L_x_2538:
[----:B------:R-:W-:Y:S05]  /*3ed0*/  BSYNC B2 ;  /* 0x0000000000027941 */ /* 0x000fea0003800000 */
.L_x_2536:
        /* <DEDUP_REMOVED lines=60> */
.L_x_2535:
[----:B------:R-:W-:Y:S05]  /*42a0*/  BSYNC B1 ;  /* 0x0000000000017941 */ /* 0x000fea0003800000 */
.L_x_2534:
        /* <DEDUP_REMOVED lines=28> */
.L_x_2542:
[----:B0-----:R-:W-:Y:S01]  /*4470*/  DMUL R2, RZ, R20 ;  /* 0x00000014ff027228 */ /* 0x001fe20000000000 */
[----:B------:R-:W-:-:S10]  /*4480*/  MOV R0, RZ ;  /* 0x000000ff00007202 */ /* 0x000fd40000000f00 */
.L_x_2543:
[----:B------:R-:W-:Y:S05]  /*4490*/  BSYNC B2 ;  /* 0x0000000000027941 */ /* 0x000fea0003800000 */
.L_x_2541:
        /* <DEDUP_REMOVED lines=60> */
.L_x_2540:
[----:B------:R-:W-:Y:S05]  /*4860*/  BSYNC B1 ;  /* 0x0000000000017941 */ /* 0x000fea0003800000 */
.L_x_2539:
        /* <DEDUP_REMOVED lines=28> */
.L_x_2547:
[----:B0-----:R-:W-:Y:S01]  /*4a30*/  DMUL R2, RZ, R10 ;  /* 0x0000000aff027228 */ /* 0x001fe20000000000 */
[----:B------:R-:W-:-:S10]  /*4a40*/  IMAD.MOV.U32 R0, RZ, RZ, RZ ;  /* 0x000000ffff007224 */ /* 0x000fd400078e00ff */
.L_x_2548:
[----:B------:R-:W-:Y:S05]  /*4a50*/  BSYNC B2 ;  /* 0x0000000000027941 */ /* 0x000fea0003800000 */
.L_x_2546:
        /* <DEDUP_REMOVED lines=60> */
.L_x_2545:
[----:B------:R-:W-:Y:S05]  /*4e20*/  BSYNC B1 ;  /* 0x0000000000017941 */ /* 0x000fea0003800000 */
.L_x_2544:
        /* <DEDUP_REMOVED lines=28> */
.L_x_2552:
[----:B0-----:R-:W-:Y:S01]  /*4ff0*/  DMUL R2, RZ, R12 ;  /* 0x0000000cff027228 */ /* 0x001fe20000000000 */
[----:B------:R-:W-:-:S10]  /*5000*/  IMAD.MOV.U32 R0, RZ, RZ, RZ ;  /* 0x000000ffff007224 */ /* 0x000fd400078e00ff */
.L_x_2553:
[----:B------:R-:W-:Y:S05]  /*5010*/  BSYNC B2 ;  /* 0x0000000000027941 */ /* 0x000fea0003800000 */
.L_x_2551:
        /* <DEDUP_REMOVED lines=60> */
.L_x_2550:
[----:B------:R-:W-:Y:S05]  /*53e0*/  BSYNC B1 ;  /* 0x0000000000017941 */ /* 0x000fea0003800000 */
.L_x_2549:
        /* <DEDUP_REMOVED lines=28> */
.L_x_2557:
[----:B0-----:R-:W-:Y:S01]  /*55b0*/  DMUL R2, RZ, R14 ;  /* 0x0000000eff027228 */ /* 0x001fe20000000000 */
[----:B------:R-:W-:-:S10]  /*55c0*/  IMAD.MOV.U32 R0, RZ, RZ, RZ ;  /* 0x000000ffff007224 */ /* 0x000fd400078e00ff */
.L_x_2558:
[----:B------:R-:W-:Y:S05]  /*55d0*/  BSYNC B2 ;  /* 0x0000000000027941 */ /* 0x000fea0003800000 */
.L_x_2556:
        /* <DEDUP_REMOVED lines=60> */
.L_x_2555:
[----:B------:R-:W-:Y:S05]  /*59a0*/  BSYNC B1 ;  /* 0x0000000000017941 */ /* 0x000fea0003800000 */
.L_x_2554:
        /* <DEDUP_REMOVED lines=28> */
.L_x_2562:
[----:B0-----:R-:W-:Y:S01]  /*5b70*/  DMUL R2, RZ, R16 ;  /* 0x00000010ff027228 */ /* 0x001fe20000000000 */
[----:B------:R-:W-:-:S10]  /*5b80*/  IMAD.MOV.U32 R0, RZ, RZ, RZ ;  /* 0x000000ffff007224 */ /* 0x000fd400078e00ff */
.L_x_2563:
[----:B------:R-:W-:Y:S05]  /*5b90*/  BSYNC B2 ;  /* 0x0000000000027941 */ /* 0x000fea0003800000 */
.L_x_2561:
        /* <DEDUP_REMOVED lines=60> */
.L_x_2560:
[----:B------:R-:W-:Y:S05]  /*5f60*/  BSYNC B1 ;  /* 0x0000000000017941 */ /* 0x000fea0003800000 */
.L_x_2559:
        /* <DEDUP_REMOVED lines=22> */
.L_x_2566:
[----:B------:R-:W-:-:S13]  /*60d0*/  ISETP.GE.AND P0, PT, R18, R19, PT ;  /* 0x000000131200720c */ /* 0x000fda0003f06270 */
[----:B------:R-:W-:Y:S05]  /*60e0*/  @P0 BRA `(.L_x_2568) ;  /* 0x0000000000300947 */ /* 0x000fea0003800000 */
[----:B01----:R-:W0:Y:S01]  /*60f0*/  LDC.64 R2, c[0x0][0x218] ;  /* 0x00008600ff027b82 */ /* 0x003e220000000a00 */
[----:B------:R-:W-:Y:S02]  /*6100*/  IMAD.IADD R7, R39, 0x1, R18 ;  /* 0x0000000127077824 */ /* 0x000fe400078e0212 */
[----:B------:R-:W-:Y:S02]  /*6110*/  VIADD R18, R18, 0x80 ;  /* 0x0000008012127836 */ /* 0x000fe40000000000 */
[----:B0-----:R-:W-:-:S05]  /*6120*/  IMAD.WIDE.U32 R2, R7, 0x8, R2 ;  /* 0x0000000807027825 */ /* 0x001fca00078e0002 */
[----:B-----5:R1:W-:Y:S02]  /*6130*/  STG.E.64 desc[UR6][R2.64], R22 ;  /* 0x0000001602007986 */ /* 0x0203e4000c101b06 */
.L_x_2567:
[----:B------:R-:W-:-:S13]  /*6140*/  ISETP.GE.AND P0, PT, R18, R19, PT ;  /* 0x000000131200720c */ /* 0x000fda0003f06270 */
[----:B------:R-:W-:Y:S05]  /*6150*/  @P0 BRA `(.L_x_2569) ;  /* 0x0000000000340947 */ /* 0x000fea0003800000 */
[----:B01----:R-:W0:Y:S01]  /*6160*/  LDC.64 R2, c[0x0][0x218] ;  /* 0x00008600ff027b82 */ /* 0x003e220000000a00 */
[----:B------:R-:W-:Y:S01]  /*6170*/  IADD3 R7, R39, R18, RZ ;  /* 0x0000001227077210 */ /* 0x000fe20007ffe0ff */
[----:B------:R-:W-:-:S04]  /*6180*/  VIADD R18, R18, 0x80 ;  /* 0x0000008012127836 */ /* 0x000fc80000000000 */
[----:B0-----:R-:W-:-:S05]  /*6190*/  IMAD.WIDE.U32 R2, R7, 0x8, R2 ;  /* 0x0000000807027825 */ /* 0x001fca00078e0002 */
[----:B-----5:R2:W-:Y:S02]  /*61a0*/  STG.E.64 desc[UR6][R2.64], R20 ;  /* 0x0000001402007986 */ /* 0x0205e4000c101b06 */
.L_x_2568:
        /* <DEDUP_REMOVED lines=8> */
.L_x_2569:
[----:B------:R-:W-:Y:S05]  /*6230*/  BSYNC B1 ;  /* 0x0000000000017941 */ /* 0x000fea0003800000 */
.L_x_2565:
[----:B------:R-:W-:-:S13]  /*6240*/  ISETP.GE.AND P0, PT, R18, R19, PT ;  /* 0x000000131200720c */ /* 0x000fda0003f06270 */
[----:B012---:R-:W0:Y:S01]  /*6250*/  @!P0 LDC.64 R2, c[0x0][0x218] ;  /* 0x00008600ff028b82 */ /* 0x007e220000000a00 */
[----:B------:R-:W-:Y:S02]  /*6260*/  @!P0 IMAD.IADD R7, R39, 0x1, R18 ;  /* 0x0000000127078824 */ /* 0x000fe400078e0212 */
[----:B------:R-:W-:Y:S02]  /*6270*/  @!P0 VIADD R18, R18, 0x80 ;  /* 0x0000008012128836 */ /* 0x000fe40000000000 */
[----:B0-----:R-:W-:-:S05]  /*6280*/  @!P0 IMAD.WIDE.U32 R2, R7, 0x8, R2 ;  /* 0x0000000807028825 */ /* 0x001fca00078e0002 */
[----:B-----5:R3:W-:Y:S02]  /*6290*/  @!P0 STG.E.64 desc[UR6][R2.64], R8 ;  /* 0x0000000802008986 */ /* 0x0207e4000c101b06 */
.L_x_2570:
[----:B------:R-:W-:Y:S05]  /*62a0*/  BSYNC B0 ;  /* 0x0000000000007941 */ /* 0x000fea0003800000 */
.L_x_2564:
        /* <DEDUP_REMOVED lines=8> */
        .type           $_ZN2at6native29vectorized_elementwise_kernelILi4EZZZNS0_15tan_kernel_cudaERNS_18TensorIteratorBaseEENKUlvE0_clEvENKUlvE_clEvEUldE_St5arrayIPcLm2EEEEviT0_T1_$__internal_trig_reduction_slowpathd,@function
        .size           $_ZN2at6native29vectorized_elementwise_kernelILi4EZZZNS0_15tan_kernel_cudaERNS_18TensorIteratorBaseEENKUlvE0_clEvENKUlvE_clEvEUldE_St5arrayIPcLm2EEEEviT0_T1_$__internal_trig_reduction_slowpathd,(.L_x_7499 - $_ZN2at6native29vectorized_elementwise_kernelILi4EZZZNS0_15tan_kernel_cudaERNS_18TensorIteratorBaseEENKUlvE0_clEvENKUlvE_clEvEUldE_St5arrayIPcLm2EEEEviT0_T1_$__internal_trig_reduction_slowpathd)
$_ZN2at6native29vectorized_elementwise_kernelILi4EZZZNS0_15tan_kernel_cudaERNS_18TensorIteratorBaseEENKUlvE0_clEvENKUlvE_clEvEUldE_St5arrayIPcLm2EEEEviT0_T1_$__internal_trig_reduction_slowpathd:
        /* <DEDUP_REMOVED lines=36> */
.L_x_2574:
        /* <DEDUP_REMOVED lines=28> */
.L_x_2573:
[----:B------:R-:W-:Y:S05]  /*6730*/  BSYNC B0 ;  /* 0x0000000000007941 */ /* 0x000fea0003800000 */
.L_x_2572:
        /* <DEDUP_REMOVED lines=91> */
.L_x_2571:
[----:B------:R-:W-:Y:S02]  /*6cf0*/  IMAD.MOV.U32 R31, RZ, RZ, 0x0 ;  /* 0x00000000ff1f7424 */ /* 0x000fe400078e00ff */
[----:B------:R-:W-:Y:S02]  /*6d00*/  IMAD.MOV.U32 R2, RZ, RZ, R7 ;  /* 0x000000ffff027224 */ /* 0x000fe400078e0007 */
[----:B------:R-:W-:Y:S01]  /*6d10*/  IMAD.MOV.U32 R3, RZ, RZ, R5 ;  /* 0x000000ffff037224 */ /* 0x000fe200078e0005 */
[----:B------:R-:W-:Y:S06]  /*6d20*/  RET.REL.NODEC R30 `(_ZN2at6native29vectorized_elementwise_kernelILi4EZZZNS0_15tan_kernel_cudaERNS_18TensorIteratorBaseEENKUlvE0_clEvENKUlvE_clEvEUldE_St5arrayIPcLm2EEEEviT0_T1_) ;  /* 0xffffff901eb47950 */ /* 0x000fec0003c3ffff */
.L_x_2575:
        /* <DEDUP_REMOVED lines=13> */
.L_x_7499:


//--------------------- .text._ZN2at6native29vectorized_elementwise_kernelILi8EZZZNS0_15tan_kernel_cudaERNS_18TensorIteratorBaseEENKUlvE0_clEvENKUlvE_clEvEUldE_St5arrayIPcLm2EEEEviT0_T1_ --------------------------
	.section	.text._ZN2at6native29vectorized_elementwise_kernelILi8EZZZNS0_15tan_kernel_cudaERNS_18TensorIteratorBaseEENKUlvE0_clEvENKUlvE_clEvEUldE_St5arrayIPcLm2EEEEviT0_T1_,"ax",@progbits
	.align	128
        .global         _ZN2at6native29vectorized_elementwise_kernelILi8EZZZNS0_15tan_kernel_cudaERNS_18TensorIteratorBaseEENKUlvE0_clEvENKUlvE_clEvEUldE_St5arrayIPcLm2EEEEviT0_T1_
        .type           _ZN2at6native29vectorized_elementwise_kernelILi8EZZZNS0_15tan_kernel_cudaERNS_18TensorIteratorBaseEENKUlvE0_clEvENKUlvE_clEvEUldE_St5arrayIPcLm2EEEEviT0_T1_,@function
        .size           _ZN2at6native29vectorized_elementwise_kernelILi8EZZZNS0_15tan_kernel_cudaERNS_18TensorIteratorBaseEENKUlvE0_clEvENKUlvE_clEvEUldE_St5arrayIPcLm2EEEEviT0_T1_,(.L_x_7500 - _ZN2at6native29vectorized_elementwise_kernelILi8EZZZNS0_15tan_kernel_cudaERNS_18TensorIteratorBaseEENKUlvE0_clEvENKUlvE_clEvEUldE_St5arrayIPcLm2EEEEviT0_T1_)
        .other          _ZN2at6native29vectorized_elementwise_kernelILi8EZZZNS0_15tan_kernel_cudaERNS_18TensorIteratorBaseEENKUlvE0_clEvENKUlvE_clEvEUldE_St5arrayIPcLm2EEEEviT0_T1_,@"STO_CUDA_ENTRY STV_DEFAULT"
_ZN2at6native29vectorized_elementwise_kernelILi8EZZZNS0_15tan_kernel_cudaERNS_18TensorIteratorBaseEENKUlvE0_clEvENKUlvE_clEvEUldE_St5arrayIPcLm2EEEEviT0_T1_:
.text._ZN2at6native29vectorized_elementwise_kernelILi8EZZZNS0_15tan_kernel_cudaERNS_18TensorIteratorBaseEENKUlvE0_clEvENKUlvE_clEvEUldE_St5arrayIPcLm2EEEEviT0_T1_:
        /* <DEDUP_REMOVED lines=39> */
[----:B-----5:R-:W-:Y:S05]  /*0270*/  CALL.REL.NOINC `($_ZN2at6native29vectorized_elementwise_kernelILi8EZZZNS0_15tan_kernel_cudaERNS_18TensorIteratorBaseEENKUlvE0_clEvENKUlvE_clEvEUldE_St5arrayIPcLm2EEEEviT0_T1_$__internal_trig_reduction_slowpathd) ;  /* 0x00000060002c7944 */ /* 0x020fea0003c00000 */
[----:B------:R-:W-:Y:S05]  /*0280*/  BRA `(.L_x_2579) ;  /* 0x0000000000087947 */ /* 0x000fea0003800000 */
.L_x_2578:
[----:B------:R-:W-:Y:S01]  /*0290*/  DMUL R2, RZ, R16 ;  /* 0x00000010ff027228 */ /* 0x000fe20000000000 */
[----:B------:R-:W-:-:S10]  /*02a0*/  IMAD.MOV.U32 R0, RZ, RZ, RZ ;  /* 0x000000ffff007224 */ /* 0x000fd400078e00ff */
.L_x_2579:
[----:B------:R-:W-:Y:S05]  /*02b0*/  BSYNC B1 ;  /* 0x0000000000017941 */ /* 0x000fea0003800000 */
.L_x_2577:
        /* <DEDUP_REMOVED lines=62> */
.L_x_2581:
[----:B------:R-:W-:Y:S05]  /*06a0*/  BSYNC B0 ;  /* 0x0000000000007941 */ /* 0x000fea0003800000 */
.L_x_2580:
        /* <DEDUP_REMOVED lines=21> */
[----:B-----5:R-:W-:Y:S05]  /*0800*/  CALL.REL.NOINC `($_ZN2at6native29vectorized_elementwise_kernelILi8EZZZNS0_15tan_kernel_cudaERNS_18TensorIteratorBaseEENKUlvE0_clEvENKUlvE_clEvEUldE_St5arrayIPcLm2EEEEviT0_T1_$__internal_trig_reduction_slowpathd) ;  /* 0x0000005800c87944 */ /* 0x020fea0003c00000 */
[----:B------:R-:W-:Y:S05]  /*0810*/  BRA `(.L_x_2584) ;  /* 0x0000000000087947 */ /* 0x000fea0003800000 */
.L_x_2583:
[----:B------:R-:W-:Y:S01]  /*0820*/  DMUL R2, RZ, R18 ;  /* 0x00000012ff027228 */ /* 0x000fe20000000000 */
[----:B------:R-:W-:-:S10]  /*0830*/  IMAD.MOV.U32 R0, RZ, RZ, RZ ;  /* 0x000000ffff007224 */ /* 0x000fd400078e00ff */
.L_x_2584:
[----:B------:R-:W-:Y:S05]  /*0840*/  BSYNC B1 ;  /* 0x0000000000017941 */ /* 0x000fea0003800000 */
.L_x_2582:
        /* <DEDUP_REMOVED lines=62> */
.L_x_2586:
[----:B------:R-:W-:Y:S05]  /*0c30*/  BSYNC B0 ;  /* 0x0000000000007941 */ /* 0x000fea0003800000 */
.L_x_2585:
        /* <DEDUP_REMOVED lines=21> */
[----:B------:R-:W-:Y:S05]  /*0d90*/  CALL.REL.NOINC `($_ZN2at6native29vectorized_elementwise_kernelILi8EZZZNS0_15tan_kernel_cudaERNS_18TensorIteratorBaseEENKUlvE0_clEvENKUlvE_clEvEUldE_St5arrayIPcLm2EEEEviT0_T1_$__internal_trig_reduction_slowpathd) ;  /* 0x0000005400647944 */ /* 0x000fea0003c00000 */
[----:B------:R-:W-:Y:S05]  /*0da0*/  BRA `(.L_x_2589) ;  /* 0x0000000000087947 */ /* 0x000fea0003800000 */
.L_x_2588:
[----:B------:R-:W-:Y:S01]  /*0db0*/  DMUL R2, RZ, R20 ;  /* 0x00000014ff027228 */ /* 0x000fe20000000000 */
[----:B------:R-:W-:-:S10]  /*0dc0*/  MOV R0, RZ ;  /* 0x000000ff00007202 */ /* 0x000fd40000000f00 */
.L_x_2589:
[----:B------:R-:W-:Y:S05]  /*0dd0*/  BSYNC B1 ;  /* 0x0000000000017941 */ /* 0x000fea0003800000 */
.L_x_2587:
        /* <DEDUP_REMOVED lines=62> */
.L_x_2591:
[----:B------:R-:W-:Y:S05]  /*11c0*/  BSYNC B0 ;  /* 0x0000000000007941 */ /* 0x000fea0003800000 */
.L_x_2590:
        /* <DEDUP_REMOVED lines=23> */
.L_x_2593:
[----:B------:R-:W-:Y:S01]  /*1340*/  DMUL R2, RZ, R22 ;  /* 0x00000016ff027228 */ /* 0x000fe20000000000 */
[----:B------:R-:W-:-:S10]  /*1350*/  IMAD.MOV.U32 R0, RZ, RZ, RZ ;  /* 0x000000ffff007224 */ /* 0x000fd400078e00ff */
.L_x_2594:
[----:B------:R-:W-:Y:S05]  /*1360*/  BSYNC B1 ;  /* 0x0000000000017941 */ /* 0x000fea0003800000 */
.L_x_2592:
        /* <DEDUP_REMOVED lines=62> */
.L_x_2596:
[----:B------:R-:W-:Y:S05]  /*1750*/  BSYNC B0 ;  /* 0x0000000000007941 */ /* 0x000fea0003800000 */
.L_x_2595:
        /* <DEDUP_REMOVED lines=23> */
.L_x_2598:
[----:B------:R-:W-:Y:S01]  /*18d0*/  DMUL R2, RZ, R8 ;  /* 0x00000008ff027228 */ /* 0x000fe20000000000 */
[----:B------:R-:W-:-:S10]  /*18e0*/  IMAD.MOV.U32 R0, RZ, RZ, RZ ;  /* 0x000000ffff007224 */ /* 0x000fd400078e00ff */
.L_x_2599:
[----:B------:R-:W-:Y:S05]  /*18f0*/  BSYNC B1 ;  /* 0x0000000000017941 */ /* 0x000fea0003800000 */
.L_x_2597:
        /* <DEDUP_REMOVED lines=62> */
.L_x_2601:
[----:B------:R-:W-:Y:S05]  /*1ce0*/  BSYNC B0 ;  /* 0x0000000000007941 */ /* 0x000fea0003800000 */
.L_x_2600:
        /* <DEDUP_REMOVED lines=21> */
[----:B------:R-:W-:Y:S05]  /*1e40*/  CALL.REL.NOINC `($_ZN2at6native29vectorized_elementwise_kernelILi8EZZZNS0_15tan_kernel_cudaERNS_18TensorIteratorBaseEENKUlvE0_clEvENKUlvE_clEvEUldE_St5arrayIPcLm2EEEEviT0_T1_$__internal_trig_reduction_slowpathd) ;  /* 0x0000004400387944 */ /* 0x000fea0003c00000 */
[----:B------:R-:W-:Y:S05]  /*1e50*/  BRA `(.L_x_2604) ;  /* 0x0000000000087947 */ /* 0x000fea0003800000 */
.L_x_2603:
[----:B------:R-:W-:Y:S01]  /*1e60*/  DMUL R2, RZ, R10 ;  /* 0x0000000aff027228 */ /* 0x000fe20000000000 */
[----:B------:R-:W-:-:S10]  /*1e70*/  IMAD.MOV.U32 R0, RZ, RZ, RZ ;  /* 0x000000ffff007224 */ /* 0x000fd400078e00ff */
.L_x_2604:
[----:B------:R-:W-:Y:S05]  /*1e80*/  BSYNC B1 ;  /* 0x0000000000017941 */ /* 0x000fea0003800000 */
.L_x_2602:
        /* <DEDUP_REMOVED lines=62> */
.L_x_2606:
[----:B------:R-:W-:Y:S05]  /*2270*/  BSYNC B0 ;  /* 0x0000000000007941 */ /* 0x000fea0003800000 */
.L_x_2605:
        /* <DEDUP_REMOVED lines=23> */
.L_x_2608:
[----:B------:R-:W-:Y:S01]  /*23f0*/  DMUL R2, RZ, R12 ;  /* 0x0000000cff027228 */ /* 0x000fe20000000000 */
[----:B------:R-:W-:-:S10]  /*2400*/  MOV R0, RZ ;  /* 0x000000ff00007202 */ /* 0x000fd40000000f00 */
.L_x_2609:
[----:B------:R-:W-:Y:S05]  /*2410*/  BSYNC B1 ;  /* 0x0000000000017941 */ /* 0x000fea0003800000 */
.L_x_2607:
        /* <DEDUP_REMOVED lines=62> */
.L_x_2611:
[----:B------:R-:W-:Y:S05]  /*2800*/  BSYNC B0 ;  /* 0x0000000000007941 */ /* 0x000fea0003800000 */
.L_x_2610:
        /* <DEDUP_REMOVED lines=23> */
.L_x_2613:
[----:B------:R-:W-:Y:S01]  /*2980*/  DMUL R2, RZ, R14 ;  /* 0x0000000eff027228 */ /* 0x000fe20000000000 */
[----:B------:R-:W-:-:S10]  /*2990*/  IMAD.MOV.U32 R0, RZ, RZ, RZ ;  /* 0x000000ffff007224 */ /* 0x000fd400078e00ff */
.L_x_2614:
[----:B------:R-:W-:Y:S05]  /*29a0*/  BSYNC B1 ;  /* 0x0000000000017941 */ /* 0x000fea0003800000 */
.L_x_2612:
        /* <DEDUP_REMOVED lines=66> */
.L_x_2616:
[----:B------:R-:W-:Y:S05]  /*2dd0*/  BSYNC B0 ;  /* 0x0000000000007941 */ /* 0x000fea0003800000 */
.L_x_2615:
[----:B------:R-:W-:Y:S04]  /*2de0*/  STG.E.128 desc[UR6][R32.64+0x20], R8 ;  /* 0x0000200820007986 */ /* 0x000fe8000c101d06 */
[----:B------:R-:W-:Y:S01]  /*2df0*/  STG.E.128 desc[UR6][R32.64+0x30], R12 ;  /* 0x0000300c20007986 */ /* 0x000fe2000c101d06 */
[----:B------:R-:W-:Y:S05]  /*2e00*/  EXIT ;  /* 0x000000000000794d */ /* 0x000fea0003800000 */
.L_x_2576:
        /* <DEDUP_REMOVED lines=80> */
[----:B------:R-:W-:Y:S05]  /*3310*/  CALL.REL.NOINC `($_ZN2at6native29vectorized_elementwise_kernelILi8EZZZNS0_15tan_kernel_cudaERNS_18TensorIteratorBaseEENKUlvE0_clEvENKUlvE_clEvEUldE_St5arrayIPcLm2EEEEviT0_T1_$__internal_trig_reduction_slowpathd) ;  /* 0x0000003000047944 */ /* 0x000fea0003c00000 */
[----:B------:R-:W-:Y:S05]  /*3320*/  BRA `(.L_x_2621) ;  /* 0x0000000000087947 */ /* 0x000fea0003800000 */
.L_x_2620:
[----:B0-----:R-:W-:Y:S01]  /*3330*/  DMUL R2, RZ, R28 ;  /* 0x0000001cff027228 */ /* 0x001fe20000000000 */
[----:B------:R-:W-:-:S10]  /*3340*/  IMAD.MOV.U32 R0, RZ, RZ, RZ ;  /* 0x000000ffff007224 */ /* 0x000fd400078e00ff */
.L_x_2621:
[----:B------:R-:W-:Y:S05]  /*3350*/  BSYNC B2 ;  /* 0x0000000000027941 */ /* 0x000fea0003800000 */
.L_x_2619:
        /* <DEDUP_REMOVED lines=60> */
.L_x_2618:
[----:B------:R-:W-:Y:S05]  /*3720*/  BSYNC B1 ;  /* 0x0000000000017941 */ /* 0x000fea0003800000 */
.L_x_2617:
        /* <DEDUP_REMOVED lines=28> */
.L_x_2625:
[----:B0-----:R-:W-:Y:S01]  /*38f0*/  DMUL R2, RZ, R22 ;  /* 0x00000016ff027228 */ /* 0x001fe20000000000 */
[----:B------:R-:W-:-:S10]  /*3900*/  IMAD.MOV.U32 R0, RZ, RZ, RZ ;  /* 0x000000ffff007224 */ /* 0x000fd400078e00ff */
.L_x_2626:
[----:B------:R-:W-:Y:S05]  /*3910*/  BSYNC B2 ;  /* 0x0000000000027941 */ /* 0x000fea0003800000 */
.L_x_2624:
        /* <DEDUP_REMOVED lines=60> */
.L_x_2623:
[----:B------:R-:W-:Y:S05]  /*3ce0*/  BSYNC B1 ;  /* 0x0000000000017941 */ /* 0x000fea0003800000 */
.L_x_2622:
        /* <DEDUP_REMOVED lines=26> */
[----:B------:R-:W-:Y:S05]  /*3e90*/  CALL.REL.NOINC `($_ZN2at6native29vectorized_elementwise_kernelILi8EZZZNS0_15tan_kernel_cudaERNS_18TensorIteratorBaseEENKUlvE0_clEvENKUlvE_clEvEUldE_St5arrayIPcLm2EEEEviT0_T1_$__internal_trig_reduction_slowpathd) ;  /* 0x0000002400247944 */ /* 0x000fea0003c00000 */
[----:B------:R-:W-:Y:S05]  /*3ea0*/  BRA `(.L_x_2631) ;  /* 0x0000000000087947 */ /* 0x000fea0003800000 */
.L_x_2630:
[----:B0-----:R-:W-:Y:S01]  /*3eb0*/  DMUL R2, RZ, R8 ;  /* 0x00000008ff027228 */ /* 0x001fe20000000000 */
[----:B------:R-:W-:-:S10]  /*3ec0*/  IMAD.MOV.U32 R0, RZ, RZ, RZ ;  /* 0x000000ffff007224 */ /* 0x000fd400078e00ff */
.L_x_2631:
[----:B------:R-:W-:Y:S05]  /*3ed0*/  BSYNC B2 ;  /* 0x0000000000027941 */ /* 0x000fea0003800000 */
.L_x_2629:
        /* <DEDUP_REMOVED lines=60> */
.L_x_2628:
[----:B------:R-:W-:Y:S05]  /*42a0*/  BSYNC B1 ;  /* 0x0000000000017941 */ /* 0x000fea0003800000 */
.L_x_2627:
        /* <DEDUP_REMOVED lines=28> */
.L_x_2635:
[----:B0-----:R-:W-:Y:S01]  /*4470*/  DMUL R2, RZ, R20 ;  /* 0x00000014ff027228 */ /* 0x001fe20000000000 */
[----:B------:R-:W-:-:S10]  /*4480*/  MOV R0, RZ ;  /* 0x000000ff00007202 */ /* 0x000fd40000000f00 */
.L_x_2636:
[----:B------:R-:W-:Y:S05]  /*4490*/  BSYNC B2 ;  /* 0x0000000000027941 */ /* 0x000fea0003800000 */
.L_x_2634:
        /* <DEDUP_REMOVED lines=60> */
.L_x_2633:
[----:B------:R-:W-:Y:S05]  /*4860*/  BSYNC B1 ;  /* 0x0000000000017941 */ /* 0x000fea0003800000 */
.L_x_2632:
        /* <DEDUP_REMOVED lines=28> */
.L_x_2640:
[----:B0-----:R-:W-:Y:S01]  /*4a30*/  DMUL R2, RZ, R10 ;  /* 0x0000000aff027228 */ /* 0x001fe20000000000 */
[----:B------:R-:W-:-:S10]  /*4a40*/  IMAD.MOV.U32 R0, RZ, RZ, RZ ;  /* 0x000000ffff007224 */ /* 0x000fd400078e00ff */
.L_x_2641:
[----:B------:R-:W-:Y:S05]  /*4a50*/  BSYNC B2 ;  /* 0x0000000000027941 */ /* 0x000fea0003800000 */
.L_x_2639:
        /* <DEDUP_REMOVED lines=60> */
.L_x_2638:
[----:B------:R-:W-:Y:S05]  /*4e20*/  BSYNC B1 ;  /* 0x0000000000017941 */ /* 0x000fea0003800000 */
.L_x_2637:
        /* <DEDUP_REMOVED lines=28> */
.L_x_2645:
[----:B0-----:R-:W-:Y:S01]  /*4ff0*/  DMUL R2, RZ, R12 ;  /* 0x0000000cff027228 */ /* 0x001fe20000000000 */
[----:B------:R-:W-:-:S10]  /*5000*/  IMAD.MOV.U32 R0, RZ, RZ, RZ ;  /* 0x000000ffff007224 */ /* 0x000fd400078e00ff */
.L_x_2646:
[----:B------:R-:W-:Y:S05]  /*5010*/  BSYNC B2 ;  /* 0x0000000000027941 */ /* 0x000fea0003800000 */
.L_x_2644:
        /* <DEDUP_REMOVED lines=60> */
.L_x_2643:
[----:B------:R-:W-:Y:S05]  /*53e0*/  BSYNC B1 ;  /* 0x0000000000017941 */ /* 0x000fea0003800000 */
.L_x_2642:
        /* <DEDUP_REMOVED lines=28> */
.L_x_2650:
[----:B0-----:R-:W-:Y:S01]  /*55b0*/  DMUL R2, RZ, R14 ;  /* 0x0000000eff027228 */ /* 0x001fe20000000000 */
[----:B------:R-:W-:-:S10]  /*55c0*/  IMAD.MOV.U32 R0, RZ, RZ, RZ ;  /* 0x000000ffff007224 */ /* 0x000fd400078e00ff */
.L_x_2651:
[----:B------:R-:W-:Y:S05]  /*55d0*/  BSYNC B2 ;  /* 0x0000000000027941 */ /* 0x000fea0003800000 */
.L_x_2649:
        /* <DEDUP_REMOVED lines=60> */
.L_x_2648:
[----:B------:R-:W-:Y:S05]  /*59a0*/  BSYNC B1 ;  /* 0x0000000000017941 */ /* 0x000fea0003800000 */
.L_x_2647:
        /* <DEDUP_REMOVED lines=28> */
.L_x_2655:
[----:B0-----:R-:W-:Y:S01]  /*5b70*/  DMUL R2, RZ, R16 ;  /* 0x00000010ff027228 */ /* 0x001fe20000000000 */
[----:B------:R-:W-:-:S10]  /*5b80*/  IMAD.MOV.U32 R0, RZ, RZ, RZ ;  /* 0x000000ffff007224 */ /* 0x000fd400078e00ff */
.L_x_2656:
[----:B------:R-:W-:Y:S05]  /*5b90*/  BSYNC B2 ;  /* 0x0000000000027941 */ /* 0x000fea0003800000 */
.L_x_2654:
        /* <DEDUP_REMOVED lines=60> */
.L_x_2653:
[----:B------:R-:W-:Y:S05]  /*5f60*/  BSYNC B1 ;  /* 0x0000000000017941 */ /* 0x000fea0003800000 */
.L_x_2652:
        /* <DEDUP_REMOVED lines=22> */
.L_x_2659:
[----:B------:R-:W-:-:S13]  /*60d0*/  ISETP.GE.AND P0, PT, R18, R19, PT ;  /* 0x000000131200720c */ /* 0x000fda0003f06270 */
[----:B------:R-:W-:Y:S05]  /*60e0*/  @P0 BRA `(.L_x_2661) ;  /* 0x0000000000300947 */ /* 0x000fea0003800000 */
[----:B01----:R-:W0:Y:S01]  /*60f0*/  LDC.64 R2, c[0x0][0x218] ;  /* 0x00008600ff027b82 */ /* 0x003e220000000a00 */
[----:B------:R-:W-:Y:S02]  /*6100*/  IMAD.IADD R7, R39, 0x1, R18 ;  /* 0x0000000127077824 */ /* 0x000fe400078e0212 */
[----:B------:R-:W-:Y:S02]  /*6110*/  VIADD R18, R18, 0x80 ;  /* 0x0000008012127836 */ /* 0x000fe40000000000 */
[----:B0-----:R-:W-:-:S05]  /*6120*/  IMAD.WIDE.U32 R2, R7, 0x8, R2 ;  /* 0x0000000807027825 */ /* 0x001fca00078e0002 */
[----:B-----5:R1:W-:Y:S02]  /*6130*/  STG.E.64 desc[UR6][R2.64], R22 ;  /* 0x0000001602007986 */ /* 0x0203e4000c101b06 */
.L_x_2660:
[----:B------:R-:W-:-:S13]  /*6140*/  ISETP.GE.AND P0, PT, R18, R19, PT ;  /* 0x000000131200720c */ /* 0x000fda0003f06270 */
[----:B------:R-:W-:Y:S05]  /*6150*/  @P0 BRA `(.L_x_2662) ;  /* 0x0000000000340947 */ /* 0x000fea0003800000 */
[----:B01----:R-:W0:Y:S01]  /*6160*/  LDC.64 R2, c[0x0][0x218] ;  /* 0x00008600ff027b82 */ /* 0x003e220000000a00 */
[----:B------:R-:W-:Y:S01]  /*6170*/  IADD3 R7, R39, R18, RZ ;  /* 0x0000001227077210 */ /* 0x000fe20007ffe0ff */
[----:B------:R-:W-:-:S04]  /*6180*/  VIADD R18, R18, 0x80 ;  /* 0x0000008012127836 */ /* 0x000fc80000000000 */
[----:B0-----:R-:W-:-:S05]  /*6190*/  IMAD.WIDE.U32 R2, R7, 0x8, R2 ;  /* 0x0000000807027825 */ /* 0x001fca00078e0002 */
[----:B-----5:R2:W-:Y:S02]  /*61a0*/  STG.E.64 desc[UR6][R2.64], R20 ;  /* 0x0000001402007986 */ /* 0x0205e4000c101b06 */
.L_x_2661:
        /* <DEDUP_REMOVED lines=8> */
.L_x_2662:
[----:B------:R-:W-:Y:S05]  /*6230*/  BSYNC B1 ;  /* 0x0000000000017941 */ /* 0x000fea0003800000 */
.L_x_2658:
[----:B------:R-:W-:-:S13]  /*6240*/  ISETP.GE.AND P0, PT, R18, R19, PT ;  /* 0x000000131200720c */ /* 0x000fda0003f06270 */
[----:B012---:R-:W0:Y:S01]  /*6250*/  @!P0 LDC.64 R2, c[0x0][0x218] ;  /* 0x00008600ff028b82 */ /* 0x007e220000000a00 */
[----:B------:R-:W-:Y:S02]  /*6260*/  @!P0 IMAD.IADD R7, R39, 0x1, R18 ;  /* 0x0000000127078824 */ /* 0x000fe400078e0212 */
[----:B------:R-:W-:Y:S02]  /*6270*/  @!P0 VIADD R18, R18, 0x80 ;  /* 0x0000008012128836 */ /* 0x000fe40000000000 */
[----:B0-----:R-:W-:-:S05]  /*6280*/  @!P0 IMAD.WIDE.U32 R2, R7, 0x8, R2 ;  /* 0x0000000807028825 */ /* 0x001fca00078e0002 */
[----:B-----5:R3:W-:Y:S02]  /*6290*/  @!P0 STG.E.64 desc[UR6][R2.64], R8 ;  /* 0x0000000802008986 */ /* 0x0207e4000c101b06 */
.L_x_2663:
[----:B------:R-:W-:Y:S05]  /*62a0*/  BSYNC B0 ;  /* 0x0000000000007941 */ /* 0x000fea0003800000 */
.L_x_2657:
        /* <DEDUP_REMOVED lines=8> */
        .type           $_ZN2at6native29vectorized_elementwise_kernelILi8EZZZNS0_15tan_kernel_cudaERNS_18TensorIteratorBaseEENKUlvE0_clEvENKUlvE_clEvEUldE_St5arrayIPcLm2EEEEviT0_T1_$__internal_trig_reduction_slowpathd,@function
        .size           $_ZN2at6native29vectorized_elementwise_kernelILi8EZZZNS0_15tan_kernel_cudaERNS_18TensorIteratorBaseEENKUlvE0_clEvENKUlvE_clEvEUldE_St5arrayIPcLm2EEEEviT0_T1_$__internal_trig_reduction_slowpathd,(.L_x_7500 - $_ZN2at6native29vectorized_elementwise_kernelILi8EZZZNS0_15tan_kernel_cudaERNS_18TensorIteratorBaseEENKUlvE0_clEvENKUlvE_clEvEUldE_St5arrayIPcLm2EEEEviT0_T1_$__internal_trig_reduction_slowpathd)
$_ZN2at6native29vectorized_elementwise_kernelILi8EZZZNS0_15tan_kernel_cudaERNS_18TensorIteratorBaseEENKUlvE0_clEvENKUlvE_clEvEUldE_St5arrayIPcLm2EEEEviT0_T1_$__internal_trig_reduction_slowpathd:
        /* <DEDUP_REMOVED lines=36> */
.L_x_2667:
        /* <DEDUP_REMOVED lines=28> */
.L_x_2666:
[----:B------:R-:W-:Y:S05]  /*6730*/  BSYNC B0 ;  /* 0x0000000000007941 */ /* 0x000fea0003800000 */
.L_x_2665:
        /* <DEDUP_REMOVED lines=91> */
.L_x_2664:
[----:B------:R-:W-:Y:S02]  /*6cf0*/  IMAD.MOV.U32 R31, RZ, RZ, 0x0 ;  /* 0x00000000ff1f7424 */ /* 0x000fe400078e00ff */
[----:B------:R-:W-:Y:S02]  /*6d00*/  IMAD.MOV.U32 R2, RZ, RZ, R7 ;  /* 0x000000ffff027224 */ /* 0x000fe400078e0007 */
[----:B------:R-:W-:Y:S01]  /*6d10*/  IMAD.MOV.U32 R3, RZ, RZ, R5 ;  /* 0x000000ffff037224 */ /* 0x000fe200078e0005 */
[----:B------:R-:W-:Y:S06]  /*6d20*/  RET.REL.NODEC R30 `(_ZN2at6native29vectorized_elementwise_kernelILi8EZZZNS0_15tan_kernel_cudaERNS_18TensorIteratorBaseEENKUlvE0_clEvENKUlvE_clEvEUldE_St5arrayIPcLm2EEEEviT0_T1_) ;  /* 0xffffff901eb47950 */ /* 0x000fec0003c3ffff */
.L_x_2668:
        /* <DEDUP_REMOVED lines=13> */
.L_x_7500:


//--------------------- .text._ZN2at6native18elementwise_kernelILi128ELi4EZNS0_15gpu_kernel_implIZZZNS0_15tan_kernel_cudaERNS_18TensorIteratorBaseEENKUlvE_clEvENKUlvE1_clEvEUlN3c107complexINS7_4HalfEEEE_EEvS4_RKT_EUliE_EEviT1_ --------------------------
	.section	.text._ZN2at6native18elementwise_kernelILi128ELi4EZNS0_15gpu_kernel_implIZZZNS0_15tan_kernel_cudaERNS_18TensorIteratorBaseEENKUlvE_clEvENKUlvE1_clEvEUlN3c107complexINS7_4HalfEEEE_EEvS4_RKT_EUliE_EEviT1_,"ax",@progbits
	.align	128
        .global         _ZN2at6native18elementwise_kernelILi128ELi4EZNS0_15gpu_kernel_implIZZZNS0_15tan_kernel_cudaERNS_18TensorIteratorBaseEENKUlvE_clEvENKUlvE1_clEvEUlN3c107complexINS7_4HalfEEEE_EEvS4_RKT_EUliE_EEviT1_
        .type           _ZN2at6native18elementwise_kernelILi128ELi4EZNS0_15gpu_kernel_implIZZZNS0_15tan_kernel_cudaERNS_18TensorIteratorBaseEENKUlvE_clEvENKUlvE1_clEvEUlN3c107complexINS7_4HalfEEEE_EEvS4_RKT_EUliE_EEviT1_,@function
        .size           _ZN2at6native18elementwise_kernelILi128ELi4EZNS0_15gpu_kernel_implIZZZNS0_15tan_kernel_cudaERNS_18TensorIteratorBaseEENKUlvE_clEvENKUlvE1_clEvEUlN3c107complexINS7_4HalfEEEE_EEvS4_RKT_EUliE_EEviT1_,(.L_x_7550 - _ZN2at6native18elementwise_kernelILi128ELi4EZNS0_15gpu_kernel_implIZZZNS0_15tan_kernel_cudaERNS_18TensorIteratorBaseEENKUlvE_clEvENKUlvE1_clEvEUlN3c107complexINS7_4HalfEEEE_EEvS4_RKT_EUliE_EEviT1_)
        .other          _ZN2at6native18elementwise_kernelILi128ELi4EZNS0_15gpu_kernel_implIZZZNS0_15tan_kernel_cudaERNS_18TensorIteratorBaseEENKUlvE_clEvENKUlvE1_clEvEUlN3c107complexINS7_4HalfEEEE_EEvS4_RKT_EUliE_EEviT1_,@"STO_CUDA_ENTRY STV_DEFAULT"
_ZN2at6native18elementwise_kernelILi128ELi4EZNS0_15gpu_kernel_implIZZZNS0_15tan_kernel_cudaERNS_18TensorIteratorBaseEENKUlvE_clEvENKUlvE1_clEvEUlN3c107complexINS7_4HalfEEEE_EEvS4_RKT_EUliE_EEviT1_:
.text._ZN2at6native18elementwise_kernelILi128ELi4EZNS0_15gpu_kernel_implIZZZNS0_15tan_kernel_cudaERNS_18TensorIteratorBaseEENKUlvE_clEvENKUlvE1_clEvEUlN3c107complexINS7_4HalfEEEE_EEvS4_RKT_EUliE_EEviT1_:
        /* <DEDUP_REMOVED lines=313> */
.L_x_2671:
        /* <DEDUP_REMOVED lines=18> */
[----:B------:R0:W2:Y:S02]  /*14b0*/  LDG.E.S8 R2, desc[UR36][R2.64] ;  /* 0x0000002402027981 */ /* 0x0000a4000c1e1300 */
[----:B0-----:R-:W-:Y:S01]  /*14c0*/  PRMT R3, RZ, 0x7610, R3 ;  /* 0x00007610ff037816 */ /* 0x001fe20000000003 */
[----:B--2---:R-:W0:Y:S02]  /*14d0*/  I2F.S16 R0, R2 ;  /* 0x0000000200007306 */ /* 0x004e240000101400 */
[----:B0-----:R-:W-:Y:S01]  /*14e0*/  F2FP.F16.F32.PACK_AB R0, RZ, R0 ;  /* 0x00000000ff00723e */ /* 0x001fe200000000ff */
[----:B------:R-:W-:Y:S06]  /*14f0*/  BRA `(.L_x_2677) ;  /* 0x0000000c00fc7947 */ /* 0x000fec0003800000 */
.L_x_2675:
[----:B------:R0:W2:Y:S02]  /*1500*/  LDG.E.U8 R2, desc[UR36][R2.64] ;  /* 0x0000002402027981 */ /* 0x0000a4000c1e1100 */
[----:B0-----:R-:W-:Y:S02]  /*1510*/  PRMT R3, RZ, 0x7610, R3 ;  /* 0x00007610ff037816 */ /* 0x001fe40000000003 */
[----:B--2---:R-:W-:-:S04]  /*1520*/  I2FP.F32.U32 R0, R2 ;  /* 0x0000000200007245 */ /* 0x004fc80000201000 */
[----:B------:R-:W-:Y:S01]  /*1530*/  F2FP.F16.F32.PACK_AB R0, RZ, R0 ;  /* 0x00000000ff00723e */ /* 0x000fe200000000ff */
[----:B------:R-:W-:Y:S06]  /*1540*/  BRA `(.L_x_2677) ;  /* 0x0000000c00e87947 */ /* 0x000fec0003800000 */
.L_x_2674:
[----:B------:R-:W-:-:S13]  /*1550*/  ISETP.NE.AND P0, PT, R4, 0x2, PT ;  /* 0x000000020400780c */ /* 0x000fda0003f05270 */
[----:B------:R-:W-:Y:S05]  /*1560*/  @!P0 BRA `(.L_x_2678) ;  /* 0x0000000000388947 */ /* 0x000fea0003800000 */
[----:B------:R-:W-:-:S13]  /*1570*/  ISETP.NE.AND P0, PT, R4, 0x3, PT ;  /* 0x000000030400780c */ /* 0x000fda0003f05270 */
[----:B------:R-:W-:Y:S05]  /*1580*/  @!P0 BRA `(.L_x_2679) ;  /* 0x00000000001c8947 */ /* 0x000fea0003800000 */
[----:B------:R-:W-:-:S13]  /*1590*/  ISETP.NE.AND P0, PT, R4, 0x4, PT ;  /* 0x000000040400780c */ /* 0x000fda0003f05270 */
[----:B------:R-:W-:Y:S05]  /*15a0*/  @P0 BRA `(.L_x_2676) ;  /* 0x0000000c00600947 */ /* 0x000fea0003800000 */
[----:B------:R-:W2:Y:S02]  /*15b0*/  LDG.E.64 R2, desc[UR36][R2.64] ;  /* 0x0000002402027981 */ /* 0x000ea4000c1e1b00 */
[----:B--2---:R0:W1:Y:S02]  /*15c0*/  I2F.S64 R0, R2 ;  /* 0x0000000200007312 */ /* 0x0040640000301400 */
[----:B0-----:R-:W-:Y:S02]  /*15d0*/  PRMT R3, RZ, 0x7610, R3 ;  /* 0x00007610ff037816 */ /* 0x001fe40000000003 */
[----:B-1----:R-:W-:Y:S01]  /*15e0*/  F2FP.F16.F32.PACK_AB R0, RZ, R0 ;  /* 0x00000000ff00723e */ /* 0x002fe200000000ff */
[----:B------:R-:W-:Y:S06]  /*15f0*/  BRA `(.L_x_2677) ;  /* 0x0000000c00bc7947 */ /* 0x000fec0003800000 */
.L_x_2679:
[----:B------:R0:W2:Y:S02]  /*1600*/  LDG.E R2, desc[UR36][R2.64] ;  /* 0x0000002402027981 */ /* 0x0000a4000c1e1900 */
[----:B0-----:R-:W-:Y:S02]  /*1610*/  PRMT R3, RZ, 0x7610, R3 ;  /* 0x00007610ff037816 */ /* 0x001fe40000000003 */
[----:B--2---:R-:W-:-:S04]  /*1620*/  I2FP.F32.S32 R0, R2 ;  /* 0x0000000200007245 */ /* 0x004fc80000201400 */
[----:B------:R-:W-:Y:S01]  /*1630*/  F2FP.F16.F32.PACK_AB R0, RZ, R0 ;  /* 0x00000000ff00723e */ /* 0x000fe200000000ff */
[----:B------:R-:W-:Y:S06]  /*1640*/  BRA `(.L_x_2677) ;  /* 0x0000000c00a87947 */ /* 0x000fec0003800000 */
.L_x_2678:
[----:B------:R0:W2:Y:S02]  /*1650*/  LDG.E.U16 R2, desc[UR36][R2.64] ;  /* 0x0000002402027981 */ /* 0x0000a4000c1e1500 */
[----:B0-----:R-:W-:Y:S01]  /*1660*/  PRMT R3, RZ, 0x7610, R3 ;  /* 0x00007610ff037816 */ /* 0x001fe20000000003 */
[----:B--2---:R-:W0:Y:S02]  /*1670*/  I2F.S16 R0, R2 ;  /* 0x0000000200007306 */ /* 0x004e240000101400 */
[----:B0-----:R-:W-:Y:S01]  /*1680*/  F2FP.F16.F32.PACK_AB R0, RZ, R0 ;  /* 0x00000000ff00723e */ /* 0x001fe200000000ff */
[----:B------:R-:W-:Y:S06]  /*1690*/  BRA `(.L_x_2677) ;  /* 0x0000000c00947947 */ /* 0x000fec0003800000 */
.L_x_2673:
[----:B------:R-:W-:-:S13]  /*16a0*/  ISETP.GT.AND P0, PT, R4, 0x6, PT ;  /* 0x000000060400780c */ /* 0x000fda0003f04270 */
[----:B------:R-:W-:Y:S05]  /*16b0*/  @P0 BRA `(.L_x_2680) ;  /* 0x0000000000340947 */ /* 0x000fea0003800000 */
[----:B------:R-:W-:-:S13]  /*16c0*/  ISETP.NE.AND P0, PT, R4, 0x5, PT ;  /* 0x000000050400780c */ /* 0x000fda0003f05270 */
[----:B------:R-:W-:Y:S05]  /*16d0*/  @!P0 BRA `(.L_x_2681) ;  /* 0x0000000000188947 */ /* 0x000fea0003800000 */
[----:B------:R-:W-:-:S13]  /*16e0*/  ISETP.NE.AND P0, PT, R4, 0x6, PT ;  /* 0x000000060400780c */ /* 0x000fda0003f05270 */
[----:B------:R-:W-:Y:S05]  /*16f0*/  @P0 BRA `(.L_x_2676) ;  /* 0x0000000c000c0947 */ /* 0x000fea0003800000 */
[----:B------:R0:W2:Y:S02]  /*1700*/  LDG.E R0, desc[UR36][R2.64] ;  /* 0x0000002402007981 */ /* 0x0000a4000c1e1900 */
[----:B0-----:R-:W-:Y:S02]  /*1710*/  PRMT R3, RZ, 0x7610, R3 ;  /* 0x00007610ff037816 */ /* 0x001fe40000000003 */
[----:B--2---:R-:W-:Y:S01]  /*1720*/  F2FP.F16.F32.PACK_AB R0, RZ, R0 ;  /* 0x00000000ff00723e */ /* 0x004fe200000000ff */
[----:B------:R-:W-:Y:S06]  /*1730*/  BRA `(.L_x_2677) ;  /* 0x0000000c006c7947 */ /* 0x000fec0003800000 */
.L_x_2681:
[----:B------:R0:W2:Y:S02]  /*1740*/  LDG.E.U16 R0, desc[UR36][R2.64] ;  /* 0x0000002402007981 */ /* 0x0000a4000c1e1500 */
[----:B0-----:R-:W-:Y:S01]  /*1750*/  PRMT R3, RZ, 0x7610, R3 ;  /* 0x00007610ff037816 */ /* 0x001fe20000000003 */
[----:B--2---:R-:W-:-:S05]  /*1760*/  HADD2.F32 R0, -RZ, R0.H0_H0 ;  /* 0x20000000ff007230 */ /* 0x004fca0000004100 */
[----:B------:R-:W-:Y:S01]  /*1770*/  F2FP.F16.F32.PACK_AB R0, RZ, R0 ;  /* 0x00000000ff00723e */ /* 0x000fe200000000ff */
[----:B------:R-:W-:Y:S06]  /*1780*/  BRA `(.L_x_2677) ;  /* 0x0000000c00587947 */ /* 0x000fec0003800000 */
.L_x_2680:
[----:B------:R-:W-:-:S13]  /*1790*/  ISETP.NE.AND P0, PT, R4, 0x7, PT ;  /* 0x000000070400780c */ /* 0x000fda0003f05270 */
[----:B------:R-:W-:Y:S05]  /*17a0*/  @!P0 BRA `(.L_x_2682) ;  /* 0x0000000000308947 */ /* 0x000fea0003800000 */
[----:B------:R-:W-:-:S13]  /*17b0*/  ISETP.NE.AND P0, PT, R4, 0x8, PT ;  /* 0x000000080400780c */ /* 0x000fda0003f05270 */
[----:B------:R-:W-:Y:S05]  /*17c0*/  @!P0 BRA `(.L_x_2683) ;  /* 0x0000000000188947 */ /* 0x000fea0003800000 */
[----:B------:R-:W-:-:S13]  /*17d0*/  ISETP.NE.AND P0, PT, R4, 0x9, PT ;  /* 0x000000090400780c */ /* 0x000fda0003f05270 */
[----:B------:R-:W-:Y:S05]  /*17e0*/  @P0 BRA `(.L_x_2676) ;  /* 0x0000000800d00947 */ /* 0x000fea0003800000 */
[----:B------:R-:W2:Y:S02]  /*17f0*/  LDG.E.64 R2, desc[UR36][R2.64] ;  /* 0x0000002402027981 */ /* 0x000ea4000c1e1b00 */
[----:B--2---:R-:W-:-:S04]  /*1800*/  F2FP.F16.F32.PACK_AB R3, R2, R3 ;  /* 0x000000030203723e */ /* 0x004fc800000000ff */
[----:B------:R-:W-:Y:S01]  /*1810*/  PRMT R0, R3, 0x7632, R0 ;  /* 0x0000763203007816 */ /* 0x000fe20000000000 */
[----:B------:R-:W-:Y:S06]  /*1820*/  BRA `(.L_x_2677) ;  /* 0x0000000c00307947 */ /* 0x000fec0003800000 */
.L_x_2683:
[----:B------:R-:W2:Y:S02]  /*1830*/  LDG.E R3, desc[UR36][R2.64] ;  /* 0x0000002402037981 */ /* 0x000ea4000c1e1900 */
[C---:B--2---:R-:W-:Y:S02]  /*1840*/  PRMT R0, R3.reuse, 0x7610, R0 ;  /* 0x0000761003007816 */ /* 0x044fe40000000000 */
[----:B------:R-:W-:Y:S01]  /*1850*/  PRMT R3, R3, 0x7632, R3 ;  /* 0x0000763203037816 */ /* 0x000fe20000000003 */
[----:B------:R-:W-:Y:S06]  /*1860*/  BRA `(.L_x_2677) ;  /* 0x0000000c00207947 */ /* 0x000fec0003800000 */
.L_x_2682:
[----:B------:R-:W2:Y:S01]  /*1870*/  LDG.E.64 R2, desc[UR36][R2.64] ;  /* 0x0000002402027981 */ /* 0x000ea2000c1e1b00 */
[----:B------:R-:W-:Y:S01]  /*1880*/  UMOV UR4, 0xf0000000 ;  /* 0xf000000000047882 */ /* 0x000fe20000000000 */
[----:B------:R-:W-:Y:S01]  /*1890*/  UMOV UR5, 0x380fffff ;  /* 0x380fffff00057882 */ /* 0x000fe20000000000 */
[----:B--2---:R0:W1:Y:S01]  /*18a0*/  F2F.F32.F64 R0, R2 ;  /* 0x0000000200007310 */ /* 0x0040620000301000 */
[----:B------:R-:W-:Y:S01]  /*18b0*/  DSETP.GEU.AND P0, PT, |R2|, UR4, PT ;  /* 0x0000000402007e2a */ /* 0x000fe2000bf0e200 */
[----:B0-----:R-:W-:-:S13]  /*18c0*/  PRMT R3, RZ, 0x7610, R3 ;  /* 0x00007610ff037816 */ /* 0x001fda0000000003 */
[----:B-1----:R-:W-:-:S05]  /*18d0*/  @!P0 FMUL R0, R0, 1.175494350822287508e-38 ;  /* 0x0080000000008820 */ /* 0x002fca0000400000 */
[----:B------:R-:W-:Y:S01]  /*18e0*/  F2FP.F16.F32.PACK_AB R0, RZ, R0 ;  /* 0x00000000ff00723e */ /* 0x000fe200000000ff */
[----:B------:R-:W-:Y:S06]  /*18f0*/  BRA `(.L_x_2677) ;  /* 0x0000000800fc7947 */ /* 0x000fec0003800000 */
.L_x_2672:
        /* <DEDUP_REMOVED lines=8> */
[----:B------:R0:W2:Y:S02]  /*1980*/  LDG.E.U8 R2, desc[UR36][R2.64] ;  /* 0x0000002402027981 */ /* 0x0000a4000c1e1100 */
[----:B0-----:R-:W-:Y:S02]  /*1990*/  PRMT R3, RZ, 0x7610, R3 ;  /* 0x00007610ff037816 */ /* 0x001fe40000000003 */
[----:B--2---:R-:W-:-:S04]  /*19a0*/  ISETP.NE.AND P0, PT, R2, RZ, PT ;  /* 0x000000ff0200720c */ /* 0x004fc80003f05270 */
[----:B------:R-:W-:-:S04]  /*19b0*/  FSEL R0, RZ, 1, !P0 ;  /* 0x3f800000ff007808 */ /* 0x000fc80004000000 */
[----:B------:R-:W-:Y:S01]  /*19c0*/  F2FP.F16.F32.PACK_AB R0, RZ, R0 ;  /* 0x00000000ff00723e */ /* 0x000fe200000000ff */
[----:B------:R-:W-:Y:S06]  /*19d0*/  BRA `(.L_x_2677) ;  /* 0x0000000800c47947 */ /* 0x000fec0003800000 */
.L_x_2686:
[----:B------:R-:W2:Y:S01]  /*19e0*/  LDG.E.128 R4, desc[UR36][R2.64] ;  /* 0x0000002402047981 */ /* 0x000ea2000c1e1d00 */
[----:B------:R-:W-:Y:S01]  /*19f0*/  UMOV UR4, 0xf0000000 ;  /* 0xf000000000047882 */ /* 0x000fe20000000000 */
[----:B------:R-:W-:Y:S01]  /*1a00*/  UMOV UR5, 0x380fffff ;  /* 0x380fffff00057882 */ /* 0x000fe20000000000 */
[----:B--2---:R-:W0:Y:S01]  /*1a10*/  F2F.F32.F64 R8, R6 ;  /* 0x0000000600087310 */ /* 0x004e220000301000 */
[----:B------:R-:W-:Y:S02]  /*1a20*/  DSETP.GEU.AND P1, PT, |R6|, UR4, PT ;  /* 0x0000000406007e2a */ /* 0x000fe4000bf2e200 */
[----:B------:R-:W-:-:S05]  /*1a30*/  DSETP.GEU.AND P0, PT, |R4|, UR4, PT ;  /* 0x0000000404007e2a */ /* 0x000fca000bf0e200 */
[----:B------:R-:W1:Y:S07]  /*1a40*/  F2F.F32.F64 R0, R4 ;  /* 0x0000000400007310 */ /* 0x000e6e0000301000 */
[----:B0-----:R-:W-:-:S05]  /*1a50*/  @!P1 FMUL R8, R8, 1.175494350822287508e-38 ;  /* 0x0080000008089820 */ /* 0x001fca0000400000 */
[----:B------:R-:W-:Y:S01]  /*1a60*/  F2FP.F16.F32.PACK_AB R3, RZ, R8 ;  /* 0x00000008ff03723e */ /* 0x000fe200000000ff */
[----:B-1----:R-:W-:-:S05]  /*1a70*/  @!P0 FMUL R0, R0, 1.175494350822287508e-38 ;  /* 0x0080000000008820 */ /* 0x002fca0000400000 */
[----:B------:R-:W-:Y:S01]  /*1a80*/  F2FP.F16.F32.PACK_AB R0, RZ, R0 ;  /* 0x00000000ff00723e */ /* 0x000fe200000000ff */
[----:B------:R-:W-:Y:S06]  /*1a90*/  BRA `(.L_x_2677) ;  /* 0x0000000800947947 */ /* 0x000fec0003800000 */
.L_x_2685:
[----:B------:R-:W-:-:S13]  /*1aa0*/  ISETP.NE.AND P0, PT, R4, 0xf, PT ;  /* 0x0000000f0400780c */ /* 0x000fda0003f05270 */
[----:B------:R-:W-:Y:S05]  /*1ab0*/  @!P0 BRA `(.L_x_2687) ;  /* 0x0000000000a48947 */ /* 0x000fea0003800000 */
[----:B------:R-:W-:-:S13]  /*1ac0*/  ISETP.NE.AND P0, PT, R4, 0x17, PT ;  /* 0x000000170400780c */ /* 0x000fda0003f05270 */
[----:B------:R-:W-:Y:S05]  /*1ad0*/  @!P0 BRA `(.L_x_2688) ;  /* 0x0000000000608947 */ /* 0x000fea0003800000 */
[----:B------:R-:W-:-:S13]  /*1ae0*/  ISETP.NE.AND P0, PT, R4, 0x18, PT ;  /* 0x000000180400780c */ /* 0x000fda0003f05270 */
[----:B------:R-:W-:Y:S05]  /*1af0*/  @P0 BRA `(.L_x_2676) ;  /* 0x00000008000c0947 */ /* 0x000fea0003800000 */
[----:B------:R0:W2:Y:S01]  /*1b00*/  LDG.E.U8 R0, desc[UR36][R2.64] ;  /* 0x0000002402007981 */ /* 0x0000a2000c1e1100 */
[----:B------:R-:W-:Y:S01]  /*1b10*/  IMAD.MOV.U32 R8, RZ, RZ, -0x800000 ;  /* 0xff800000ff087424 */ /* 0x000fe200078e00ff */
[----:B0-----:R-:W-:Y:S01]  /*1b20*/  PRMT R3, RZ, 0x7610, R3 ;  /* 0x00007610ff037816 */ /* 0x001fe20000000003 */
        /* <DEDUP_REMOVED lines=17> */
[----:B------:R-:W-:Y:S01]  /*1c40*/  F2FP.F16.F32.PACK_AB R0, RZ, R0 ;  /* 0x00000000ff00723e */ /* 0x000fe200000000ff */
[----:B------:R-:W-:Y:S06]  /*1c50*/  BRA `(.L_x_2677) ;  /* 0x0000000800247947 */ /* 0x000fec0003800000 */
.L_x_2688:
[----:B------:R0:W2:Y:S02]  /*1c60*/  LDG.E.U8 R2, desc[UR36][R2.64] ;  /* 0x0000002402027981 */ /* 0x0000a4000c1e1100 */
[----:B0-----:R-:W-:Y:S01]  /*1c70*/  PRMT R3, RZ, 0x7610, R3 ;  /* 0x00007610ff037816 */ /* 0x001fe20000000003 */
        /* <DEDUP_REMOVED lines=11> */
[----:B------:R-:W-:Y:S01]  /*1d30*/  F2FP.F16.F32.PACK_AB R0, RZ, R0 ;  /* 0x00000000ff00723e */ /* 0x000fe200000000ff */
[----:B------:R-:W-:Y:S06]  /*1d40*/  BRA `(.L_x_2677) ;  /* 0x0000000400e87947 */ /* 0x000fec0003800000 */
.L_x_2687:
[----:B------:R0:W2:Y:S02]  /*1d50*/  LDG.E.U16 R0, desc[UR36][R2.64] ;  /* 0x0000002402007981 */ /* 0x0000a4000c1e1500 */
[----:B0-----:R-:W-:Y:S01]  /*1d60*/  PRMT R3, RZ, 0x7610, R3 ;  /* 0x00007610ff037816 */ /* 0x001fe20000000003 */
[----:B--2---:R-:W-:-:S05]  /*1d70*/  IMAD.U32 R0, R0, 0x10000, RZ ;  /* 0x0001000000007824 */ /* 0x004fca00078e00ff */
[----:B------:R-:W-:Y:S01]  /*1d80*/  F2FP.F16.F32.PACK_AB R0, RZ, R0 ;  /* 0x00000000ff00723e */ /* 0x000fe200000000ff */
[----:B------:R-:W-:Y:S06]  /*1d90*/  BRA `(.L_x_2677) ;  /* 0x0000000400d47947 */ /* 0x000fec0003800000 */
.L_x_2684:
        /* <DEDUP_REMOVED lines=8> */
[----:B------:R0:W2:Y:S02]  /*1e20*/  LDG.E.U16 R0, desc[UR36][R2.64] ;  /* 0x0000002402007981 */ /* 0x0000a4000c1e1500 */
[----:B0-----:R-:W-:Y:S02]  /*1e30*/  PRMT R3, RZ, 0x7610, R3 ;  /* 0x00007610ff037816 */ /* 0x001fe40000000003 */
[----:B--2---:R-:W-:-:S04]  /*1e40*/  I2FP.F32.U32 R0, R0 ;  /* 0x0000000000007245 */ /* 0x004fc80000201000 */
[----:B------:R-:W-:Y:S01]  /*1e50*/  F2FP.F16.F32.PACK_AB R0, RZ, R0 ;  /* 0x00000000ff00723e */ /* 0x000fe200000000ff */
[----:B------:R-:W-:Y:S06]  /*1e60*/  BRA `(.L_x_2677) ;  /* 0x0000000400a07947 */ /* 0x000fec0003800000 */
.L_x_2691:
        /* <DEDUP_REMOVED lines=21> */
.L_x_2695:
[----:B------:R-:W-:Y:S05]  /*1fc0*/  BSYNC B1 ;  /* 0x0000000000017941 */ /* 0x000fea0003800000 */
.L_x_2694:
[----:B------:R-:W-:Y:S01]  /*1fd0*/  LEA R3, R0, 0x3b800000, 0x17 ;  /* 0x3b80000000037811 */ /* 0x000fe200078eb8ff */
[----:B------:R-:W-:-:S05]  /*1fe0*/  IMAD.SHL.U32 R0, R2, 0x100000, RZ ;  /* 0x0010000002007824 */ /* 0x000fca00078e00ff */
[----:B------:R-:W-:-:S07]  /*1ff0*/  LOP3.LUT R0, R3, R0, R4, 0xfe, !PT ;  /* 0x0000000003007212 */ /* 0x000fce00078efe04 */
.L_x_2693:
[----:B------:R-:W-:Y:S05]  /*2000*/  BSYNC B0 ;  /* 0x0000000000007941 */ /* 0x000fea0003800000 */
.L_x_2692:
[----:B------:R-:W-:Y:S02]  /*2010*/  F2FP.F16.F32.PACK_AB R0, RZ, R0 ;  /* 0x00000000ff00723e */ /* 0x000fe400000000ff */
[----:B------:R-:W-:Y:S01]  /*2020*/  PRMT R3, RZ, 0x7610, R3 ;  /* 0x00007610ff037816 */ /* 0x000fe20000000003 */
[----:B------:R-:W-:Y:S06]  /*2030*/  BRA `(.L_x_2677) ;  /* 0x00000004002c7947 */ /* 0x000fec0003800000 */
.L_x_2690:
        /* <DEDUP_REMOVED lines=21> */
.L_x_2699:
[----:B------:R-:W-:Y:S05]  /*2190*/  BSYNC B1 ;  /* 0x0000000000017941 */ /* 0x000fea0003800000 */
.L_x_2698:
[----:B------:R-:W-:Y:S01]  /*21a0*/  LEA R3, R0, 0x37800000, 0x17 ;  /* 0x3780000000037811 */ /* 0x000fe200078eb8ff */
[----:B------:R-:W-:-:S05]  /*21b0*/  IMAD.SHL.U32 R0, R2, 0x200000, RZ ;  /* 0x0020000002007824 */ /* 0x000fca00078e00ff */
[----:B------:R-:W-:-:S07]  /*21c0*/  LOP3.LUT R0, R3, R0, R4, 0xfe, !PT ;  /* 0x0000000003007212 */ /* 0x000fce00078efe04 */
.L_x_2697:
[----:B------:R-:W-:Y:S05]  /*21d0*/  BSYNC B0 ;  /* 0x0000000000007941 */ /* 0x000fea0003800000 */
.L_x_2696:
[----:B------:R-:W-:Y:S02]  /*21e0*/  F2FP.F16.F32.PACK_AB R0, RZ, R0 ;  /* 0x00000000ff00723e */ /* 0x000fe400000000ff */
[----:B------:R-:W-:Y:S01]  /*21f0*/  PRMT R3, RZ, 0x7610, R3 ;  /* 0x00007610ff037816 */ /* 0x000fe20000000003 */
[----:B------:R-:W-:Y:S06]  /*2200*/  BRA `(.L_x_2677) ;  /* 0x0000000000b87947 */ /* 0x000fec0003800000 */
.L_x_2689:
        /* <DEDUP_REMOVED lines=14> */
.L_x_2703:
[----:B------:R-:W-:Y:S05]  /*22f0*/  BSYNC B0 ;  /* 0x0000000000007941 */ /* 0x000fea0003800000 */
.L_x_2702:
[----:B------:R-:W-:Y:S02]  /*2300*/  PRMT R3, RZ, 0x7610, R3 ;  /* 0x00007610ff037816 */ /* 0x000fe40000000003 */
[----:B------:R-:W-:Y:S01]  /*2310*/  F2FP.F16.F32.PACK_AB R0, RZ, R0 ;  /* 0x00000000ff00723e */ /* 0x000fe200000000ff */
[----:B------:R-:W-:Y:S06]  /*2320*/  BRA `(.L_x_2677) ;  /* 0x0000000000707947 */ /* 0x000fec0003800000 */
.L_x_2676:
        /* <DEDUP_REMOVED lines=16> */
.L_x_2704:
[----:B------:R-:W-:Y:S02]  /*2430*/  PRMT R3, RZ, 0x7610, R3 ;  /* 0x00007610ff037816 */ /* 0x000fe40000000003 */
[----:B------:R-:W-:Y:S01]  /*2440*/  PRMT R0, RZ, 0x7610, R0 ;  /* 0x00007610ff007816 */ /* 0x000fe20000000000 */
[----:B------:R-:W-:Y:S06]  /*2450*/  BRA `(.L_x_2677) ;  /* 0x0000000000247947 */ /* 0x000fec0003800000 */
.L_x_2701:
[----:B------:R-:W2:Y:S02]  /*2460*/  LDG.E.64 R2, desc[UR36][R2.64] ;  /* 0x0000002402027981 */ /* 0x000ea4000c1e1b00 */
[----:B--2---:R0:W1:Y:S02]  /*2470*/  I2F.U64 R0, R2 ;  /* 0x0000000200007312 */ /* 0x0040640000301000 */
[----:B0-----:R-:W-:Y:S02]  /*2480*/  PRMT R3, RZ, 0x7610, R3 ;  /* 0x00007610ff037816 */ /* 0x001fe40000000003 */
[----:B-1----:R-:W-:Y:S01]  /*2490*/  F2FP.F16.F32.PACK_AB R0, RZ, R0 ;  /* 0x00000000ff00723e */ /* 0x002fe200000000ff */
[----:B------:R-:W-:Y:S06]  /*24a0*/  BRA `(.L_x_2677) ;  /* 0x0000000000107947 */ /* 0x000fec0003800000 */
.L_x_2700:
[----:B------:R0:W2:Y:S02]  /*24b0*/  LDG.E R2, desc[UR36][R2.64] ;  /* 0x0000002402027981 */ /* 0x0000a4000c1e1900 */
[----:B0-----:R-:W-:Y:S02]  /*24c0*/  PRMT R3, RZ, 0x7610, R3 ;  /* 0x00007610ff037816 */ /* 0x001fe40000000003 */
[----:B--2---:R-:W-:-:S04]  /*24d0*/  I2FP.F32.U32 R0, R2 ;  /* 0x0000000200007245 */ /* 0x004fc80000201000 */
[----:B------:R-:W-:-:S07]  /*24e0*/  F2FP.F16.F32.PACK_AB R0, RZ, R0 ;  /* 0x00000000ff00723e */ /* 0x000fce00000000ff */
.L_x_2677:
[----:B------:R-:W-:Y:S01]  /*24f0*/  HADD2.F32 R6, -RZ, R3.H0_H0 ;  /* 0x20000003ff067230 */ /* 0x000fe20000004100 */
[----:B------:R-:W-:Y:S01]  /*2500*/  BSSY B0, `(.L_x_2705) ;  /* 0x000004f000007945 */ /* 0x000fe20003800000 */
[----:B------:R-:W-:-:S03]  /*2510*/  HADD2.F32 R3, -RZ, R0.H0_H0 ;  /* 0x20000000ff037230 */ /* 0x000fc60000004100 */
[----:B------:R-:W-:-:S04]  /*2520*/  FADD.FTZ R4, -R6, -RZ ;  /* 0x800000ff06047221 */ /* 0x000fc80000010100 */
[----:B------:R-:W-:Y:S01]  /*2530*/  IMAD.MOV.U32 R0, RZ, RZ, R4 ;  /* 0x000000ffff007224 */ /* 0x000fe200078e0004 */
[----:B------:R-:W-:-:S04]  /*2540*/  LOP3.LUT R2, R4, 0x7fffffff, RZ, 0xc0, !PT ;  /* 0x7fffffff04027812 */ /* 0x000fc800078ec0ff */
[----:B------:R-:W-:-:S13]  /*2550*/  ISETP.GT.U32.AND P0, PT, R2, 0x7f7fffff, PT ;  /* 0x7f7fffff0200780c */ /* 0x000fda0003f04070 */
[----:B------:R-:W-:Y:S05]  /*2560*/  @P0 BRA `(.L_x_2706) ;  /* 0x0000000000f00947 */ /* 0x000fea0003800000 */
[----:B------:R-:W-:-:S13]  /*2570*/  FSETP.GEU.FTZ.AND P0, PT, |R3|, +INF , PT ;  /* 0x7f8000000300780b */ /* 0x000fda0003f1e200 */
[----:B------:R-:W-:Y:S05]  /*2580*/  @P0 BRA `(.L_x_2707) ;  /* 0x0000000000dc0947 */ /* 0x000fea0003800000 */
[----:B------:R-:W-:-:S13]  /*2590*/  ISETP.GT.U32.AND P0, PT, R2, 0x412fffff, PT ;  /* 0x412fffff0200780c */ /* 0x000fda0003f04070 */
[----:B------:R-:W-:Y:S05]  /*25a0*/  @P0 BRA `(.L_x_2708) ;  /* 0x0000000000a40947 */ /* 0x000fea0003800000 */
[----:B------:R-:W-:Y:S01]  /*25b0*/  FMUL.FTZ R2, |R0|, 1.4426950216293334961 ;  /* 0x3fb8aa3b00027820 */ /* 0x000fe20000410200 */
[----:B------:R-:W-:Y:S02]  /*25c0*/  IMAD.MOV.U32 R5, RZ, RZ, 0x42fc0000 ;  /* 0x42fc0000ff057424 */ /* 0x000fe400078e00ff */
[----:B------:R-:W-:Y:S01]  /*25d0*/  FMUL.RZ R10, R3, 0.15915493667125701904 ;  /* 0x3e22f983030a7820 */ /* 0x000fe2000040c000 */
[----:B------:R-:W-:Y:S02]  /*25e0*/  IMAD.MOV.U32 R7, RZ, RZ, 0x363d0ada ;  /* 0x363d0adaff077424 */ /* 0x000fe400078e00ff */
[----:B------:R-:W-:Y:S01]  /*25f0*/  FMUL.FTZ R6, R6, R6 ;  /* 0x0000000606067220 */ /* 0x000fe20000410000 */
[----:B------:R-:W0:Y:S03]  /*2600*/  FRND.TRUNC R2, R2 ;  /* 0x0000000200027307 */ /* 0x000e26000020d000 */
[----:B------:R-:W-:-:S04]  /*2610*/  FFMA.FTZ R7, R6, R7, 0.00019836159481201320887 ;  /* 0x394fff4906077423 */ /* 0x000fc80000010007 */
[C---:B------:R-:W-:Y:S01]  /*2620*/  FFMA.FTZ R9, R6.reuse, R7, 0.0083333496004343032837 ;  /* 0x3c08889a06097423 */ /* 0x040fe20000010007 */
[----:B------:R-:W1:Y:S03]  /*2630*/  MUFU.COS R3, R10 ;  /* 0x0000000a00037308 */ /* 0x000e660000000000 */
[----:B------:R-:W-:-:S04]  /*2640*/  FFMA.FTZ R9, R6, R9, 0.16666667163372039795 ;  /* 0x3e2aaaab06097423 */ /* 0x000fc80000010009 */
[----:B------:R-:W-:Y:S01]  /*2650*/  FMUL.FTZ R9, R6, R9 ;  /* 0x0000000906097220 */ /* 0x000fe20000410000 */
[----:B0-----:R-:W-:Y:S02]  /*2660*/  FSETP.GT.FTZ.AND P0, PT, |R2|, 126, PT ;  /* 0x42fc00000200780b */ /* 0x001fe40003f14200 */
[----:B------:R-:W-:-:S04]  /*2670*/  LOP3.LUT R5, R5, 0x80000000, R2, 0xb8, !PT ;  /* 0x8000000005057812 */ /* 0x000fc800078eb802 */
[----:B------:R-:W-:Y:S02]  /*2680*/  FSEL R5, R5, R2, P0 ;  /* 0x0000000205057208 */ /* 0x000fe40000000000 */
[----:B------:R-:W-:Y:S01]  /*2690*/  MUFU.SIN R2, R10 ;  /* 0x0000000a00027308 */ /* 0x000fe20000000400 */
[----:B------:R-:W-:Y:S02]  /*26a0*/  FSETP.GE.FTZ.AND P0, PT, |R0|, 1, PT ;  /* 0x3f8000000000780b */ /* 0x000fe40003f16200 */
[----:B------:R-:W-:-:S04]  /*26b0*/  FFMA.FTZ R4, R5, -0.69314718246459960938, |R0| ;  /* 0xbf31721805047823 */ /* 0x000fc80000010400 */
[C---:B------:R-:W-:Y:S01]  /*26c0*/  FFMA.FTZ R4, R5.reuse, 1.9046542121259335545e-09, R4 ;  /* 0x3102e30805047823 */ /* 0x040fe20000010004 */
[----:B------:R-:W-:Y:S01]  /*26d0*/  FADD.FTZ R5, R5, 12583037 ;  /* 0x4b40007d05057421 */ /* 0x000fe20000010000 */
[----:B-1----:R-:W0:Y:S02]  /*26e0*/  MUFU.RCP R3, R3 ;  /* 0x0000000300037308 */ /* 0x002e240000001000 */
[----:B------:R-:W-:Y:S01]  /*26f0*/  FMUL.FTZ R4, R4, 1.4426950216293334961 ;  /* 0x3fb8aa3b04047820 */ /* 0x000fe20000410000 */
[----:B------:R-:W-:-:S05]  /*2700*/  IMAD.SHL.U32 R5, R5, 0x800000, RZ ;  /* 0x0080000005057824 */ /* 0x000fca00078e00ff */
[----:B------:R-:W1:Y:S01]  /*2710*/  MUFU.EX2 R4, R4 ;  /* 0x0000000400047308 */ /* 0x000e620000000800 */
[----:B0-----:R-:W-:Y:S01]  /*2720*/  FMUL.FTZ R2, R2, R3 ;  /* 0x0000000302027220 */ /* 0x001fe20000410000 */
[----:B-1----:R-:W-:-:S06]  /*2730*/  FMUL.FTZ R5, R5, R4 ;  /* 0x0000000405057220 */ /* 0x002fcc0000410000 */
[----:B------:R-:W0:Y:S02]  /*2740*/  MUFU.RCP R8, R5 ;  /* 0x0000000500087308 */ /* 0x000e240000001000 */
[----:B0-----:R-:W-:-:S04]  /*2750*/  FMUL.FTZ R4, R8, -0.125 ;  /* 0xbe00000008047820 */ /* 0x001fc80000410000 */
[----:B------:R-:W-:-:S05]  /*2760*/  FFMA.FTZ R7, R5, 2, R4 ;  /* 0x4000000005077823 */ /* 0x000fca0000010004 */
[--C-:B------:R-:W-:Y:S01]  /*2770*/  LOP3.LUT R7, R7, 0x80000000, R0.reuse, 0xb8, !PT ;  /* 0x8000000007077812 */ /* 0x100fe200078eb800 */
[----:B------:R-:W-:Y:S01]  /*2780*/  @!P0 FFMA.FTZ R7, R0, R9, R0 ;  /* 0x0000000900078223 */ /* 0x000fe20000010000 */
[----:B------:R-:W-:-:S03]  /*2790*/  FFMA.FTZ R0, R2, R2, 1 ;  /* 0x3f80000002007423 */ /* 0x000fc60000010002 */
[-C--:B------:R-:W-:Y:S01]  /*27a0*/  FFMA.FTZ R3, R7, R7.reuse, 1 ;  /* 0x3f80000007037423 */ /* 0x080fe20000010007 */
[----:B------:R-:W-:-:S04]  /*27b0*/  FMUL.FTZ R4, R0, R7 ;  /* 0x0000000700047220 */ /* 0x000fc80000410000 */
[----:B------:R-:W-:Y:S01]  /*27c0*/  FFMA.FTZ R4, R7, R4, 1 ;  /* 0x3f80000007047423 */ /* 0x000fe20000010004 */
[----:B------:R-:W0:Y:S08]  /*27d0*/  MUFU.SQRT R3, R3 ;  /* 0x0000000300037308 */ /* 0x000e300000002000 */
[----:B------:R-:W1:Y:S01]  /*27e0*/  MUFU.RCP R5, R4 ;  /* 0x0000000400057308 */ /* 0x000e620000001000 */
[----:B0-----:R-:W-:-:S04]  /*27f0*/  FMUL.FTZ R0, R0, R3 ;  /* 0x0000000300007220 */ /* 0x001fc80000410000 */
[----:B------:R-:W-:Y:S01]  /*2800*/  FMUL.FTZ R0, R7, R0 ;  /* 0x0000000007007220 */ /* 0x000fe20000410000 */
[----:B-1----:R-:W-:-:S03]  /*2810*/  FMUL.FTZ R2, R2, R5 ;  /* 0x0000000502027220 */ /* 0x002fc60000410000 */
[----:B------:R-:W-:Y:S01]  /*2820*/  FMUL.FTZ R0, R0, R5 ;  /* 0x0000000500007220 */ /* 0x000fe20000410000 */
[----:B------:R-:W-:Y:S06]  /*2830*/  BRA `(.L_x_2709) ;  /* 0x00000000006c7947 */ /* 0x000fec0003800000 */
.L_x_2708:
[----:B------:R-:W-:Y:S01]  /*2840*/  FMUL.RZ R4, R3, 0.15915493667125701904 ;  /* 0x3e22f98303047820 */ /* 0x000fe2000040c000 */
[----:B------:R-:W-:-:S03]  /*2850*/  FMUL.FTZ R3, |R0|, -1.4426950216293334961 ;  /* 0xbfb8aa3b00037820 */ /* 0x000fc60000410200 */
[----:B------:R-:W0:Y:S08]  /*2860*/  MUFU.SIN R2, R4 ;  /* 0x0000000400027308 */ /* 0x000e300000000400 */
[----:B------:R-:W1:Y:S08]  /*2870*/  MUFU.COS R5, R4 ;  /* 0x0000000400057308 */ /* 0x000e700000000000 */
[----:B------:R-:W2:Y:S01]  /*2880*/  MUFU.EX2 R3, R3 ;  /* 0x0000000300037308 */ /* 0x000ea20000000800 */
[----:B0-----:R-:W-:-:S04]  /*2890*/  FMUL.FTZ R2, R2, 4 ;  /* 0x4080000002027820 */ /* 0x001fc80000410000 */
[----:B-1----:R-:W-:Y:S01]  /*28a0*/  FMUL.FTZ R2, R2, R5 ;  /* 0x0000000502027220 */ /* 0x002fe20000410000 */
[----:B------:R-:W-:-:S05]  /*28b0*/  IMAD.MOV.U32 R5, RZ, RZ, 0x3f800000 ;  /* 0x3f800000ff057424 */ /* 0x000fca00078e00ff */
[----:B------:R-:W-:Y:S01]  /*28c0*/  LOP3.LUT R0, R5, 0x80000000, R0, 0xb8, !PT ;  /* 0x8000000005007812 */ /* 0x000fe200078eb800 */
[----:B--2---:R-:W-:-:S04]  /*28d0*/  FMUL.FTZ R2, R3, R2 ;  /* 0x0000000203027220 */ /* 0x004fc80000410000 */
[----:B------:R-:W-:Y:S01]  /*28e0*/  FMUL.FTZ R2, R3, R2 ;  /* 0x0000000203027220 */ /* 0x000fe20000410000 */
[----:B------:R-:W-:Y:S06]  /*28f0*/  BRA `(.L_x_2709) ;  /* 0x00000000003c7947 */ /* 0x000fec0003800000 */
.L_x_2707:
[----:B------:R-:W-:-:S04]  /*2900*/  FADD.FTZ R0, R3, -R3 ;  /* 0x8000000303007221 */ /* 0x000fc80000010000 */
[----:B------:R-:W-:Y:S01]  /*2910*/  IMAD.MOV.U32 R2, RZ, RZ, R0 ;  /* 0x000000ffff027224 */ /* 0x000fe200078e0000 */
[----:B------:R-:W-:Y:S06]  /*2920*/  BRA `(.L_x_2709) ;  /* 0x0000000000307947 */ /* 0x000fec0003800000 */
.L_x_2706:
[----:B------:R-:W-:-:S13]  /*2930*/  LOP3.LUT P0, RZ, R4, 0x7fffff, RZ, 0xc0, !PT ;  /* 0x007fffff04ff7812 */ /* 0x000fda000780c0ff */
[C---:B------:R-:W-:Y:S01]  /*2940*/  @P0 FMUL.FTZ R2, R3.reuse, R0 ;  /* 0x0000000003020220 */ /* 0x040fe20000410000 */
[----:B------:R-:W-:-:S04]  /*2950*/  @P0 FSETP.NEU.FTZ.AND P1, PT, R3, RZ, PT ;  /* 0x000000ff0300020b */ /* 0x000fc80003f3d000 */
[----:B------:R-:W-:Y:S01]  /*2960*/  @P0 FSEL R2, R3, R2, !P1 ;  /* 0x0000000203020208 */ /* 0x000fe20004800000 */
[----:B------:R-:W-:Y:S08]  /*2970*/  @P0 BRA `(.L_x_2709) ;  /* 0x00000000001c0947 */ /* 0x000ff00003800000 */
[----:B------:R-:W-:-:S13]  /*2980*/  FSETP.NEU.FTZ.AND P0, PT, |R3|, +INF , PT ;  /* 0x7f8000000300780b */ /* 0x000fda0003f1d200 */
[----:B------:R-:W-:-:S04]  /*2990*/  @P0 FMUL.RZ R5, R3, 0.15915493667125701904 ;  /* 0x3e22f98303050820 */ /* 0x000fc8000040c000 */
[----:B------:R-:W-:Y:S08]  /*29a0*/  @P0 MUFU.SIN R0, R5 ;  /* 0x0000000500000308 */ /* 0x000ff00000000400 */
[----:B------:R-:W0:Y:S02]  /*29b0*/  @P0 MUFU.COS R7, R5 ;  /* 0x0000000500070308 */ /* 0x000e240000000000 */
[----:B0-----:R-:W-:Y:S01]  /*29c0*/  @P0 FMUL.FTZ R3, R0, R7 ;  /* 0x0000000700030220 */ /* 0x001fe20000410000 */
[----:B------:R-:W-:-:S04]  /*29d0*/  VIADD R0, R4, 0xc0000000 ;  /* 0xc000000004007836 */ /* 0x000fc80000000000 */
[----:B------:R-:W-:-:S07]  /*29e0*/  LOP3.LUT R2, RZ, 0x80000000, R3, 0xb8, !PT ;  /* 0x80000000ff027812 */ /* 0x000fce00078eb803 */
.L_x_2709:
[----:B------:R-:W-:Y:S05]  /*29f0*/  BSYNC B0 ;  /* 0x0000000000007941 */ /* 0x000fea0003800000 */
.L_x_2705:
[----:B------:R-:W0:Y:S01]  /*2a00*/  LDC.U8 R5, c[0x0][0x421] ;  /* 0x00010840ff057b82 */ /* 0x000e220000000000 */
[----:B------:R-:W-:-:S05]  /*2a10*/  FADD.FTZ R3, -R0, -RZ ;  /* 0x800000ff00037221 */ /* 0x000fca0000010100 */
[----:B------:R-:W-:Y:S02]  /*2a20*/  F2FP.F16.F32.PACK_AB R3, R3, R2 ;  /* 0x000000020303723e */ /* 0x000fe400000000ff */
        /* <DEDUP_REMOVED lines=15> */
.L_x_2713:
[----:B------:R-:W-:-:S06]  /*2b20*/  HADD2.F32 R3, -RZ, R3.H0_H0 ;  /* 0x20000003ff037230 */ /* 0x000fcc0000004100 */
[----:B------:R-:W0:Y:S02]  /*2b30*/  F2I.S64.TRUNC R2, R3 ;  /* 0x0000000300027311 */ /* 0x000e24000020d900 */
[----:B0-----:R0:W-:Y:S01]  /*2b40*/  STG.E.U8 desc[UR36][R16.64], R2 ;  /* 0x0000000210007986 */ /* 0x0011e2000c101124 */
[----:B------:R-:W-:Y:S05]  /*2b50*/  BRA `(.L_x_2715) ;  /* 0x0000000c00907947 */ /* 0x000fea0003800000 */
.L_x_2712:
        /* <DEDUP_REMOVED lines=10> */
.L_x_2717:
[----:B------:R-:W-:-:S06]  /*2c00*/  HADD2.F32 R3, -RZ, R3.H0_H0 ;  /* 0x20000003ff037230 */ /* 0x000fcc0000004100 */
[----:B------:R-:W0:Y:S02]  /*2c10*/  F2I.FTZ.TRUNC.NTZ R3, R3 ;  /* 0x0000000300037305 */ /* 0x000e24000021f100 */
[----:B0-----:R0:W-:Y:S01]  /*2c20*/  STG.E desc[UR36][R16.64], R3 ;  /* 0x0000000310007986 */ /* 0x0011e2000c101924 */
[----:B------:R-:W-:Y:S05]  /*2c30*/  BRA `(.L_x_2715) ;  /* 0x0000000c00587947 */ /* 0x000fea0003800000 */
.L_x_2716:
[----:B------:R-:W-:-:S06]  /*2c40*/  HADD2.F32 R3, -RZ, R3.H0_H0 ;  /* 0x20000003ff037230 */ /* 0x000fcc0000004100 */
[----:B------:R-:W0:Y:S02]  /*2c50*/  F2I.FTZ.TRUNC.NTZ R3, R3 ;  /* 0x0000000300037305 */ /* 0x000e24000021f100 */
[----:B0-----:R0:W-:Y:S01]  /*2c60*/  STG.E.U16 desc[UR36][R16.64], R3 ;  /* 0x0000000310007986 */ /* 0x0011e2000c101524 */
[----:B------:R-:W-:Y:S05]  /*2c70*/  BRA `(.L_x_2715) ;  /* 0x0000000c00487947 */ /* 0x000fea0003800000 */
.L_x_2711:
        /* <DEDUP_REMOVED lines=9> */
.L_x_2719:
[----:B------:R0:W-:Y:S01]  /*2d10*/  STG.E.U16 desc[UR36][R16.64], R3 ;  /* 0x0000000310007986 */ /* 0x0001e2000c101524 */
[----:B------:R-:W-:Y:S05]  /*2d20*/  BRA `(.L_x_2715) ;  /* 0x0000000c001c7947 */ /* 0x000fea0003800000 */
.L_x_2718:
[----:B------:R-:W-:-:S13]  /*2d30*/  ISETP.NE.AND P0, PT, R4, 0x7, PT ;  /* 0x000000070400780c */ /* 0x000fda0003f05270 */
[----:B------:R-:W-:Y:S05]  /*2d40*/  @!P0 BRA `(.L_x_2720) ;  /* 0x0000000000288947 */ /* 0x000fea0003800000 */
[----:B------:R-:W-:-:S13]  /*2d50*/  ISETP.NE.AND P0, PT, R4, 0x8, PT ;  /* 0x000000080400780c */ /* 0x000fda0003f05270 */
[----:B------:R-:W-:Y:S05]  /*2d60*/  @!P0 BRA `(.L_x_2721) ;  /* 0x0000000000188947 */ /* 0x000fea0003800000 */
[----:B------:R-:W-:-:S13]  /*2d70*/  ISETP.NE.AND P0, PT, R4, 0x9, PT ;  /* 0x000000090400780c */ /* 0x000fda0003f05270 */
[----:B------:R-:W-:Y:S05]  /*2d80*/  @P0 BRA `(.L_x_2714) ;  /* 0x0000000800a40947 */ /* 0x000fea0003800000 */
[--C-:B------:R-:W-:Y:S02]  /*2d90*/  HADD2.F32 R5, -RZ, R3.reuse.H1_H1 ;  /* 0x30000003ff057230 */ /* 0x100fe40000004100 */
[----:B------:R-:W-:-:S05]  /*2da0*/  HADD2.F32 R4, -RZ, R3.H0_H0 ;  /* 0x20000003ff047230 */ /* 0x000fca0000004100 */
[----:B------:R0:W-:Y:S01]  /*2db0*/  STG.E.64 desc[UR36][R16.64], R4 ;  /* 0x0000000410007986 */ /* 0x0001e2000c101b24 */
[----:B------:R-:W-:Y:S05]  /*2dc0*/  BRA `(.L_x_2715) ;  /* 0x0000000800f47947 */ /* 0x000fea0003800000 */
.L_x_2721:
[----:B------:R0:W-:Y:S01]  /*2dd0*/  STG.E desc[UR36][R16.64], R3 ;  /* 0x0000000310007986 */ /* 0x0001e2000c101924 */
[----:B------:R-:W-:Y:S05]  /*2de0*/  BRA `(.L_x_2715) ;  /* 0x0000000800ec7947 */ /* 0x000fea0003800000 */
.L_x_2720:
[----:B------:R-:W-:-:S05]  /*2df0*/  HADD2.F32 R2, -RZ, R3.H0_H0 ;  /* 0x20000003ff027230 */ /* 0x000fca0000004100 */
[----:B------:R-:W-:-:S06]  /*2e00*/  FMUL.FTZ R2, R2, 1 ;  /* 0x3f80000002027820 */ /* 0x000fcc0000410000 */
[----:B------:R-:W0:Y:S02]  /*2e10*/  F2F.F64.F32 R2, R2 ;  /* 0x0000000200027310 */ /* 0x000e240000201800 */
[----:B0-----:R0:W-:Y:S01]  /*2e20*/  STG.E.64 desc[UR36][R16.64], R2 ;  /* 0x0000000210007986 */ /* 0x0011e2000c101b24 */
[----:B------:R-:W-:Y:S05]  /*2e30*/  BRA `(.L_x_2715) ;  /* 0x0000000800d87947 */ /* 0x000fea0003800000 */
.L_x_2710:
        /* <DEDUP_REMOVED lines=9> */
[----:B------:R-:W-:-:S03]  /*2ed0*/  IMAD.MOV.U32 R2, RZ, RZ, 0x1 ;  /* 0x00000001ff027424 */ /* 0x000fc600078e00ff */
[----:B------:R-:W-:-:S13]  /*2ee0*/  FSETP.NEU.FTZ.AND P0, PT, R0, RZ, PT ;  /* 0x000000ff0000720b */ /* 0x000fda0003f1d000 */
[----:B------:R-:W-:Y:S01]  /*2ef0*/  @!P0 HADD2.F32 R0, -RZ, R3.H1_H1 ;  /* 0x30000003ff008230 */ /* 0x000fe20000004100 */
[----:B------:R-:W-:-:S04]  /*2f00*/  PRMT R3, R2, 0x7610, R3 ;  /* 0x0000761002037816 */ /* 0x000fc80000000003 */
[----:B------:R-:W-:-:S04]  /*2f10*/  @!P0 FSETP.NEU.FTZ.AND P1, PT, R0, RZ, PT ;  /* 0x000000ff0000820b */ /* 0x000fc80003f3d000 */
[----:B------:R-:W-:-:S05]  /*2f20*/  @!P0 SEL R3, RZ, 0x1, !P1 ;  /* 0x00000001ff038807 */ /* 0x000fca0004800000 */
[----:B------:R4:W-:Y:S01]  /*2f30*/  STG.E.U8 desc[UR36][R16.64], R3 ;  /* 0x0000000310007986 */ /* 0x0009e2000c101124 */
[----:B------:R-:W-:Y:S05]  /*2f40*/  BRA `(.L_x_2715) ;  /* 0x0000000800947947 */ /* 0x000fea0003800000 */
.L_x_2724:
[--C-:B------:R-:W-:Y:S02]  /*2f50*/  HADD2.F32 R6, -RZ, R3.reuse.H1_H1 ;  /* 0x30000003ff067230 */ /* 0x100fe40000004100 */
[----:B------:R-:W-:-:S03]  /*2f60*/  HADD2.F32 R3, -RZ, R3.H0_H0 ;  /* 0x20000003ff037230 */ /* 0x000fc60000004100 */
[----:B------:R-:W-:Y:S02]  /*2f70*/  FMUL.FTZ R6, R6, 1 ;  /* 0x3f80000006067820 */ /* 0x000fe40000410000 */
[----:B------:R-:W-:-:S04]  /*2f80*/  FMUL.FTZ R3, R3, 1 ;  /* 0x3f80000003037820 */ /* 0x000fc80000410000 */
[----:B------:R-:W-:Y:S08]  /*2f90*/  F2F.F64.F32 R6, R6 ;  /* 0x0000000600067310 */ /* 0x000ff00000201800 */
[----:B------:R-:W0:Y:S02]  /*2fa0*/  F2F.F64.F32 R4, R3 ;  /* 0x0000000300047310 */ /* 0x000e240000201800 */
[----:B0-----:R3:W-:Y:S01]  /*2fb0*/  STG.E.128 desc[UR36][R16.64], R4 ;  /* 0x0000000410007986 */ /* 0x0017e2000c101d24 */
[----:B------:R-:W-:Y:S05]  /*2fc0*/  BRA `(.L_x_2715) ;  /* 0x0000000800747947 */ /* 0x000fea0003800000 */
.L_x_2723:
        /* <DEDUP_REMOVED lines=21> */
.L_x_2728:
[----:B------:R-:W-:Y:S05]  /*3120*/  BSYNC B0 ;  /* 0x0000000000007941 */ /* 0x000fea0003800000 */
.L_x_2727:
[----:B------:R-:W-:-:S05]  /*3130*/  LOP3.LUT R3, R0, R3, RZ, 0xfc, !PT ;  /* 0x0000000300037212 */ /* 0x000fca00078efcff */
[----:B------:R0:W-:Y:S01]  /*3140*/  STG.E.U8 desc[UR36][R16.64], R3 ;  /* 0x0000000310007986 */ /* 0x0001e2000c101124 */
[----:B------:R-:W-:Y:S05]  /*3150*/  BRA `(.L_x_2715) ;  /* 0x0000000800107947 */ /* 0x000fea0003800000 */
.L_x_2726:
        /* <DEDUP_REMOVED lines=13> */
.L_x_2730:
[----:B------:R-:W-:Y:S01]  /*3230*/  IMAD.MOV.U32 R0, RZ, RZ, 0x7f ;  /* 0x0000007fff007424 */ /* 0x000fe200078e00ff */
[----:B------:R-:W-:-:S04]  /*3240*/  ISETP.GT.U32.AND P0, PT, R2, 0x7f800000, PT ;  /* 0x7f8000000200780c */ /* 0x000fc80003f04070 */
[----:B------:R-:W-:-:S09]  /*3250*/  SEL R0, R0, 0x7c, P0 ;  /* 0x0000007c00007807 */ /* 0x000fd20000000000 */
.L_x_2731:
[----:B------:R-:W-:Y:S05]  /*3260*/  BSYNC B0 ;  /* 0x0000000000007941 */ /* 0x000fea0003800000 */
.L_x_2729:
[----:B------:R-:W-:-:S04]  /*3270*/  LOP3.LUT R2, R3, 0x80000000, RZ, 0xc0, !PT ;  /* 0x8000000003027812 */ /* 0x000fc800078ec0ff */
[----:B------:R-:W-:-:S04]  /*3280*/  SHF.R.U32.HI R3, RZ, 0x18, R2 ;  /* 0x00000018ff037819 */ /* 0x000fc80000011602 */
[----:B------:R-:W-:-:S05]  /*3290*/  LOP3.LUT R3, R0, R3, RZ, 0xfc, !PT ;  /* 0x0000000300037212 */ /* 0x000fca00078efcff */
[----:B------:R1:W-:Y:S01]  /*32a0*/  STG.E.U8 desc[UR36][R16.64], R3 ;  /* 0x0000000310007986 */ /* 0x0003e2000c101124 */
[----:B------:R-:W-:Y:S05]  /*32b0*/  BRA `(.L_x_2715) ;  /* 0x0000000400b87947 */ /* 0x000fea0003800000 */
.L_x_2725:
[----:B------:R-:W-:-:S05]  /*32c0*/  HADD2.F32 R0, -RZ, R3.H0_H0 ;  /* 0x20000003ff007230 */ /* 0x000fca0000004100 */
[----:B------:R-:W-:-:S05]  /*32d0*/  F2FP.BF16.F32.PACK_AB R0, RZ, R0 ;  /* 0x00000000ff00723e */ /* 0x000fca00000010ff */
[----:B------:R2:W-:Y:S01]  /*32e0*/  STG.E.U16 desc[UR36][R16.64], R0 ;  /* 0x0000000010007986 */ /* 0x0005e2000c101524 */
[----:B------:R-:W-:Y:S05]  /*32f0*/  BRA `(.L_x_2715) ;  /* 0x0000000400a87947 */ /* 0x000fea0003800000 */
.L_x_2722:
        /* <DEDUP_REMOVED lines=12> */
.L_x_2734:
        /* <DEDUP_REMOVED lines=17> */
.L_x_2737:
[----:B------:R-:W-:-:S04]  /*34d0*/  LOP3.LUT R2, R3, 0x80000000, RZ, 0xc0, !PT ;  /* 0x8000000003027812 */ /* 0x000fc800078ec0ff */
[----:B------:R-:W-:-:S04]  /*34e0*/  SHF.R.U32.HI R3, RZ, 0x18, R2 ;  /* 0x00000018ff037819 */ /* 0x000fc80000011602 */
[----:B------:R-:W-:-:S04]  /*34f0*/  LOP3.LUT R0, R0, R3, RZ, 0xfc, !PT ;  /* 0x0000000300007212 */ /* 0x000fc800078efcff */
[----:B------:R-:W-:-:S07]  /*3500*/  PRMT R8, R0, 0x7610, R8 ;  /* 0x0000761000087816 */ /* 0x000fce0000000008 */
.L_x_2736:
[----:B------:R-:W-:Y:S05]  /*3510*/  BSYNC B0 ;  /* 0x0000000000007941 */ /* 0x000fea0003800000 */
.L_x_2735:
[----:B------:R0:W-:Y:S01]  /*3520*/  STG.E.U8 desc[UR36][R16.64], R8 ;  /* 0x0000000810007986 */ /* 0x0001e2000c101124 */
[----:B------:R-:W-:Y:S05]  /*3530*/  BRA `(.L_x_2715) ;  /* 0x0000000400187947 */ /* 0x000fea0003800000 */
.L_x_2733:
        /* <DEDUP_REMOVED lines=17> */
.L_x_2740:
[----:B------:R-:W-:-:S04]  /*3650*/  LOP3.LUT R2, R3, 0x80000000, RZ, 0xc0, !PT ;  /* 0x8000000003027812 */ /* 0x000fc800078ec0ff */
[----:B------:R-:W-:-:S04]  /*3660*/  SHF.R.U32.HI R3, RZ, 0x18, R2 ;  /* 0x00000018ff037819 */ /* 0x000fc80000011602 */
[----:B------:R-:W-:-:S04]  /*3670*/  LOP3.LUT R0, R0, R3, RZ, 0xfc, !PT ;  /* 0x0000000300007212 */ /* 0x000fc800078efcff */
[----:B------:R-:W-:-:S07]  /*3680*/  PRMT R8, R0, 0x7610, R8 ;  /* 0x0000761000087816 */ /* 0x000fce0000000008 */
.L_x_2739:
[----:B------:R-:W-:Y:S05]  /*3690*/  BSYNC B0 ;  /* 0x0000000000007941 */ /* 0x000fea0003800000 */
.L_x_2738:
[----:B------:R0:W-:Y:S01]  /*36a0*/  STG.E.U8 desc[UR36][R16.64], R8 ;  /* 0x0000000810007986 */ /* 0x0001e2000c101124 */
[----:B------:R-:W-:Y:S05]  /*36b0*/  BRA `(.L_x_2715) ;  /* 0x0000000000b87947 */ /* 0x000fea0003800000 */
.L_x_2732:
        /* <DEDUP_REMOVED lines=22> */
.L_x_2714:
[----:B------:R-:W-:Y:S01]  /*3820*/  MOV R2, 0x0 ;  /* 0x0000000000027802 */ /* 0x000fe20000000f00 */
[----:B------:R-:W-:Y:S01]  /*3830*/  ULDC.64 UR4, c[0x4][0x158] ;  /* 0x0100560000047ab9 */ /* 0x000fe20000000a00 */
[----:B------:R-:W-:Y:S01]  /*3840*/  ULDC.64 UR6, c[0x4][0x160] ;  /* 0x0100580000067ab9 */ /* 0x000fe20000000a00 */
[----:B------:R-:W-:Y:S01]  /*3850*/  IMAD.U32 R4, RZ, RZ, UR4 ;  /* 0x00000004ff047e24 */ /* 0x000fe2000f8e00ff */
[----:B------:R-:W-:Y:S01]  /*3860*/  HFMA2.MMA R13, -RZ, RZ, 0, 0 ;  /* 0x00000000ff0d7435 */ /* 0x000fe200000001ff */
        /* <DEDUP_REMOVED lines=8> */
[----:B------:R-:W-:-:S07]  /*38f0*/  IMAD.MOV.U32 R12, RZ, RZ, 0x1 ;  /* 0x00000001ff0c7424 */ /* 0x000fce00078e00ff */
[----:B------:R-:W-:-:S07]  /*3900*/  LEPC R20, `(.L_x_2743) ;  /* 0x000000001014794e */ /* 0x000fce0000000000 */
[----:B0-----:R-:W-:Y:S05]  /*3910*/  CALL.ABS.NOINC R2 ;  /* 0x0000000002007343 */ /* 0x001fea0003c00000 */
.L_x_2743:
[----:B------:R-:W-:Y:S05]  /*3920*/  BRA `(.L_x_2715) ;  /* 0x00000000001c7947 */ /* 0x000fea0003800000 */
.L_x_2742:
[----:B------:R-:W-:-:S06]  /*3930*/  HADD2.F32 R3, -RZ, R3.H0_H0 ;  /* 0x20000003ff037230 */ /* 0x000fcc0000004100 */
[----:B------:R-:W0:Y:S02]  /*3940*/  F2I.U64.TRUNC R2, R3 ;  /* 0x0000000300027311 */ /* 0x000e24000020d800 */
[----:B0-----:R0:W-:Y:S01]  /*3950*/  STG.E.64 desc[UR36][R16.64], R2 ;  /* 0x0000000210007986 */ /* 0x0011e2000c101b24 */
[----:B------:R-:W-:Y:S05]  /*3960*/  BRA `(.L_x_2715) ;  /* 0x00000000000c7947 */ /* 0x000fea0003800000 */
.L_x_2741:
[----:B------:R-:W-:-:S06]  /*3970*/  HADD2.F32 R3, -RZ, R3.H0_H0 ;  /* 0x20000003ff037230 */ /* 0x000fcc0000004100 */
[----:B------:R-:W0:Y:S02]  /*3980*/  F2I.FTZ.U32.TRUNC.NTZ R3, R3 ;  /* 0x0000000300037305 */ /* 0x000e24000021f000 */
[----:B0-----:R0:W-:Y:S02]  /*3990*/  STG.E desc[UR36][R16.64], R3 ;  /* 0x0000000310007986 */ /* 0x0011e4000c101924 */
.L_x_2715:
[----:B------:R-:W-:-:S04]  /*39a0*/  IMAD R18, R23, 0x200, R18 ;  /* 0x0000020017127824 */ /* 0x000fc800078e0212 */
[----:B------:R-:W-:-:S07]  /*39b0*/  VIADD R19, R18, 0x80 ;  /* 0x0000008012137836 */ /* 0x000fce0000000000 */
.L_x_2670:
[----:B------:R-:W-:Y:S05]  /*39c0*/  BSYNC B6 ;  /* 0x0000000000067941 */ /* 0x000fea0003800000 */
.L_x_2669:
[----:B------:R-:W-:Y:S01]  /*39d0*/  ULDC UR4, c[0x0][0x210] ;  /* 0x0000840000047ab9 */ /* 0x000fe20000000800 */
[----:B------:R-:W-:Y:S01]  /*39e0*/  BSSY B6, `(.L_x_2744) ;  /* 0x0000394000067945 */ /* 0x000fe20003800000 */
[----:B------:R-:W-:-:S13]  /*39f0*/  ISETP.GE.AND P0, PT, R19, UR4, PT ;  /* 0x0000000413007c0c */ /* 0x000fda000bf06270 */
[----:B------:R-:W-:Y:S05]  /*3a00*/  @P0 BRA `(.L_x_2745) ;  /* 0x0000003800440947 */ /* 0x000fea0003800000 */
[----:B---3--:R-:W3:Y:S01]  /*3a10*/  LDC R6, c[0x0][0x218] ;  /* 0x00008600ff067b82 */ /* 0x008ee20000000800 */
[----:B--2---:R-:W-:Y:S02]  /*3a20*/  IMAD.MOV.U32 R0, RZ, RZ, RZ ;  /* 0x000000ffff007224 */ /* 0x004fe400078e00ff */
[----:B01--4-:R-:W-:Y:S01]  /*3a30*/  IMAD.MOV.U32 R16, RZ, RZ, RZ ;  /* 0x000000ffff107224 */ /* 0x013fe200078e00ff */
[----:B---3--:R-:W-:-:S13]  /*3a40*/  ISETP.NE.AND P0, PT, R6, RZ, PT ;  /* 0x000000ff0600720c */ /* 0x008fda0003f05270 */
        /* <DEDUP_REMOVED lines=299> */
.L_x_2746:
        /* <DEDUP_REMOVED lines=23> */
.L_x_2750:
[----:B------:R0:W2:Y:S02]  /*4e70*/  LDG.E.U8 R2, desc[UR36][R2.64] ;  /* 0x0000002402027981 */ /* 0x0000a4000c1e1100 */
[----:B0-----:R-:W-:Y:S02]  /*4e80*/  PRMT R3, RZ, 0x7610, R3 ;  /* 0x00007610ff037816 */ /* 0x001fe40000000003 */
[----:B--2---:R-:W-:-:S04]  /*4e90*/  I2FP.F32.U32 R0, R2 ;  /* 0x0000000200007245 */ /* 0x004fc80000201000 */
[----:B------:R-:W-:Y:S01]  /*4ea0*/  F2FP.F16.F32.PACK_AB R0, RZ, R0 ;  /* 0x00000000ff00723e */ /* 0x000fe200000000ff */
[----:B------:R-:W-:Y:S06]  /*4eb0*/  BRA `(.L_x_2752) ;  /* 0x0000000c00e87947 */ /* 0x000fec0003800000 */
.L_x_2749:
        /* <DEDUP_REMOVED lines=11> */
.L_x_2754:
[----:B------:R0:W2:Y:S02]  /*4f70*/  LDG.E R2, desc[UR36][R2.64] ;  /* 0x0000002402027981 */ /* 0x0000a4000c1e1900 */
[----:B0-----:R-:W-:Y:S02]  /*4f80*/  PRMT R3, RZ, 0x7610, R3 ;  /* 0x00007610ff037816 */ /* 0x001fe40000000003 */
[----:B--2---:R-:W-:-:S04]  /*4f90*/  I2FP.F32.S32 R0, R2 ;  /* 0x0000000200007245 */ /* 0x004fc80000201400 */
[----:B------:R-:W-:Y:S01]  /*4fa0*/  F2FP.F16.F32.PACK_AB R0, RZ, R0 ;  /* 0x00000000ff00723e */ /* 0x000fe200000000ff */
[----:B------:R-:W-:Y:S06]  /*4fb0*/  BRA `(.L_x_2752) ;  /* 0x0000000c00a87947 */ /* 0x000fec0003800000 */
.L_x_2753:
[----:B------:R0:W2:Y:S02]  /*4fc0*/  LDG.E.U16 R2, desc[UR36][R2.64] ;  /* 0x0000002402027981 */ /* 0x0000a4000c1e1500 */
[----:B0-----:R-:W-:Y:S01]  /*4fd0*/  PRMT R3, RZ, 0x7610, R3 ;  /* 0x00007610ff037816 */ /* 0x001fe20000000003 */
[----:B--2---:R-:W0:Y:S02]  /*4fe0*/  I2F.S16 R0, R2 ;  /* 0x0000000200007306 */ /* 0x004e240000101400 */
[----:B0-----:R-:W-:Y:S01]  /*4ff0*/  F2FP.F16.F32.PACK_AB R0, RZ, R0 ;  /* 0x00000000ff00723e */ /* 0x001fe200000000ff */
[----:B------:R-:W-:Y:S06]  /*5000*/  BRA `(.L_x_2752) ;  /* 0x0000000c00947947 */ /* 0x000fec0003800000 */
.L_x_2748:
        /* <DEDUP_REMOVED lines=10> */
.L_x_2756:
[----:B------:R0:W2:Y:S02]  /*50b0*/  LDG.E.U16 R0, desc[UR36][R2.64] ;  /* 0x0000002402007981 */ /* 0x0000a4000c1e1500 */
[----:B0-----:R-:W-:Y:S01]  /*50c0*/  PRMT R3, RZ, 0x7610, R3 ;  /* 0x00007610ff037816 */ /* 0x001fe20000000003 */
[----:B--2---:R-:W-:-:S05]  /*50d0*/  HADD2.F32 R0, -RZ, R0.H0_H0 ;  /* 0x20000000ff007230 */ /* 0x004fca0000004100 */
[----:B------:R-:W-:Y:S01]  /*50e0*/  F2FP.F16.F32.PACK_AB R0, RZ, R0 ;  /* 0x00000000ff00723e */ /* 0x000fe200000000ff */
[----:B------:R-:W-:Y:S06]  /*50f0*/  BRA `(.L_x_2752) ;  /* 0x0000000c00587947 */ /* 0x000fec0003800000 */
.L_x_2755:
        /* <DEDUP_REMOVED lines=10> */
.L_x_2758:
[----:B------:R-:W2:Y:S02]  /*51a0*/  LDG.E R3, desc[UR36][R2.64] ;  /* 0x0000002402037981 */ /* 0x000ea4000c1e1900 */
[C---:B--2---:R-:W-:Y:S02]  /*51b0*/  PRMT R0, R3.reuse, 0x7610, R0 ;  /* 0x0000761003007816 */ /* 0x044fe40000000000 */
[----:B------:R-:W-:Y:S01]  /*51c0*/  PRMT R3, R3, 0x7632, R3 ;  /* 0x0000763203037816 */ /* 0x000fe20000000003 */
[----:B------:R-:W-:Y:S06]  /*51d0*/  BRA `(.L_x_2752) ;  /* 0x0000000c00207947 */ /* 0x000fec0003800000 */
.L_x_2757:
        /* <DEDUP_REMOVED lines=9> */
.L_x_2747:
        /* <DEDUP_REMOVED lines=14> */
.L_x_2761:
        /* <DEDUP_REMOVED lines=12> */
.L_x_2760:
        /* <DEDUP_REMOVED lines=28> */
.L_x_2763:
        /* <DEDUP_REMOVED lines=15> */
.L_x_2762:
[----:B------:R0:W2:Y:S02]  /*56c0*/  LDG.E.U16 R0, desc[UR36][R2.64] ;  /* 0x0000002402007981 */ /* 0x0000a4000c1e1500 */
[----:B0-----:R-:W-:Y:S01]  /*56d0*/  PRMT R3, RZ, 0x7610, R3 ;  /* 0x00007610ff037816 */ /* 0x001fe20000000003 */
[----:B--2---:R-:W-:-:S05]  /*56e0*/  IMAD.U32 R0, R0, 0x10000, RZ ;  /* 0x0001000000007824 */ /* 0x004fca00078e00ff */
[----:B------:R-:W-:Y:S01]  /*56f0*/  F2FP.F16.F32.PACK_AB R0, RZ, R0 ;  /* 0x00000000ff00723e */ /* 0x000fe200000000ff */
[----:B------:R-:W-:Y:S06]  /*5700*/  BRA `(.L_x_2752) ;  /* 0x0000000400d47947 */ /* 0x000fec0003800000 */
.L_x_2759:
        /* <DEDUP_REMOVED lines=13> */
.L_x_2766:
        /* <DEDUP_REMOVED lines=21> */
.L_x_2770:
[----:B------:R-:W-:Y:S05]  /*5930*/  BSYNC B1 ;  /* 0x0000000000017941 */ /* 0x000fea0003800000 */
.L_x_2769:
[----:B------:R-:W-:Y:S01]  /*5940*/  LEA R3, R0, 0x3b800000, 0x17 ;  /* 0x3b80000000037811 */ /* 0x000fe200078eb8ff */
[----:B------:R-:W-:-:S05]  /*5950*/  IMAD.SHL.U32 R0, R2, 0x100000, RZ ;  /* 0x0010000002007824 */ /* 0x000fca00078e00ff */
[----:B------:R-:W-:-:S07]  /*5960*/  LOP3.LUT R0, R3, R0, R4, 0xfe, !PT ;  /* 0x0000000003007212 */ /* 0x000fce00078efe04 */
.L_x_2768:
[----:B------:R-:W-:Y:S05]  /*5970*/  BSYNC B0 ;  /* 0x0000000000007941 */ /* 0x000fea0003800000 */
.L_x_2767:
[----:B------:R-:W-:Y:S02]  /*5980*/  F2FP.F16.F32.PACK_AB R0, RZ, R0 ;  /* 0x00000000ff00723e */ /* 0x000fe400000000ff */
[----:B------:R-:W-:Y:S01]  /*5990*/  PRMT R3, RZ, 0x7610, R3 ;  /* 0x00007610ff037816 */ /* 0x000fe20000000003 */
[----:B------:R-:W-:Y:S06]  /*59a0*/  BRA `(.L_x_2752) ;  /* 0x00000004002c7947 */ /* 0x000fec0003800000 */
.L_x_2765:
        /* <DEDUP_REMOVED lines=21> */
.L_x_2774:
[----:B------:R-:W-:Y:S05]  /*5b00*/  BSYNC B1 ;  /* 0x0000000000017941 */ /* 0x000fea0003800000 */
.L_x_2773:
[----:B------:R-:W-:Y:S01]  /*5b10*/  LEA R3, R0, 0x37800000, 0x17 ;  /* 0x3780000000037811 */ /* 0x000fe200078eb8ff */
[----:B------:R-:W-:-:S05]  /*5b20*/  IMAD.SHL.U32 R0, R2, 0x200000, RZ ;  /* 0x0020000002007824 */ /* 0x000fca00078e00ff */
[----:B------:R-:W-:-:S07]  /*5b30*/  LOP3.LUT R0, R3, R0, R4, 0xfe, !PT ;  /* 0x0000000003007212 */ /* 0x000fce00078efe04 */
.L_x_2772:
[----:B------:R-:W-:Y:S05]  /*5b40*/  BSYNC B0 ;  /* 0x0000000000007941 */ /* 0x000fea0003800000 */
.L_x_2771:
[----:B------:R-:W-:Y:S02]  /*5b50*/  F2FP.F16.F32.PACK_AB R0, RZ, R0 ;  /* 0x00000000ff00723e */ /* 0x000fe400000000ff */
[----:B------:R-:W-:Y:S01]  /*5b60*/  PRMT R3, RZ, 0x7610, R3 ;  /* 0x00007610ff037816 */ /* 0x000fe20000000003 */
[----:B------:R-:W-:Y:S06]  /*5b70*/  BRA `(.L_x_2752) ;  /* 0x0000000000b87947 */ /* 0x000fec0003800000 */
.L_x_2764:
        /* <DEDUP_REMOVED lines=14> */
.L_x_2778:
[----:B------:R-:W-:Y:S05]  /*5c60*/  BSYNC B0 ;  /* 0x0000000000007941 */ /* 0x000fea0003800000 */
.L_x_2777:
[----:B------:R-:W-:Y:S02]  /*5c70*/  PRMT R3, RZ, 0x7610, R3 ;  /* 0x00007610ff037816 */ /* 0x000fe40000000003 */
[----:B------:R-:W-:Y:S01]  /*5c80*/  F2FP.F16.F32.PACK_AB R0, RZ, R0 ;  /* 0x00000000ff00723e */ /* 0x000fe200000000ff */
[----:B------:R-:W-:Y:S06]  /*5c90*/  BRA `(.L_x_2752) ;  /* 0x0000000000707947 */ /* 0x000fec0003800000 */
.L_x_2751:
        /* <DEDUP_REMOVED lines=16> */
.L_x_2779:
[----:B------:R-:W-:Y:S02]  /*5da0*/  PRMT R3, RZ, 0x7610, R3 ;  /* 0x00007610ff037816 */ /* 0x000fe40000000003 */
[----:B------:R-:W-:Y:S01]  /*5db0*/  PRMT R0, RZ, 0x7610, R0 ;  /* 0x00007610ff007816 */ /* 0x000fe20000000000 */
[----:B------:R-:W-:Y:S06]  /*5dc0*/  BRA `(.L_x_2752) ;  /* 0x0000000000247947 */ /* 0x000fec0003800000 */
.L_x_2776:
[----:B------:R-:W2:Y:S02]  /*5dd0*/  LDG.E.64 R2, desc[UR36][R2.64] ;  /* 0x0000002402027981 */ /* 0x000ea4000c1e1b00 */
[----:B--2---:R0:W1:Y:S02]  /*5de0*/  I2F.U64 R0, R2 ;  /* 0x0000000200007312 */ /* 0x0040640000301000 */
[----:B0-----:R-:W-:Y:S02]  /*5df0*/  PRMT R3, RZ, 0x7610, R3 ;  /* 0x00007610ff037816 */ /* 0x001fe40000000003 */
[----:B-1----:R-:W-:Y:S01]  /*5e00*/  F2FP.F16.F32.PACK_AB R0, RZ, R0 ;  /* 0x00000000ff00723e */ /* 0x002fe200000000ff */
[----:B------:R-:W-:Y:S06]  /*5e10*/  BRA `(.L_x_2752) ;  /* 0x0000000000107947 */ /* 0x000fec0003800000 */
.L_x_2775:
[----:B------:R0:W2:Y:S02]  /*5e20*/  LDG.E R2, desc[UR36][R2.64] ;  /* 0x0000002402027981 */ /* 0x0000a4000c1e1900 */
[----:B0-----:R-:W-:Y:S02]  /*5e30*/  PRMT R3, RZ, 0x7610, R3 ;  /* 0x00007610ff037816 */ /* 0x001fe40000000003 */
[----:B--2---:R-:W-:-:S04]  /*5e40*/  I2FP.F32.U32 R0, R2 ;  /* 0x0000000200007245 */ /* 0x004fc80000201000 */
[----:B------:R-:W-:-:S07]  /*5e50*/  F2FP.F16.F32.PACK_AB R0, RZ, R0 ;  /* 0x00000000ff00723e */ /* 0x000fce00000000ff */
.L_x_2752:
        /* <DEDUP_REMOVED lines=53> */
.L_x_2783:
        /* <DEDUP_REMOVED lines=12> */
.L_x_2782:
[----:B------:R-:W-:-:S04]  /*6270*/  FADD.FTZ R0, R3, -R3 ;  /* 0x8000000303007221 */ /* 0x000fc80000010000 */
[----:B------:R-:W-:Y:S01]  /*6280*/  IMAD.MOV.U32 R2, RZ, RZ, R0 ;  /* 0x000000ffff027224 */ /* 0x000fe200078e0000 */
[----:B------:R-:W-:Y:S06]  /*6290*/  BRA `(.L_x_2784) ;  /* 0x0000000000307947 */ /* 0x000fec0003800000 */
.L_x_2781:
        /* <DEDUP_REMOVED lines=12> */
.L_x_2784:
[----:B------:R-:W-:Y:S05]  /*6360*/  BSYNC B0 ;  /* 0x0000000000007941 */ /* 0x000fea0003800000 */
.L_x_2780:
        /* <DEDUP_REMOVED lines=18> */
.L_x_2788:
[----:B------:R-:W-:-:S06]  /*6490*/  HADD2.F32 R3, -RZ, R3.H0_H0 ;  /* 0x20000003ff037230 */ /* 0x000fcc0000004100 */
[----:B------:R-:W0:Y:S02]  /*64a0*/  F2I.S64.TRUNC R2, R3 ;  /* 0x0000000300027311 */ /* 0x000e24000020d900 */
[----:B0-----:R0:W-:Y:S01]  /*64b0*/  STG.E.U8 desc[UR36][R16.64], R2 ;  /* 0x0000000210007986 */ /* 0x0011e2000c101124 */
[----:B------:R-:W-:Y:S05]  /*64c0*/  BRA `(.L_x_2790) ;  /* 0x0000000c00907947 */ /* 0x000fea0003800000 */
.L_x_2787:
        /* <DEDUP_REMOVED lines=10> */
.L_x_2792:
[----:B------:R-:W-:-:S06]  /*6570*/  HADD2.F32 R3, -RZ, R3.H0_H0 ;  /* 0x20000003ff037230 */ /* 0x000fcc0000004100 */
[----:B------:R-:W0:Y:S02]  /*6580*/  F2I.FTZ.TRUNC.NTZ R3, R3 ;  /* 0x0000000300037305 */ /* 0x000e24000021f100 */
[----:B0-----:R0:W-:Y:S01]  /*6590*/  STG.E desc[UR36][R16.64], R3 ;  /* 0x0000000310007986 */ /* 0x0011e2000c101924 */
[----:B------:R-:W-:Y:S05]  /*65a0*/  BRA `(.L_x_2790) ;  /* 0x0000000c00587947 */ /* 0x000fea0003800000 */
.L_x_2791:
[----:B------:R-:W-:-:S06]  /*65b0*/  HADD2.F32 R3, -RZ, R3.H0_H0 ;  /* 0x20000003ff037230 */ /* 0x000fcc0000004100 */
[----:B------:R-:W0:Y:S02]  /*65c0*/  F2I.FTZ.TRUNC.NTZ R3, R3 ;  /* 0x0000000300037305 */ /* 0x000e24000021f100 */
[----:B0-----:R0:W-:Y:S01]  /*65d0*/  STG.E.U16 desc[UR36][R16.64], R3 ;  /* 0x0000000310007986 */ /* 0x0011e2000c101524 */
[----:B------:R-:W-:Y:S05]  /*65e0*/  BRA `(.L_x_2790) ;  /* 0x0000000c00487947 */ /* 0x000fea0003800000 */
.L_x_2786:
        /* <DEDUP_REMOVED lines=9> */
.L_x_2794:
[----:B------:R0:W-:Y:S01]  /*6680*/  STG.E.U16 desc[UR36][R16.64], R3 ;  /* 0x0000000310007986 */ /* 0x0001e2000c101524 */
[----:B------:R-:W-:Y:S05]  /*6690*/  BRA `(.L_x_2790) ;  /* 0x0000000c001c7947 */ /* 0x000fea0003800000 */
.L_x_2793:
        /* <DEDUP_REMOVED lines=10> */
.L_x_2796:
[----:B------:R0:W-:Y:S01]  /*6740*/  STG.E desc[UR36][R16.64], R3 ;  /* 0x0000000310007986 */ /* 0x0001e2000c101924 */
[----:B------:R-:W-:Y:S05]  /*6750*/  BRA `(.L_x_2790) ;  /* 0x0000000800ec7947 */ /* 0x000fea0003800000 */
.L_x_2795:
[----:B------:R-:W-:-:S05]  /*6760*/  HADD2.F32 R2, -RZ, R3.H0_H0 ;  /* 0x20000003ff027230 */ /* 0x000fca0000004100 */
[----:B------:R-:W-:-:S06]  /*6770*/  FMUL.FTZ R2, R2, 1 ;  /* 0x3f80000002027820 */ /* 0x000fcc0000410000 */
[----:B------:R-:W0:Y:S02]  /*6780*/  F2F.F64.F32 R2, R2 ;  /* 0x0000000200027310 */ /* 0x000e240000201800 */
[----:B0-----:R0:W-:Y:S01]  /*6790*/  STG.E.64 desc[UR36][R16.64], R2 ;  /* 0x0000000210007986 */ /* 0x0011e2000c101b24 */
[----:B------:R-:W-:Y:S05]  /*67a0*/  BRA `(.L_x_2790) ;  /* 0x0000000800d87947 */ /* 0x000fea0003800000 */
.L_x_2785:
        /* <DEDUP_REMOVED lines=17> */
.L_x_2799:
        /* <DEDUP_REMOVED lines=8> */
.L_x_2798:
        /* <DEDUP_REMOVED lines=21> */
.L_x_2803:
[----:B------:R-:W-:Y:S05]  /*6a90*/  BSYNC B0 ;  /* 0x0000000000007941 */ /* 0x000fea0003800000 */
.L_x_2802:
[----:B------:R-:W-:-:S05]  /*6aa0*/  LOP3.LUT R3, R0, R3, RZ, 0xfc, !PT ;  /* 0x0000000300037212 */ /* 0x000fca00078efcff */
[----:B------:R0:W-:Y:S01]  /*6ab0*/  STG.E.U8 desc[UR36][R16.64], R3 ;  /* 0x0000000310007986 */ /* 0x0001e2000c101124 */
[----:B------:R-:W-:Y:S05]  /*6ac0*/  BRA `(.L_x_2790) ;  /* 0x0000000800107947 */ /* 0x000fea0003800000 */
.L_x_2801:
        /* <DEDUP_REMOVED lines=13> */
.L_x_2805:
[----:B------:R-:W-:Y:S01]  /*6ba0*/  IMAD.MOV.U32 R0, RZ, RZ, 0x7f ;  /* 0x0000007fff007424 */ /* 0x000fe200078e00ff */
[----:B------:R-:W-:-:S04]  /*6bb0*/  ISETP.GT.U32.AND P0, PT, R2, 0x7f800000, PT ;  /* 0x7f8000000200780c */ /* 0x000fc80003f04070 */
[----:B------:R-:W-:-:S09]  /*6bc0*/  SEL R0, R0, 0x7c, P0 ;  /* 0x0000007c00007807 */ /* 0x000fd20000000000 */
.L_x_2806:
[----:B------:R-:W-:Y:S05]  /*6bd0*/  BSYNC B0 ;  /* 0x0000000000007941 */ /* 0x000fea0003800000 */
.L_x_2804:
[----:B------:R-:W-:-:S04]  /*6be0*/  LOP3.LUT R2, R3, 0x80000000, RZ, 0xc0, !PT ;  /* 0x8000000003027812 */ /* 0x000fc800078ec0ff */
[----:B------:R-:W-:-:S04]  /*6bf0*/  SHF.R.U32.HI R3, RZ, 0x18, R2 ;  /* 0x00000018ff037819 */ /* 0x000fc80000011602 */
[----:B------:R-:W-:-:S05]  /*6c00*/  LOP3.LUT R3, R0, R3, RZ, 0xfc, !PT ;  /* 0x0000000300037212 */ /* 0x000fca00078efcff */
[----:B------:R0:W-:Y:S01]  /*6c10*/  STG.E.U8 desc[UR36][R16.64], R3 ;  /* 0x0000000310007986 */ /* 0x0001e2000c101124 */
[----:B------:R-:W-:Y:S05]  /*6c20*/  BRA `(.L_x_2790) ;  /* 0x0000000400b87947 */ /* 0x000fea0003800000 */
.L_x_2800:
[----:B------:R-:W-:-:S05]  /*6c30*/  HADD2.F32 R0, -RZ, R3.H0_H0 ;  /* 0x20000003ff007230 */ /* 0x000fca0000004100 */
[----:B------:R-:W-:-:S05]  /*6c40*/  F2FP.BF16.F32.PACK_AB R0, RZ, R0 ;  /* 0x00000000ff00723e */ /* 0x000fca00000010ff */
[----:B------:R0:W-:Y:S01]  /*6c50*/  STG.E.U16 desc[UR36][R16.64], R0 ;  /* 0x0000000010007986 */ /* 0x0001e2000c101524 */
[----:B------:R-:W-:Y:S05]  /*6c60*/  BRA `(.L_x_2790) ;  /* 0x0000000400a87947 */ /* 0x000fea0003800000 */
.L_x_2797:
        /* <DEDUP_REMOVED lines=12> */
.L_x_2809:
        /* <DEDUP_REMOVED lines=17> */
.L_x_2812:
[----:B------:R-:W-:-:S04]  /*6e40*/  LOP3.LUT R2, R3, 0x80000000, RZ, 0xc0, !PT ;  /* 0x8000000003027812 */ /* 0x000fc800078ec0ff */
[----:B------:R-:W-:-:S04]  /*6e50*/  SHF.R.U32.HI R3, RZ, 0x18, R2 ;  /* 0x00000018ff037819 */ /* 0x000fc80000011602 */
[----:B------:R-:W-:-:S04]  /*6e60*/  LOP3.LUT R0, R0, R3, RZ, 0xfc, !PT ;  /* 0x0000000300007212 */ /* 0x000fc800078efcff */
[----:B------:R-:W-:-:S07]  /*6e70*/  PRMT R8, R0, 0x7610, R8 ;  /* 0x0000761000087816 */ /* 0x000fce0000000008 */
.L_x_2811:
[----:B------:R-:W-:Y:S05]  /*6e80*/  BSYNC B0 ;  /* 0x0000000000007941 */ /* 0x000fea0003800000 */
.L_x_2810:
[----:B------:R3:W-:Y:S01]  /*6e90*/  STG.E.U8 desc[UR36][R16.64], R8 ;  /* 0x0000000810007986 */ /* 0x0007e2000c101124 */
[----:B------:R-:W-:Y:S05]  /*6ea0*/  BRA `(.L_x_2790) ;  /* 0x0000000400187947 */ /* 0x000fea0003800000 */
.L_x_2808:
        /* <DEDUP_REMOVED lines=17> */
.L_x_2815:
[----:B------:R-:W-:-:S04]  /*6fc0*/  LOP3.LUT R2, R3, 0x80000000, RZ, 0xc0, !PT ;  /* 0x8000000003027812 */ /* 0x000fc800078ec0ff */
[----:B------:R-:W-:-:S04]  /*6fd0*/  SHF.R.U32.HI R3, RZ, 0x18, R2 ;  /* 0x00000018ff037819 */ /* 0x000fc80000011602 */
[----:B------:R-:W-:-:S04]  /*6fe0*/  LOP3.LUT R0, R0, R3, RZ, 0xfc, !PT ;  /* 0x0000000300007212 */ /* 0x000fc800078efcff */
[----:B------:R-:W-:-:S07]  /*6ff0*/  PRMT R8, R0, 0x7610, R8 ;  /* 0x0000761000087816 */ /* 0x000fce0000000008 */
.L_x_2814:
[----:B------:R-:W-:Y:S05]  /*7000*/  BSYNC B0 ;  /* 0x0000000000007941 */ /* 0x000fea0003800000 */
.L_x_2813:
[----:B------:R0:W-:Y:S01]  /*7010*/  STG.E.U8 desc[UR36][R16.64], R8 ;  /* 0x0000000810007986 */ /* 0x0001e2000c101124 */
[----:B------:R-:W-:Y:S05]  /*7020*/  BRA `(.L_x_2790) ;  /* 0x0000000000b87947 */ /* 0x000fea0003800000 */
.L_x_2807:
        /* <DEDUP_REMOVED lines=22> */
.L_x_2789:
        /* <DEDUP_REMOVED lines=16> */
.L_x_2818:
[----:B------:R-:W-:Y:S05]  /*7290*/  BRA `(.L_x_2790) ;  /* 0x00000000001c7947 */ /* 0x000fea0003800000 */
.L_x_2817:
[----:B------:R-:W-:-:S06]  /*72a0*/  HADD2.F32 R3, -RZ, R3.H0_H0 ;  /* 0x20000003ff037230 */ /* 0x000fcc0000004100 */
[----:B------:R-:W0:Y:S02]  /*72b0*/  F2I.U64.TRUNC R2, R3 ;  /* 0x0000000300027311 */ /* 0x000e24000020d800 */
[----:B0-----:R2:W-:Y:S01]  /*72c0*/  STG.E.64 desc[UR36][R16.64], R2 ;  /* 0x0000000210007986 */ /* 0x0015e2000c101b24 */
[----:B------:R-:W-:Y:S05]  /*72d0*/  BRA `(.L_x_2790) ;  /* 0x00000000000c7947 */ /* 0x000fea0003800000 */
.L_x_2816:
[----:B------:R-:W-:-:S06]  /*72e0*/  HADD2.F32 R3, -RZ, R3.H0_H0 ;  /* 0x20000003ff037230 */ /* 0x000fcc0000004100 */
[----:B------:R-:W0:Y:S02]  /*72f0*/  F2I.FTZ.U32.TRUNC.NTZ R3, R3 ;  /* 0x0000000300037305 */ /* 0x000e24000021f000 */
[----:B0-----:R0:W-:Y:S02]  /*7300*/  STG.E desc[UR36][R16.64], R3 ;  /* 0x0000000310007986 */ /* 0x0011e4000c101924 */
.L_x_2790:
[----:B------:R-:W-:-:S07]  /*7310*/  VIADD R19, R19, 0x80 ;  /* 0x0000008013137836 */ /* 0x000fce0000000000 */
.L_x_2745:
[----:B------:R-:W-:Y:S05]  /*7320*/  BSYNC B6 ;  /* 0x0000000000067941 */ /* 0x000fea0003800000 */
.L_x_2744:
[----:B------:R-:W-:Y:S01]  /*7330*/  ULDC UR4, c[0x0][0x210] ;  /* 0x0000840000047ab9 */ /* 0x000fe20000000800 */
[----:B------:R-:W-:Y:S01]  /*7340*/  BSSY B6, `(.L_x_2819) ;  /* 0x0000394000067945 */ /* 0x000fe20003800000 */
[----:B------:R-:W-:-:S13]  /*7350*/  ISETP.GE.AND P0, PT, R19, UR4, PT ;  /* 0x0000000413007c0c */ /* 0x000fda000bf06270 */
[----:B------:R-:W-:Y:S05]  /*7360*/  @P0 BRA `(.L_x_2820) ;  /* 0x0000003800440947 */ /* 0x000fea0003800000 */
[----:B0--3--:R-:W0:Y:S01]  /*7370*/  LDC R6, c[0x0][0x218] ;  /* 0x00008600ff067b82 */ /* 0x009e220000000800 */
[----:B--2---:R-:W-:Y:S02]  /*7380*/  IMAD.MOV.U32 R0, RZ, RZ, RZ ;  /* 0x000000ffff007224 */ /* 0x004fe400078e00ff */
[----:B-1--4-:R-:W-:Y:S01]  /*7390*/  IMAD.MOV.U32 R16, RZ, RZ, RZ ;  /* 0x000000ffff107224 */ /* 0x012fe200078e00ff */
        /* <DEDUP_REMOVED lines=300> */
.L_x_2821:
        /* <DEDUP_REMOVED lines=23> */
.L_x_2825:
[----:B------:R0:W2:Y:S02]  /*87d0*/  LDG.E.U8 R2, desc[UR36][R2.64] ;  /* 0x0000002402027981 */ /* 0x0000a4000c1e1100 */
[----:B0-----:R-:W-:Y:S02]  /*87e0*/  PRMT R3, RZ, 0x7610, R3 ;  /* 0x00007610ff037816 */ /* 0x001fe40000000003 */
[----:B--2---:R-:W-:-:S04]  /*87f0*/  I2FP.F32.U32 R0, R2 ;  /* 0x0000000200007245 */ /* 0x004fc80000201000 */
[----:B------:R-:W-:Y:S01]  /*8800*/  F2FP.F16.F32.PACK_AB R0, RZ, R0 ;  /* 0x00000000ff00723e */ /* 0x000fe200000000ff */
[----:B------:R-:W-:Y:S06]  /*8810*/  BRA `(.L_x_2827) ;  /* 0x0000000c00e87947 */ /* 0x000fec0003800000 */
.L_x_2824:
        /* <DEDUP_REMOVED lines=11> */
.L_x_2829:
[----:B------:R0:W2:Y:S02]  /*88d0*/  LDG.E R2, desc[UR36][R2.64] ;  /* 0x0000002402027981 */ /* 0x0000a4000c1e1900 */
[----:B0-----:R-:W-:Y:S02]  /*88e0*/  PRMT R3, RZ, 0x7610, R3 ;  /* 0x00007610ff037816 */ /* 0x001fe40000000003 */
[----:B--2---:R-:W-:-:S04]  /*88f0*/  I2FP.F32.S32 R0, R2 ;  /* 0x0000000200007245 */ /* 0x004fc80000201400 */
[----:B------:R-:W-:Y:S01]  /*8900*/  F2FP.F16.F32.PACK_AB R0, RZ, R0 ;  /* 0x00000000ff00723e */ /* 0x000fe200000000ff */
[----:B------:R-:W-:Y:S06]  /*8910*/  BRA `(.L_x_2827) ;  /* 0x0000000c00a87947 */ /* 0x000fec0003800000 */
.L_x_2828:
[----:B------:R0:W2:Y:S02]  /*8920*/  LDG.E.U16 R2, desc[UR36][R2.64] ;  /* 0x0000002402027981 */ /* 0x0000a4000c1e1500 */
[----:B0-----:R-:W-:Y:S01]  /*8930*/  PRMT R3, RZ, 0x7610, R3 ;  /* 0x00007610ff037816 */ /* 0x001fe20000000003 */
[----:B--2---:R-:W0:Y:S02]  /*8940*/  I2F.S16 R0, R2 ;  /* 0x0000000200007306 */ /* 0x004e240000101400 */
[----:B0-----:R-:W-:Y:S01]  /*8950*/  F2FP.F16.F32.PACK_AB R0, RZ, R0 ;  /* 0x00000000ff00723e */ /* 0x001fe200000000ff */
[----:B------:R-:W-:Y:S06]  /*8960*/  BRA `(.L_x_2827) ;  /* 0x0000000c00947947 */ /* 0x000fec0003800000 */
.L_x_2823:
        /* <DEDUP_REMOVED lines=10> */
.L_x_2831:
[----:B------:R0:W2:Y:S02]  /*8a10*/  LDG.E.U16 R0, desc[UR36][R2.64] ;  /* 0x0000002402007981 */ /* 0x0000a4000c1e1500 */
[----:B0-----:R-:W-:Y:S01]  /*8a20*/  PRMT R3, RZ, 0x7610, R3 ;  /* 0x00007610ff037816 */ /* 0x001fe20000000003 */
[----:B--2---:R-:W-:-:S05]  /*8a30*/  HADD2.F32 R0, -RZ, R0.H0_H0 ;  /* 0x20000000ff007230 */ /* 0x004fca0000004100 */
[----:B------:R-:W-:Y:S01]  /*8a40*/  F2FP.F16.F32.PACK_AB R0, RZ, R0 ;  /* 0x00000000ff00723e */ /* 0x000fe200000000ff */
[----:B------:R-:W-:Y:S06]  /*8a50*/  BRA `(.L_x_2827) ;  /* 0x0000000c00587947 */ /* 0x000fec0003800000 */
.L_x_2830:
        /* <DEDUP_REMOVED lines=10> */
.L_x_2833:
[----:B------:R-:W2:Y:S02]  /*8b00*/  LDG.E R3, desc[UR36][R2.64] ;  /* 0x0000002402037981 */ /* 0x000ea4000c1e1900 */
[C---:B--2---:R-:W-:Y:S02]  /*8b10*/  PRMT R0, R3.reuse, 0x7610, R0 ;  /* 0x0000761003007816 */ /* 0x044fe40000000000 */
[----:B------:R-:W-:Y:S01]  /*8b20*/  PRMT R3, R3, 0x7632, R3 ;  /* 0x0000763203037816 */ /* 0x000fe20000000003 */
[----:B------:R-:W-:Y:S06]  /*8b30*/  BRA `(.L_x_2827) ;  /* 0x0000000c00207947 */ /* 0x000fec0003800000 */
.L_x_2832:
        /* <DEDUP_REMOVED lines=9> */
.L_x_2822:
        /* <DEDUP_REMOVED lines=14> */
.L_x_2836:
        /* <DEDUP_REMOVED lines=12> */
.L_x_2835:
[----:B------:R-:W-:-:S13]  /*8d70*/  ISETP.NE.AND P0, PT, R4, 0xf, PT ;  /* 0x0000000f0400780c */ /* 0x000fda0003f05270 */
[----:B------:R-:W-:Y:S05]  /*8d80*/  @!P0 BRA `(.L_x_2837) ;  /* 0x0000000000a48947 */ /* 0x000fea0003800000 */
[----:B------:R-:W-:-:S13]  /*8d90*/  ISETP.NE.AND P0, PT, R4, 0x17, PT ;  /* 0x000000170400780c */ /* 0x000fda0003f05270 */
[----:B------:R-:W-:Y:S05]  /*8da0*/  @!P0 BRA `(.L_x_2838) ;  /* 0x0000000000608947 */ /* 0x000fea0003800000 */
[----:B------:R-:W-:-:S13]  /*8db0*/  ISETP.NE.AND P0, PT, R4, 0x18, PT ;  /* 0x000000180400780c */ /* 0x000fda0003f05270 */
[----:B------:R-:W-:Y:S05]  /*8dc0*/  @P0 BRA `(.L_x_2826) ;  /* 0x00000008000c0947 */ /* 0x000fea0003800000 */
[----:B------:R0:W2:Y:S01]  /*8dd0*/  LDG.E.U8 R0, desc[UR36][R2.64] ;  /* 0x0000002402007981 */ /* 0x0000a2000c1e1100 */
[----:B------:R-:W-:Y:S02]  /*8de0*/  MOV R8, 0xff800000 ;  /* 0xff80000000087802 */ /* 0x000fe40000000f00 */
        /* <DEDUP_REMOVED lines=20> */
.L_x_2838:
        /* <DEDUP_REMOVED lines=15> */
.L_x_2837:
[----:B------:R0:W2:Y:S02]  /*9020*/  LDG.E.U16 R0, desc[UR36][R2.64] ;  /* 0x0000002402007981 */ /* 0x0000a4000c1e1500 */
[----:B0-----:R-:W-:Y:S01]  /*9030*/  PRMT R3, RZ, 0x7610, R3 ;  /* 0x00007610ff037816 */ /* 0x001fe20000000003 */
[----:B--2---:R-:W-:-:S05]  /*9040*/  IMAD.U32 R0, R0, 0x10000, RZ ;  /* 0x0001000000007824 */ /* 0x004fca00078e00ff */
[----:B------:R-:W-:Y:S01]  /*9050*/  F2FP.F16.F32.PACK_AB R0, RZ, R0 ;  /* 0x00000000ff00723e */ /* 0x000fe200000000ff */
[----:B------:R-:W-:Y:S06]  /*9060*/  BRA `(.L_x_2827) ;  /* 0x0000000400d47947 */ /* 0x000fec0003800000 */
.L_x_2834:
        /* <DEDUP_REMOVED lines=13> */
.L_x_2841:
        /* <DEDUP_REMOVED lines=21> */
.L_x_2845:
[----:B------:R-:W-:Y:S05]  /*9290*/  BSYNC B1 ;  /* 0x0000000000017941 */ /* 0x000fea0003800000 */
.L_x_2844:
[----:B------:R-:W-:Y:S01]  /*92a0*/  LEA R3, R0, 0x3b800000, 0x17 ;  /* 0x3b80000000037811 */ /* 0x000fe200078eb8ff */
[----:B------:R-:W-:-:S05]  /*92b0*/  IMAD.SHL.U32 R0, R2, 0x100000, RZ ;  /* 0x0010000002007824 */ /* 0x000fca00078e00ff */
[----:B------:R-:W-:-:S07]  /*92c0*/  LOP3.LUT R0, R3, R0, R4, 0xfe, !PT ;  /* 0x0000000003007212 */ /* 0x000fce00078efe04 */
.L_x_2843:
[----:B------:R-:W-:Y:S05]  /*92d0*/  BSYNC B0 ;  /* 0x0000000000007941 */ /* 0x000fea0003800000 */
.L_x_2842:
[----:B------:R-:W-:Y:S02]  /*92e0*/  F2FP.F16.F32.PACK_AB R0, RZ, R0 ;  /* 0x00000000ff00723e */ /* 0x000fe400000000ff */
[----:B------:R-:W-:Y:S01]  /*92f0*/  PRMT R3, RZ, 0x7610, R3 ;  /* 0x00007610ff037816 */ /* 0x000fe20000000003 */
[----:B------:R-:W-:Y:S06]  /*9300*/  BRA `(.L_x_2827) ;  /* 0x00000004002c7947 */ /* 0x000fec0003800000 */
.L_x_2840:
        /* <DEDUP_REMOVED lines=21> */
.L_x_2849:
[----:B------:R-:W-:Y:S05]  /*9460*/  BSYNC B1 ;  /* 0x0000000000017941 */ /* 0x000fea0003800000 */
.L_x_2848:
[----:B------:R-:W-:Y:S01]  /*9470*/  LEA R3, R0, 0x37800000, 0x17 ;  /* 0x3780000000037811 */ /* 0x000fe200078eb8ff */
[----:B------:R-:W-:-:S05]  /*9480*/  IMAD.SHL.U32 R0, R2, 0x200000, RZ ;  /* 0x0020000002007824 */ /* 0x000fca00078e00ff */
[----:B------:R-:W-:-:S07]  /*9490*/  LOP3.LUT R0, R3, R0, R4, 0xfe, !PT ;  /* 0x0000000003007212 */ /* 0x000fce00078efe04 */
.L_x_2847:
[----:B------:R-:W-:Y:S05]  /*94a0*/  BSYNC B0 ;  /* 0x0000000000007941 */ /* 0x000fea0003800000 */
.L_x_2846:
[----:B------:R-:W-:Y:S02]  /*94b0*/  F2FP.F16.F32.PACK_AB R0, RZ, R0 ;  /* 0x00000000ff00723e */ /* 0x000fe400000000ff */
[----:B------:R-:W-:Y:S01]  /*94c0*/  PRMT R3, RZ, 0x7610, R3 ;  /* 0x00007610ff037816 */ /* 0x000fe20000000003 */
[----:B------:R-:W-:Y:S06]  /*94d0*/  BRA `(.L_x_2827) ;  /* 0x0000000000b87947 */ /* 0x000fec0003800000 */
.L_x_2839:
        /* <DEDUP_REMOVED lines=14> */
.L_x_2853:
[----:B------:R-:W-:Y:S05]  /*95c0*/  BSYNC B0 ;  /* 0x0000000000007941 */ /* 0x000fea0003800000 */
.L_x_2852:
[----:B------:R-:W-:Y:S02]  /*95d0*/  PRMT R3, RZ, 0x7610, R3 ;  /* 0x00007610ff037816 */ /* 0x000fe40000000003 */
[----:B------:R-:W-:Y:S01]  /*95e0*/  F2FP.F16.F32.PACK_AB R0, RZ, R0 ;  /* 0x00000000ff00723e */ /* 0x000fe200000000ff */
[----:B------:R-:W-:Y:S06]  /*95f0*/  BRA `(.L_x_2827) ;  /* 0x0000000000707947 */ /* 0x000fec0003800000 */
.L_x_2826:
        /* <DEDUP_REMOVED lines=16> */
.L_x_2854:
[----:B------:R-:W-:Y:S02]  /*9700*/  PRMT R3, RZ, 0x7610, R3 ;  /* 0x00007610ff037816 */ /* 0x000fe40000000003 */
[----:B------:R-:W-:Y:S01]  /*9710*/  PRMT R0, RZ, 0x7610, R0 ;  /* 0x00007610ff007816 */ /* 0x000fe20000000000 */
[----:B------:R-:W-:Y:S06]  /*9720*/  BRA `(.L_x_2827) ;  /* 0x0000000000247947 */ /* 0x000fec0003800000 */
.L_x_2851:
[----:B------:R-:W2:Y:S02]  /*9730*/  LDG.E.64 R2, desc[UR36][R2.64] ;  /* 0x0000002402027981 */ /* 0x000ea4000c1e1b00 */
[----:B--2---:R0:W1:Y:S02]  /*9740*/  I2F.U64 R0, R2 ;  /* 0x0000000200007312 */ /* 0x0040640000301000 */
[----:B0-----:R-:W-:Y:S02]  /*9750*/  PRMT R3, RZ, 0x7610, R3 ;  /* 0x00007610ff037816 */ /* 0x001fe40000000003 */
[----:B-1----:R-:W-:Y:S01]  /*9760*/  F2FP.F16.F32.PACK_AB R0, RZ, R0 ;  /* 0x00000000ff00723e */ /* 0x002fe200000000ff */
[----:B------:R-:W-:Y:S06]  /*9770*/  BRA `(.L_x_2827) ;  /* 0x0000000000107947 */ /* 0x000fec0003800000 */
.L_x_2850:
[----:B------:R0:W2:Y:S02]  /*9780*/  LDG.E R2, desc[UR36][R2.64] ;  /* 0x0000002402027981 */ /* 0x0000a4000c1e1900 */
[----:B0-----:R-:W-:Y:S02]  /*9790*/  PRMT R3, RZ, 0x7610, R3 ;  /* 0x00007610ff037816 */ /* 0x001fe40000000003 */
[----:B--2---:R-:W-:-:S04]  /*97a0*/  I2FP.F32.U32 R0, R2 ;  /* 0x0000000200007245 */ /* 0x004fc80000201000 */
[----:B------:R-:W-:-:S07]  /*97b0*/  F2FP.F16.F32.PACK_AB R0, RZ, R0 ;  /* 0x00000000ff00723e */ /* 0x000fce00000000ff */
.L_x_2827:
        /* <DEDUP_REMOVED lines=53> */
.L_x_2858:
        /* <DEDUP_REMOVED lines=12> */
.L_x_2857:
[----:B------:R-:W-:-:S04]  /*9bd0*/  FADD.FTZ R0, R3, -R3 ;  /* 0x8000000303007221 */ /* 0x000fc80000010000 */
[----:B------:R-:W-:Y:S01]  /*9be0*/  IMAD.MOV.U32 R2, RZ, RZ, R0 ;  /* 0x000000ffff027224 */ /* 0x000fe200078e0000 */
[----:B------:R-:W-:Y:S06]  /*9bf0*/  BRA `(.L_x_2859) ;  /* 0x0000000000307947 */ /* 0x000fec0003800000 */
.L_x_2856:
        /* <DEDUP_REMOVED lines=12> */
.L_x_2859:
[----:B------:R-:W-:Y:S05]  /*9cc0*/  BSYNC B0 ;  /* 0x0000000000007941 */ /* 0x000fea0003800000 */
.L_x_2855:
        /* <DEDUP_REMOVED lines=18> */
.L_x_2863:
[----:B------:R-:W-:-:S06]  /*9df0*/  HADD2.F32 R3, -RZ, R3.H0_H0 ;  /* 0x20000003ff037230 */ /* 0x000fcc0000004100 */
[----:B------:R-:W0:Y:S02]  /*9e00*/  F2I.S64.TRUNC R2, R3 ;  /* 0x0000000300027311 */ /* 0x000e24000020d900 */
[----:B0-----:R0:W-:Y:S01]  /*9e10*/  STG.E.U8 desc[UR36][R16.64], R2 ;  /* 0x0000000210007986 */ /* 0x0011e2000c101124 */
[----:B------:R-:W-:Y:S05]  /*9e20*/  BRA `(.L_x_2865) ;  /* 0x0000000c00907947 */ /* 0x000fea0003800000 */
.L_x_2862:
        /* <DEDUP_REMOVED lines=10> */
.L_x_2867:
[----:B------:R-:W-:-:S06]  /*9ed0*/  HADD2.F32 R3, -RZ, R3.H0_H0 ;  /* 0x20000003ff037230 */ /* 0x000fcc0000004100 */
[----:B------:R-:W0:Y:S02]  /*9ee0*/  F2I.FTZ.TRUNC.NTZ R3, R3 ;  /* 0x0000000300037305 */ /* 0x000e24000021f100 */
[----:B0-----:R3:W-:Y:S01]  /*9ef0*/  STG.E desc[UR36][R16.64], R3 ;  /* 0x0000000310007986 */ /* 0x0017e2000c101924 */
[----:B------:R-:W-:Y:S05]  /*9f00*/  BRA `(.L_x_2865) ;  /* 0x0000000c00587947 */ /* 0x000fea0003800000 */
.L_x_2866:
[----:B------:R-:W-:-:S06]  /*9f10*/  HADD2.F32 R3, -RZ, R3.H0_H0 ;  /* 0x20000003ff037230 */ /* 0x000fcc0000004100 */
[----:B------:R-:W0:Y:S02]  /*9f20*/  F2I.FTZ.TRUNC.NTZ R3, R3 ;  /* 0x0000000300037305 */ /* 0x000e24000021f100 */
[----:B0-----:R2:W-:Y:S01]  /*9f30*/  STG.E.U16 desc[UR36][R16.64], R3 ;  /* 0x0000000310007986 */ /* 0x0015e2000c101524 */
[----:B------:R-:W-:Y:S05]  /*9f40*/  BRA `(.L_x_2865) ;  /* 0x0000000c00487947 */ /* 0x000fea0003800000 */
.L_x_2861:
        /* <DEDUP_REMOVED lines=9> */
.L_x_2869:
[----:B------:R0:W-:Y:S01]  /*9fe0*/  STG.E.U16 desc[UR36][R16.64], R3 ;  /* 0x0000000310007986 */ /* 0x0001e2000c101524 */
[----:B------:R-:W-:Y:S05]  /*9ff0*/  BRA `(.L_x_2865) ;  /* 0x0000000c001c7947 */ /* 0x000fea0003800000 */
.L_x_2868:
        /* <DEDUP_REMOVED lines=10> */
.L_x_2871:
[----:B------:R0:W-:Y:S01]  /*a0a0*/  STG.E desc[UR36][R16.64], R3 ;  /* 0x0000000310007986 */ /* 0x0001e2000c101924 */
[----:B------:R-:W-:Y:S05]  /*a0b0*/  BRA `(.L_x_2865) ;  /* 0x0000000800ec7947 */ /* 0x000fea0003800000 */
.L_x_2870:
[----:B------:R-:W-:-:S05]  /*a0c0*/  HADD2.F32 R2, -RZ, R3.H0_H0 ;  /* 0x20000003ff027230 */ /* 0x000fca0000004100 */
[----:B------:R-:W-:-:S06]  /*a0d0*/  FMUL.FTZ R2, R2, 1 ;  /* 0x3f80000002027820 */ /* 0x000fcc0000410000 */
[----:B------:R-:W0:Y:S02]  /*a0e0*/  F2F.F64.F32 R2, R2 ;  /* 0x0000000200027310 */ /* 0x000e240000201800 */
[----:B0-----:R0:W-:Y:S01]  /*a0f0*/  STG.E.64 desc[UR36][R16.64], R2 ;  /* 0x0000000210007986 */ /* 0x0011e2000c101b24 */
[----:B------:R-:W-:Y:S05]  /*a100*/  BRA `(.L_x_2865) ;  /* 0x0000000800d87947 */ /* 0x000fea0003800000 */
.L_x_2860:
        /* <DEDUP_REMOVED lines=17> */
.L_x_2874:
        /* <DEDUP_REMOVED lines=8> */
.L_x_2873:
        /* <DEDUP_REMOVED lines=21> */
.L_x_2878:
[----:B------:R-:W-:Y:S05]  /*a3f0*/  BSYNC B0 ;  /* 0x0000000000007941 */ /* 0x000fea0003800000 */
.L_x_2877:
[----:B------:R-:W-:-:S05]  /*a400*/  LOP3.LUT R3, R0, R3, RZ, 0xfc, !PT ;  /* 0x0000000300037212 */ /* 0x000fca00078efcff */
[----:B------:R0:W-:Y:S01]  /*a410*/  STG.E.U8 desc[UR36][R16.64], R3 ;  /* 0x0000000310007986 */ /* 0x0001e2000c101124 */
[----:B------:R-:W-:Y:S05]  /*a420*/  BRA `(.L_x_2865) ;  /* 0x0000000800107947 */ /* 0x000fea0003800000 */
.L_x_2876:
        /* <DEDUP_REMOVED lines=13> */
.L_x_2880:
[----:B------:R-:W-:Y:S01]  /*a500*/  IMAD.MOV.U32 R0, RZ, RZ, 0x7f ;  /* 0x0000007fff007424 */ /* 0x000fe200078e00ff */
[----:B------:R-:W-:-:S04]  /*a510*/  ISETP.GT.U32.AND P0, PT, R2, 0x7f800000, PT ;  /* 0x7f8000000200780c */ /* 0x000fc80003f04070 */
[----:B------:R-:W-:-:S09]  /*a520*/  SEL R0, R0, 0x7c, P0 ;  /* 0x0000007c00007807 */ /* 0x000fd20000000000 */
.L_x_2881:
[----:B------:R-:W-:Y:S05]  /*a530*/  BSYNC B0 ;  /* 0x0000000000007941 */ /* 0x000fea0003800000 */
.L_x_2879:
[----:B------:R-:W-:-:S04]  /*a540*/  LOP3.LUT R2, R3, 0x80000000, RZ, 0xc0, !PT ;  /* 0x8000000003027812 */ /* 0x000fc800078ec0ff */
[----:B------:R-:W-:-:S04]  /*a550*/  SHF.R.U32.HI R3, RZ, 0x18, R2 ;  /* 0x00000018ff037819 */ /* 0x000fc80000011602 */
[----:B------:R-:W-:-:S05]  /*a560*/  LOP3.LUT R3, R0, R3, RZ, 0xfc, !PT ;  /* 0x0000000300037212 */ /* 0x000fca00078efcff */
[----:B------:R0:W-:Y:S01]  /*a570*/  STG.E.U8 desc[UR36][R16.64], R3 ;  /* 0x0000000310007986 */ /* 0x0001e2000c101124 */
[----:B------:R-:W-:Y:S05]  /*a580*/  BRA `(.L_x_2865) ;  /* 0x0000000400b87947 */ /* 0x000fea0003800000 */
.L_x_2875:
[----:B------:R-:W-:-:S05]  /*a590*/  HADD2.F32 R0, -RZ, R3.H0_H0 ;  /* 0x20000003ff007230 */ /* 0x000fca0000004100 */
[----:B------:R-:W-:-:S05]  /*a5a0*/  F2FP.BF16.F32.PACK_AB R0, RZ, R0 ;  /* 0x00000000ff00723e */ /* 0x000fca00000010ff */
[----:B------:R0:W-:Y:S01]  /*a5b0*/  STG.E.U16 desc[UR36][R16.64], R0 ;  /* 0x0000000010007986 */ /* 0x0001e2000c101524 */
[----:B------:R-:W-:Y:S05]  /*a5c0*/  BRA `(.L_x_2865) ;  /* 0x0000000400a87947 */ /* 0x000fea0003800000 */
.L_x_2872:
        /* <DEDUP_REMOVED lines=12> */
.L_x_2884:
        /* <DEDUP_REMOVED lines=17> */
.L_x_2887:
[----:B------:R-:W-:-:S04]  /*a7a0*/  LOP3.LUT R2, R3, 0x80000000, RZ, 0xc0, !PT ;  /* 0x8000000003027812 */ /* 0x000fc800078ec0ff */
[----:B------:R-:W-:-:S04]  /*a7b0*/  SHF.R.U32.HI R3, RZ, 0x18, R2 ;  /* 0x00000018ff037819 */ /* 0x000fc80000011602 */
[----:B------:R-:W-:-:S04]  /*a7c0*/  LOP3.LUT R0, R0, R3, RZ, 0xfc, !PT ;  /* 0x0000000300007212 */ /* 0x000fc800078efcff */
[----:B------:R-:W-:-:S07]  /*a7d0*/  PRMT R8, R0, 0x7610, R8 ;  /* 0x0000761000087816 */ /* 0x000fce0000000008 */
.L_x_2886:
[----:B------:R-:W-:Y:S05]  /*a7e0*/  BSYNC B0 ;  /* 0x0000000000007941 */ /* 0x000fea0003800000 */
.L_x_2885:
[----:B------:R0:W-:Y:S01]  /*a7f0*/  STG.E.U8 desc[UR36][R16.64], R8 ;  /* 0x0000000810007986 */ /* 0x0001e2000c101124 */
[----:B------:R-:W-:Y:S05]  /*a800*/  BRA `(.L_x_2865) ;  /* 0x0000000400187947 */ /* 0x000fea0003800000 */
.L_x_2883:
        /* <DEDUP_REMOVED lines=17> */
.L_x_2890:
[----:B------:R-:W-:-:S04]  /*a920*/  LOP3.LUT R2, R3, 0x80000000, RZ, 0xc0, !PT ;  /* 0x8000000003027812 */ /* 0x000fc800078ec0ff */
[----:B------:R-:W-:-:S04]  /*a930*/  SHF.R.U32.HI R3, RZ, 0x18, R2 ;  /* 0x00000018ff037819 */ /* 0x000fc80000011602 */
[----:B------:R-:W-:-:S04]  /*a940*/  LOP3.LUT R0, R0, R3, RZ, 0xfc, !PT ;  /* 0x0000000300007212 */ /* 0x000fc800078efcff */
[----:B------:R-:W-:-:S07]  /*a950*/  PRMT R8, R0, 0x7610, R8 ;  /* 0x0000761000087816 */ /* 0x000fce0000000008 */
.L_x_2889:
[----:B------:R-:W-:Y:S05]  /*a960*/  BSYNC B0 ;  /* 0x0000000000007941 */ /* 0x000fea0003800000 */
.L_x_2888:
[----:B------:R0:W-:Y:S01]  /*a970*/  STG.E.U8 desc[UR36][R16.64], R8 ;  /* 0x0000000810007986 */ /* 0x0001e2000c101124 */
[----:B------:R-:W-:Y:S05]  /*a980*/  BRA `(.L_x_2865) ;  /* 0x0000000000b87947 */ /* 0x000fea0003800000 */
.L_x_2882:
        /* <DEDUP_REMOVED lines=22> */
.L_x_2864:
        /* <DEDUP_REMOVED lines=16> */
.L_x_2893:
[----:B------:R-:W-:Y:S05]  /*abf0*/  BRA `(.L_x_2865) ;  /* 0x00000000001c7947 */ /* 0x000fea0003800000 */
.L_x_2892:
[----:B------:R-:W-:-:S06]  /*ac00*/  HADD2.F32 R3, -RZ, R3.H0_H0 ;  /* 0x20000003ff037230 */ /* 0x000fcc0000004100 */
[----:B------:R-:W0:Y:S02]  /*ac10*/  F2I.U64.TRUNC R2, R3 ;  /* 0x0000000300027311 */ /* 0x000e24000020d800 */
[----:B0-----:R0:W-:Y:S01]  /*ac20*/  STG.E.64 desc[UR36][R16.64], R2 ;  /* 0x0000000210007986 */ /* 0x0011e2000c101b24 */
[----:B------:R-:W-:Y:S05]  /*ac30*/  BRA `(.L_x_2865) ;  /* 0x00000000000c7947 */ /* 0x000fea0003800000 */
.L_x_2891:
[----:B------:R-:W-:-:S06]  /*ac40*/  HADD2.F32 R3, -RZ, R3.H0_H0 ;  /* 0x20000003ff037230 */ /* 0x000fcc0000004100 */
[----:B------:R-:W0:Y:S02]  /*ac50*/  F2I.FTZ.U32.TRUNC.NTZ R3, R3 ;  /* 0x0000000300037305 */ /* 0x000e24000021f000 */
[----:B0-----:R0:W-:Y:S02]  /*ac60*/  STG.E desc[UR36][R16.64], R3 ;  /* 0x0000000310007986 */ /* 0x0011e4000c101924 */
.L_x_2865:
[----:B------:R-:W-:-:S07]  /*ac70*/  VIADD R19, R19, 0x80 ;  /* 0x0000008013137836 */ /* 0x000fce0000000000 */
.L_x_2820:
[----:B------:R-:W-:Y:S05]  /*ac80*/  BSYNC B6 ;  /* 0x0000000000067941 */ /* 0x000fea0003800000 */
.L_x_2819:
[----:B------:R-:W-:Y:S02]  /*ac90*/  ULDC UR4, c[0x0][0x210] ;  /* 0x0000840000047ab9 */ /* 0x000fe40000000800 */
[----:B------:R-:W-:-:S13]  /*aca0*/  ISETP.GE.AND P0, PT, R19, UR4, PT ;  /* 0x0000000413007c0c */ /* 0x000fda000bf06270 */
[----:B------:R-:W-:Y:S05]  /*acb0*/  @P0 EXIT ;  /* 0x000000000000094d */ /* 0x000fea0003800000 */
        /* <DEDUP_REMOVED lines=303> */
.L_x_2894:
        /* <DEDUP_REMOVED lines=23> */
.L_x_2898:
[----:B------:R0:W2:Y:S02]  /*c120*/  LDG.E.U8 R2, desc[UR36][R2.64] ;  /* 0x0000002402027981 */ /* 0x0000a4000c1e1100 */
[----:B0-----:R-:W-:Y:S02]  /*c130*/  PRMT R3, RZ, 0x7610, R3 ;  /* 0x00007610ff037816 */ /* 0x001fe40000000003 */
[----:B--2---:R-:W-:-:S04]  /*c140*/  I2FP.F32.U32 R0, R2 ;  /* 0x0000000200007245 */ /* 0x004fc80000201000 */
[----:B------:R-:W-:Y:S01]  /*c150*/  F2FP.F16.F32.PACK_AB R0, RZ, R0 ;  /* 0x00000000ff00723e */ /* 0x000fe200000000ff */
[----:B------:R-:W-:Y:S06]  /*c160*/  BRA `(.L_x_2900) ;  /* 0x0000000c00e87947 */ /* 0x000fec0003800000 */
.L_x_2897:
        /* <DEDUP_REMOVED lines=11> */
.L_x_2902:
[----:B------:R0:W2:Y:S02]  /*c220*/  LDG.E R2, desc[UR36][R2.64] ;  /* 0x0000002402027981 */ /* 0x0000a4000c1e1900 */
[----:B0-----:R-:W-:Y:S02]  /*c230*/  PRMT R3, RZ, 0x7610, R3 ;  /* 0x00007610ff037816 */ /* 0x001fe40000000003 */
[----:B--2---:R-:W-:-:S04]  /*c240*/  I2FP.F32.S32 R0, R2 ;  /* 0x0000000200007245 */ /* 0x004fc80000201400 */
[----:B------:R-:W-:Y:S01]  /*c250*/  F2FP.F16.F32.PACK_AB R0, RZ, R0 ;  /* 0x00000000ff00723e */ /* 0x000fe200000000ff */
[----:B------:R-:W-:Y:S06]  /*c260*/  BRA `(.L_x_2900) ;  /* 0x0000000c00a87947 */ /* 0x000fec0003800000 */
.L_x_2901:
[----:B------:R0:W2:Y:S02]  /*c270*/  LDG.E.U16 R2, desc[UR36][R2.64] ;  /* 0x0000002402027981 */ /* 0x0000a4000c1e1500 */
[----:B0-----:R-:W-:Y:S01]  /*c280*/  PRMT R3, RZ, 0x7610, R3 ;  /* 0x00007610ff037816 */ /* 0x001fe20000000003 */
[----:B--2---:R-:W0:Y:S02]  /*c290*/  I2F.S16 R0, R2 ;  /* 0x0000000200007306 */ /* 0x004e240000101400 */
[----:B0-----:R-:W-:Y:S01]  /*c2a0*/  F2FP.F16.F32.PACK_AB R0, RZ, R0 ;  /* 0x00000000ff00723e */ /* 0x001fe200000000ff */
[----:B------:R-:W-:Y:S06]  /*c2b0*/  BRA `(.L_x_2900) ;  /* 0x0000000c00947947 */ /* 0x000fec0003800000 */
.L_x_2896:
        /* <DEDUP_REMOVED lines=10> */
.L_x_2904:
[----:B------:R0:W2:Y:S02]  /*c360*/  LDG.E.U16 R0, desc[UR36][R2.64] ;  /* 0x0000002402007981 */ /* 0x0000a4000c1e1500 */
[----:B0-----:R-:W-:Y:S01]  /*c370*/  PRMT R3, RZ, 0x7610, R3 ;  /* 0x00007610ff037816 */ /* 0x001fe20000000003 */
[----:B--2---:R-:W-:-:S05]  /*c380*/  HADD2.F32 R0, -RZ, R0.H0_H0 ;  /* 0x20000000ff007230 */ /* 0x004fca0000004100 */
[----:B------:R-:W-:Y:S01]  /*c390*/  F2FP.F16.F32.PACK_AB R0, RZ, R0 ;  /* 0x00000000ff00723e */ /* 0x000fe200000000ff */
[----:B------:R-:W-:Y:S06]  /*c3a0*/  BRA `(.L_x_2900) ;  /* 0x0000000c00587947 */ /* 0x000fec0003800000 */
.L_x_2903:
        /* <DEDUP_REMOVED lines=10> */
.L_x_2906:
[----:B------:R-:W2:Y:S02]  /*c450*/  LDG.E R3, desc[UR36][R2.64] ;  /* 0x0000002402037981 */ /* 0x000ea4000c1e1900 */
[C---:B--2---:R-:W-:Y:S02]  /*c460*/  PRMT R0, R3.reuse, 0x7610, R0 ;  /* 0x0000761003007816 */ /* 0x044fe40000000000 */
[----:B------:R-:W-:Y:S01]  /*c470*/  PRMT R3, R3, 0x7632, R3 ;  /* 0x0000763203037816 */ /* 0x000fe20000000003 */
[----:B------:R-:W-:Y:S06]  /*c480*/  BRA `(.L_x_2900) ;  /* 0x0000000c00207947 */ /* 0x000fec0003800000 */
.L_x_2905:
        /* <DEDUP_REMOVED lines=9> */
.L_x_2895:
        /* <DEDUP_REMOVED lines=14> */
.L_x_2909:
        /* <DEDUP_REMOVED lines=12> */
.L_x_2908:
        /* <DEDUP_REMOVED lines=28> */
.L_x_2911:
        /* <DEDUP_REMOVED lines=15> */
.L_x_2910:
[----:B------:R0:W2:Y:S02]  /*c970*/  LDG.E.U16 R0, desc[UR36][R2.64] ;  /* 0x0000002402007981 */ /* 0x0000a4000c1e1500 */
[----:B0-----:R-:W-:Y:S01]  /*c980*/  PRMT R3, RZ, 0x7610, R3 ;  /* 0x00007610ff037816 */ /* 0x001fe20000000003 */
[----:B--2---:R-:W-:-:S05]  /*c990*/  IMAD.U32 R0, R0, 0x10000, RZ ;  /* 0x0001000000007824 */ /* 0x004fca00078e00ff */
[----:B------:R-:W-:Y:S01]  /*c9a0*/  F2FP.F16.F32.PACK_AB R0, RZ, R0 ;  /* 0x00000000ff00723e */ /* 0x000fe200000000ff */
[----:B------:R-:W-:Y:S06]  /*c9b0*/  BRA `(.L_x_2900) ;  /* 0x0000000400d47947 */ /* 0x000fec0003800000 */
.L_x_2907:
        /* <DEDUP_REMOVED lines=13> */
.L_x_2914:
        /* <DEDUP_REMOVED lines=21> */
.L_x_2918:
[----:B------:R-:W-:Y:S05]  /*cbe0*/  BSYNC B1 ;  /* 0x0000000000017941 */ /* 0x000fea0003800000 */
.L_x_2917:
[----:B------:R-:W-:Y:S01]  /*cbf0*/  LEA R3, R0, 0x3b800000, 0x17 ;  /* 0x3b80000000037811 */ /* 0x000fe200078eb8ff */
[----:B------:R-:W-:-:S05]  /*cc00*/  IMAD.SHL.U32 R0, R2, 0x100000, RZ ;  /* 0x0010000002007824 */ /* 0x000fca00078e00ff */
[----:B------:R-:W-:-:S07]  /*cc10*/  LOP3.LUT R0, R3, R0, R4, 0xfe, !PT ;  /* 0x0000000003007212 */ /* 0x000fce00078efe04 */
.L_x_2916:
[----:B------:R-:W-:Y:S05]  /*cc20*/  BSYNC B0 ;  /* 0x0000000000007941 */ /* 0x000fea0003800000 */
.L_x_2915:
[----:B------:R-:W-:Y:S02]  /*cc30*/  F2FP.F16.F32.PACK_AB R0, RZ, R0 ;  /* 0x00000000ff00723e */ /* 0x000fe400000000ff */
[----:B------:R-:W-:Y:S01]  /*cc40*/  PRMT R3, RZ, 0x7610, R3 ;  /* 0x00007610ff037816 */ /* 0x000fe20000000003 */
[----:B------:R-:W-:Y:S06]  /*cc50*/  BRA `(.L_x_2900) ;  /* 0x00000004002c7947 */ /* 0x000fec0003800000 */
.L_x_2913:
        /* <DEDUP_REMOVED lines=21> */
.L_x_2922:
[----:B------:R-:W-:Y:S05]  /*cdb0*/  BSYNC B1 ;  /* 0x0000000000017941 */ /* 0x000fea0003800000 */
.L_x_2921:
[----:B------:R-:W-:Y:S01]  /*cdc0*/  LEA R3, R0, 0x37800000, 0x17 ;  /* 0x3780000000037811 */ /* 0x000fe200078eb8ff */
[----:B------:R-:W-:-:S05]  /*cdd0*/  IMAD.SHL.U32 R0, R2, 0x200000, RZ ;  /* 0x0020000002007824 */ /* 0x000fca00078e00ff */
[----:B------:R-:W-:-:S07]  /*cde0*/  LOP3.LUT R0, R3, R0, R4, 0xfe, !PT ;  /* 0x0000000003007212 */ /* 0x000fce00078efe04 */
.L_x_2920:
[----:B------:R-:W-:Y:S05]  /*cdf0*/  BSYNC B0 ;  /* 0x0000000000007941 */ /* 0x000fea0003800000 */
.L_x_2919:
[----:B------:R-:W-:Y:S02]  /*ce00*/  F2FP.F16.F32.PACK_AB R0, RZ, R0 ;  /* 0x00000000ff00723e */ /* 0x000fe400000000ff */
[----:B------:R-:W-:Y:S01]  /*ce10*/  PRMT R3, RZ, 0x7610, R3 ;  /* 0x00007610ff037816 */ /* 0x000fe20000000003 */
[----:B------:R-:W-:Y:S06]  /*ce20*/  BRA `(.L_x_2900) ;  /* 0x0000000000b87947 */ /* 0x000fec0003800000 */
.L_x_2912:
        /* <DEDUP_REMOVED lines=14> */
.L_x_2926:
[----:B------:R-:W-:Y:S05]  /*cf10*/  BSYNC B0 ;  /* 0x0000000000007941 */ /* 0x000fea0003800000 */
.L_x_2925:
[----:B------:R-:W-:Y:S02]  /*cf20*/  PRMT R3, RZ, 0x7610, R3 ;  /* 0x00007610ff037816 */ /* 0x000fe40000000003 */
[----:B------:R-:W-:Y:S01]  /*cf30*/  F2FP.F16.F32.PACK_AB R0, RZ, R0 ;  /* 0x00000000ff00723e */ /* 0x000fe200000000ff */
[----:B------:R-:W-:Y:S06]  /*cf40*/  BRA `(.L_x_2900) ;  /* 0x0000000000707947 */ /* 0x000fec0003800000 */
.L_x_2899:
        /* <DEDUP_REMOVED lines=16> */
.L_x_2927:
[----:B------:R-:W-:Y:S02]  /*d050*/  PRMT R3, RZ, 0x7610, R3 ;  /* 0x00007610ff037816 */ /* 0x000fe40000000003 */
[----:B------:R-:W-:Y:S01]  /*d060*/  PRMT R0, RZ, 0x7610, R0 ;  /* 0x00007610ff007816 */ /* 0x000fe20000000000 */
[----:B------:R-:W-:Y:S06]  /*d070*/  BRA `(.L_x_2900) ;  /* 0x0000000000247947 */ /* 0x000fec0003800000 */
.L_x_2924:
[----:B------:R-:W2:Y:S02]  /*d080*/  LDG.E.64 R2, desc[UR36][R2.64] ;  /* 0x0000002402027981 */ /* 0x000ea4000c1e1b00 */
[----:B--2---:R0:W1:Y:S02]  /*d090*/  I2F.U64 R0, R2 ;  /* 0x0000000200007312 */ /* 0x0040640000301000 */
[----:B0-----:R-:W-:Y:S02]  /*d0a0*/  PRMT R3, RZ, 0x7610, R3 ;  /* 0x00007610ff037816 */ /* 0x001fe40000000003 */
[----:B-1----:R-:W-:Y:S01]  /*d0b0*/  F2FP.F16.F32.PACK_AB R0, RZ, R0 ;  /* 0x00000000ff00723e */ /* 0x002fe200000000ff */
[----:B------:R-:W-:Y:S06]  /*d0c0*/  BRA `(.L_x_2900) ;  /* 0x0000000000107947 */ /* 0x000fec0003800000 */
.L_x_2923:
[----:B------:R0:W2:Y:S02]  /*d0d0*/  LDG.E R2, desc[UR36][R2.64] ;  /* 0x0000002402027981 */ /* 0x0000a4000c1e1900 */
[----:B0-----:R-:W-:Y:S02]  /*d0e0*/  PRMT R3, RZ, 0x7610, R3 ;  /* 0x00007610ff037816 */ /* 0x001fe40000000003 */
[----:B--2---:R-:W-:-:S04]  /*d0f0*/  I2FP.F32.U32 R0, R2 ;  /* 0x0000000200007245 */ /* 0x004fc80000201000 */
[----:B------:R-:W-:-:S07]  /*d100*/  F2FP.F16.F32.PACK_AB R0, RZ, R0 ;  /* 0x00000000ff00723e */ /* 0x000fce00000000ff */
.L_x_2900:
        /* <DEDUP_REMOVED lines=53> */
.L_x_2931:
        /* <DEDUP_REMOVED lines=12> */
.L_x_2930:
[----:B------:R-:W-:-:S04]  /*d520*/  FADD.FTZ R0, R3, -R3 ;  /* 0x8000000303007221 */ /* 0x000fc80000010000 */
[----:B------:R-:W-:Y:S01]  /*d530*/  IMAD.MOV.U32 R2, RZ, RZ, R0 ;  /* 0x000000ffff027224 */ /* 0x000fe200078e0000 */
[----:B------:R-:W-:Y:S06]  /*d540*/  BRA `(.L_x_2932) ;  /* 0x0000000000307947 */ /* 0x000fec0003800000 */
.L_x_2929:
        /* <DEDUP_REMOVED lines=12> */
.L_x_2932:
[----:B------:R-:W-:Y:S05]  /*d610*/  BSYNC B0 ;  /* 0x0000000000007941 */ /* 0x000fea0003800000 */
.L_x_2928:
        /* <DEDUP_REMOVED lines=18> */
.L_x_2936:
[----:B------:R-:W-:-:S06]  /*d740*/  HADD2.F32 R3, -RZ, R3.H0_H0 ;  /* 0x20000003ff037230 */ /* 0x000fcc0000004100 */
[----:B------:R-:W0:Y:S02]  /*d750*/  F2I.S64.TRUNC R2, R3 ;  /* 0x0000000300027311 */ /* 0x000e24000020d900 */
[----:B0-----:R-:W-:Y:S01]  /*d760*/  STG.E.U8 desc[UR36][R16.64], R2 ;  /* 0x0000000210007986 */ /* 0x001fe2000c101124 */
[----:B------:R-:W-:Y:S05]  /*d770*/  EXIT ;  /* 0x000000000000794d */ /* 0x000fea0003800000 */
.L_x_2935:
        /* <DEDUP_REMOVED lines=10> */
.L_x_2939:
[----:B------:R-:W-:-:S06]  /*d820*/  HADD2.F32 R3, -RZ, R3.H0_H0 ;  /* 0x20000003ff037230 */ /* 0x000fcc0000004100 */
[----:B------:R-:W0:Y:S02]  /*d830*/  F2I.FTZ.TRUNC.NTZ R3, R3 ;  /* 0x0000000300037305 */ /* 0x000e24000021f100 */
[----:B0-----:R-:W-:Y:S01]  /*d840*/  STG.E desc[UR36][R16.64], R3 ;  /* 0x0000000310007986 */ /* 0x001fe2000c101924 */
[----:B------:R-:W-:Y:S05]  /*d850*/  EXIT ;  /* 0x000000000000794d */ /* 0x000fea0003800000 */
.L_x_2938:
[----:B------:R-:W-:-:S06]  /*d860*/  HADD2.F32 R3, -RZ, R3.H0_H0 ;  /* 0x20000003ff037230 */ /* 0x000fcc0000004100 */
[----:B------:R-:W0:Y:S02]  /*d870*/  F2I.FTZ.TRUNC.NTZ R3, R3 ;  /* 0x0000000300037305 */ /* 0x000e24000021f100 */
[----:B0-----:R-:W-:Y:S01]  /*d880*/  STG.E.U16 desc[UR36][R16.64], R3 ;  /* 0x0000000310007986 */ /* 0x001fe2000c101524 */
[----:B------:R-:W-:Y:S05]  /*d890*/  EXIT ;  /* 0x000000000000794d */ /* 0x000fea0003800000 */
.L_x_2934:
        /* <DEDUP_REMOVED lines=9> */
.L_x_2941:
[----:B------:R-:W-:Y:S01]  /*d930*/  STG.E.U16 desc[UR36][R16.64], R3 ;  /* 0x0000000310007986 */ /* 0x000fe2000c101524 */
[----:B------:R-:W-:Y:S05]  /*d940*/  EXIT ;  /* 0x000000000000794d */ /* 0x000fea0003800000 */
.L_x_2940:
        /* <DEDUP_REMOVED lines=8> */
[----:B------:R-:W-:Y:S01]  /*d9d0*/  STG.E.64 desc[UR36][R16.64], R4 ;  /* 0x0000000410007986 */ /* 0x000fe2000c101b24 */
[----:B------:R-:W-:Y:S05]  /*d9e0*/  EXIT ;  /* 0x000000000000794d */ /* 0x000fea0003800000 */
.L_x_2943:
[----:B------:R-:W-:Y:S01]  /*d9f0*/  STG.E desc[UR36][R16.64], R3 ;  /* 0x0000000310007986 */ /* 0x000fe2000c101924 */
[----:B------:R-:W-:Y:S05]  /*da00*/  EXIT ;  /* 0x000000000000794d */ /* 0x000fea0003800000 */
.L_x_2942:
[----:B------:R-:W-:-:S05]  /*da10*/  HADD2.F32 R2, -RZ, R3.H0_H0 ;  /* 0x20000003ff027230 */ /* 0x000fca0000004100 */
[----:B------:R-:W-:-:S06]  /*da20*/  FMUL.FTZ R2, R2, 1 ;  /* 0x3f80000002027820 */ /* 0x000fcc0000410000 */
[----:B------:R-:W0:Y:S02]  /*da30*/  F2F.F64.F32 R2, R2 ;  /* 0x0000000200027310 */ /* 0x000e240000201800 */
[----:B0-----:R-:W-:Y:S01]  /*da40*/  STG.E.64 desc[UR36][R16.64], R2 ;  /* 0x0000000210007986 */ /* 0x001fe2000c101b24 */
[----:B------:R-:W-:Y:S05]  /*da50*/  EXIT ;  /* 0x000000000000794d */ /* 0x000fea0003800000 */
.L_x_2933:
        /* <DEDUP_REMOVED lines=15> */
[----:B------:R-:W-:Y:S01]  /*db50*/  STG.E.U8 desc[UR36][R16.64], R3 ;  /* 0x0000000310007986 */ /* 0x000fe2000c101124 */
[----:B------:R-:W-:Y:S05]  /*db60*/  EXIT ;  /* 0x000000000000794d */ /* 0x000fea0003800000 */
.L_x_2946:
[--C-:B------:R-:W-:Y:S02]  /*db70*/  HADD2.F32 R6, -RZ, R3.reuse.H1_H1 ;  /* 0x30000003ff067230 */ /* 0x100fe40000004100 */
[----:B------:R-:W-:-:S03]  /*db80*/  HADD2.F32 R3, -RZ, R3.H0_H0 ;  /* 0x20000003ff037230 */ /* 0x000fc60000004100 */
[----:B------:R-:W-:Y:S02]  /*db90*/  FMUL.FTZ R6, R6, 1 ;  /* 0x3f80000006067820 */ /* 0x000fe40000410000 */
[----:B------:R-:W-:-:S04]  /*dba0*/  FMUL.FTZ R3, R3, 1 ;  /* 0x3f80000003037820 */ /* 0x000fc80000410000 */
[----:B------:R-:W-:Y:S08]  /*dbb0*/  F2F.F64.F32 R6, R6 ;  /* 0x0000000600067310 */ /* 0x000ff00000201800 */
[----:B------:R-:W0:Y:S02]  /*dbc0*/  F2F.F64.F32 R4, R3 ;  /* 0x0000000300047310 */ /* 0x000e240000201800 */
[----:B0-----:R-:W-:Y:S01]  /*dbd0*/  STG.E.128 desc[UR36][R16.64], R4 ;  /* 0x0000000410007986 */ /* 0x001fe2000c101d24 */
[----:B------:R-:W-:Y:S05]  /*dbe0*/  EXIT ;  /* 0x000000000000794d */ /* 0x000fea0003800000 */
.L_x_2945:
        /* <DEDUP_REMOVED lines=21> */
.L_x_2950:
[----:B------:R-:W-:Y:S05]  /*dd40*/  BSYNC B0 ;  /* 0x0000000000007941 */ /* 0x000fea0003800000 */
.L_x_2949:
[----:B------:R-:W-:-:S05]  /*dd50*/  LOP3.LUT R3, R0, R3, RZ, 0xfc, !PT ;  /* 0x0000000300037212 */ /* 0x000fca00078efcff */
[----:B------:R-:W-:Y:S01]  /*dd60*/  STG.E.U8 desc[UR36][R16.64], R3 ;  /* 0x0000000310007986 */ /* 0x000fe2000c101124 */
[----:B------:R-:W-:Y:S05]  /*dd70*/  EXIT ;  /* 0x000000000000794d */ /* 0x000fea0003800000 */
.L_x_2948:
        /* <DEDUP_REMOVED lines=13> */
.L_x_2952:
[----:B------:R-:W-:Y:S01]  /*de50*/  IMAD.MOV.U32 R0, RZ, RZ, 0x7f ;  /* 0x0000007fff007424 */ /* 0x000fe200078e00ff */
[----:B------:R-:W-:-:S04]  /*de60*/  ISETP.GT.U32.AND P0, PT, R2, 0x7f800000, PT ;  /* 0x7f8000000200780c */ /* 0x000fc80003f04070 */
[----:B------:R-:W-:-:S09]  /*de70*/  SEL R0, R0, 0x7c, P0 ;  /* 0x0000007c00007807 */ /* 0x000fd20000000000 */
.L_x_2953:
[----:B------:R-:W-:Y:S05]  /*de80*/  BSYNC B0 ;  /* 0x0000000000007941 */ /* 0x000fea0003800000 */
.L_x_2951:
[----:B------:R-:W-:-:S04]  /*de90*/  LOP3.LUT R2, R3, 0x80000000, RZ, 0xc0, !PT ;  /* 0x8000000003027812 */ /* 0x000fc800078ec0ff */
[----:B------:R-:W-:-:S04]  /*dea0*/  SHF.R.U32.HI R3, RZ, 0x18, R2 ;  /* 0x00000018ff037819 */ /* 0x000fc80000011602 */
[----:B------:R-:W-:-:S05]  /*deb0*/  LOP3.LUT R3, R0, R3, RZ, 0xfc, !PT ;  /* 0x0000000300037212 */ /* 0x000fca00078efcff */
[----:B------:R-:W-:Y:S01]  /*dec0*/  STG.E.U8 desc[UR36][R16.64], R3 ;  /* 0x0000000310007986 */ /* 0x000fe2000c101124 */
[----:B------:R-:W-:Y:S05]  /*ded0*/  EXIT ;  /* 0x000000000000794d */ /* 0x000fea0003800000 */
.L_x_2947:
[----:B------:R-:W-:-:S05]  /*dee0*/  HADD2.F32 R0, -RZ, R3.H0_H0 ;  /* 0x20000003ff007230 */ /* 0x000fca0000004100 */
[----:B------:R-:W-:-:S05]  /*def0*/  F2FP.BF16.F32.PACK_AB R0, RZ, R0 ;  /* 0x00000000ff00723e */ /* 0x000fca00000010ff */
[----:B------:R-:W-:Y:S01]  /*df00*/  STG.E.U16 desc[UR36][R16.64], R0 ;  /* 0x0000000010007986 */ /* 0x000fe2000c101524 */
[----:B------:R-:W-:Y:S05]  /*df10*/  EXIT ;  /* 0x000000000000794d */ /* 0x000fea0003800000 */
.L_x_2944:
        /* <DEDUP_REMOVED lines=12> */
.L_x_2956:
        /* <DEDUP_REMOVED lines=17> */
.L_x_2959:
[----:B------:R-:W-:-:S04]  /*e0f0*/  LOP3.LUT R2, R3, 0x80000000, RZ, 0xc0, !PT ;  /* 0x8000000003027812 */ /* 0x000fc800078ec0ff */
[----:B------:R-:W-:-:S04]  /*e100*/  SHF.R.U32.HI R3, RZ, 0x18, R2 ;  /* 0x00000018ff037819 */ /* 0x000fc80000011602 */
[----:B------:R-:W-:-:S04]  /*e110*/  LOP3.LUT R0, R0, R3, RZ, 0xfc, !PT ;  /* 0x0000000300007212 */ /* 0x000fc800078efcff */
[----:B------:R-:W-:-:S07]  /*e120*/  PRMT R8, R0, 0x7610, R8 ;  /* 0x0000761000087816 */ /* 0x000fce0000000008 */
.L_x_2958:
[----:B------:R-:W-:Y:S05]  /*e130*/  BSYNC B0 ;  /* 0x0000000000007941 */ /* 0x000fea0003800000 */
.L_x_2957:
[----:B------:R-:W-:Y:S01]  /*e140*/  STG.E.U8 desc[UR36][R16.64], R8 ;  /* 0x0000000810007986 */ /* 0x000fe2000c101124 */
[----:B------:R-:W-:Y:S05]  /*e150*/  EXIT ;  /* 0x000000000000794d */ /* 0x000fea0003800000 */
.L_x_2955:
        /* <DEDUP_REMOVED lines=17> */
.L_x_2962:
[----:B------:R-:W-:-:S04]  /*e270*/  LOP3.LUT R2, R3, 0x80000000, RZ, 0xc0, !PT ;  /* 0x8000000003027812 */ /* 0x000fc800078ec0ff */
[----:B------:R-:W-:-:S04]  /*e280*/  SHF.R.U32.HI R3, RZ, 0x18, R2 ;  /* 0x00000018ff037819 */ /* 0x000fc80000011602 */
[----:B------:R-:W-:-:S04]  /*e290*/  LOP3.LUT R0, R0, R3, RZ, 0xfc, !PT ;  /* 0x0000000300007212 */ /* 0x000fc800078efcff */
[----:B------:R-:W-:-:S07]  /*e2a0*/  PRMT R8, R0, 0x7610, R8 ;  /* 0x0000761000087816 */ /* 0x000fce0000000008 */
.L_x_2961:
[----:B------:R-:W-:Y:S05]  /*e2b0*/  BSYNC B0 ;  /* 0x0000000000007941 */ /* 0x000fea0003800000 */
.L_x_2960:
[----:B------:R-:W-:Y:S01]  /*e2c0*/  STG.E.U8 desc[UR36][R16.64], R8 ;  /* 0x0000000810007986 */ /* 0x000fe2000c101124 */
[----:B------:R-:W-:Y:S05]  /*e2d0*/  EXIT ;  /* 0x000000000000794d */ /* 0x000fea0003800000 */
.L_x_2954:
        /* <DEDUP_REMOVED lines=22> */
.L_x_2937:
        /* <DEDUP_REMOVED lines=16> */
.L_x_2965:
[----:B------:R-:W-:Y:S05]  /*e540*/  EXIT ;  /* 0x000000000000794d */ /* 0x000fea0003800000 */
.L_x_2964:
[----:B------:R-:W-:-:S06]  /*e550*/  HADD2.F32 R3, -RZ, R3.H0_H0 ;  /* 0x20000003ff037230 */ /* 0x000fcc0000004100 */
[----:B------:R-:W0:Y:S02]  /*e560*/  F2I.U64.TRUNC R2, R3 ;  /* 0x0000000300027311 */ /* 0x000e24000020d800 */
[----:B0-----:R-:W-:Y:S01]  /*e570*/  STG.E.64 desc[UR36][R16.64], R2 ;  /* 0x0000000210007986 */ /* 0x001fe2000c101b24 */
[----:B------:R-:W-:Y:S05]  /*e580*/  EXIT ;  /* 0x000000000000794d */ /* 0x000fea0003800000 */
.L_x_2963:
[----:B------:R-:W-:-:S06]  /*e590*/  HADD2.F32 R3, -RZ, R3.H0_H0 ;  /* 0x20000003ff037230 */ /* 0x000fcc0000004100 */
[----:B------:R-:W0:Y:S02]  /*e5a0*/  F2I.FTZ.U32.TRUNC.NTZ R3, R3 ;  /* 0x0000000300037305 */ /* 0x000e24000021f000 */
[----:B0-----:R-:W-:Y:S01]  /*e5b0*/  STG.E desc[UR36][R16.64], R3 ;  /* 0x0000000310007986 */ /* 0x001fe2000c101924 */
[----:B------:R-:W-:Y:S05]  /*e5c0*/  EXIT ;  /* 0x000000000000794d */ /* 0x000fea0003800000 */
.L_x_2966:
        /* <DEDUP_REMOVED lines=11> */
.L_x_7550:


//--------------------- .text._ZN2at6native27unrolled_elementwise_kernelIZZZNS0_15tan_kernel_cudaERNS_18TensorIteratorBaseEENKUlvE_clEvENKUlvE1_clEvEUlN3c107complexINS6_4HalfEEEE_St5arrayIPcLm2EELi4E23TrivialOffsetCalculatorILi1EjESF_NS0_6memory12LoadWithCastILi1EEENSG_13StoreWithCastILi1EEEEEviT_T0_T2_T3_T4_T5_ --------------------------
	.section	.text._ZN2at6native27unrolled_elementwise_kernelIZZZNS0_15tan_kernel_cudaERNS_18TensorIteratorBaseEENKUlvE_clEvENKUlvE1_clEvEUlN3c107complexINS6_4HalfEEEE_St5arrayIPcLm2EELi4E23TrivialOffsetCalculatorILi1EjESF_NS0_6memory12LoadWithCastILi1EEENSG_13StoreWithCastILi1EEEEEviT_T0_T2_T3_T4_T5_,"ax",@progbits
	.align	128
        .global         _ZN2at6native27unrolled_elementwise_kernelIZZZNS0_15tan_kernel_cudaERNS_18TensorIteratorBaseEENKUlvE_clEvENKUlvE1_clEvEUlN3c107complexINS6_4HalfEEEE_St5arrayIPcLm2EELi4E23TrivialOffsetCalculatorILi1EjESF_NS0_6memory12LoadWithCastILi1EEENSG_13StoreWithCastILi1EEEEEviT_T0_T2_T3_T4_T5_
        .type           _ZN2at6native27unrolled_elementwise_kernelIZZZNS0_15tan_kernel_cudaERNS_18TensorIteratorBaseEENKUlvE_clEvENKUlvE1_clEvEUlN3c107complexINS6_4HalfEEEE_St5arrayIPcLm2EELi4E23TrivialOffsetCalculatorILi1EjESF_NS0_6memory12LoadWithCastILi1EEENSG_13StoreWithCastILi1EEEEEviT_T0_T2_T3_T4_T5_,@function
        .size           _ZN2at6native27unrolled_elementwise_kernelIZZZNS0_15tan_kernel_cudaERNS_18TensorIteratorBaseEENKUlvE_clEvENKUlvE1_clEvEUlN3c107complexINS6_4HalfEEEE_St5arrayIPcLm2EELi4E23TrivialOffsetCalculatorILi1EjESF_NS0_6memory12LoadWithCastILi1EEENSG_13StoreWithCastILi1EEEEEviT_T0_T2_T3_T4_T5_,(.L_x_7551 - _ZN2at6native27unrolled_elementwise_kernelIZZZNS0_15tan_kernel_cudaERNS_18TensorIteratorBaseEENKUlvE_clEvENKUlvE1_clEvEUlN3c107complexINS6_4HalfEEEE_St5arrayIPcLm2EELi4E23TrivialOffsetCalculatorILi1EjESF_NS0_6memory12LoadWithCastILi1EEENSG_13StoreWithCastILi1EEEEEviT_T0_T2_T3_T4_T5_)
        .other          _ZN2at6native27unrolled_elementwise_kernelIZZZNS0_15tan_kernel_cudaERNS_18TensorIteratorBaseEENKUlvE_clEvENKUlvE1_clEvEUlN3c107complexINS6_4HalfEEEE_St5arrayIPcLm2EELi4E23TrivialOffsetCalculatorILi1EjESF_NS0_6memory12LoadWithCastILi1EEENSG_13StoreWithCastILi1EEEEEviT_T0_T2_T3_T4_T5_,@"STO_CUDA_ENTRY STV_DEFAULT"
_ZN2at6native27unrolled_elementwise_kernelIZZZNS0_15tan_kernel_cudaERNS_18TensorIteratorBaseEENKUlvE_clEvENKUlvE1_clEvEUlN3c107complexINS6_4HalfEEEE_St5arrayIPcLm2EELi4E23TrivialOffsetCalculatorILi1EjESF_NS0_6memory12LoadWithCastILi1EEENSG_13StoreWithCastILi1EEEEEviT_T0_T2_T3_T4_T5_:
.text._ZN2at6native27unrolled_elementwise_kernelIZZZNS0_15tan_kernel_cudaERNS_18TensorIteratorBaseEENKUlvE_clEvENKUlvE1_clEvEUlN3c107complexINS6_4HalfEEEE_St5arrayIPcLm2EELi4E23TrivialOffsetCalculatorILi1EjESF_NS0_6memory12LoadWithCastILi1EEENSG_13StoreWithCastILi1EEEEEviT_T0_T2_T3_T4_T5_:
        /* <DEDUP_REMOVED lines=9> */
[----:B------:R-:W-:Y:S01]  /*0090*/  PRMT R23, RZ, 0x7610, R23 ;  /* 0x00007610ff177816 */ /* 0x000fe20000000017 */
[----:B-1----:R-:W-:-:S05]  /*00a0*/  IMAD R22, R16, -0x200, R3 ;  /* 0xfffffe0010167824 */ /* 0x002fca00078e0203 */
[----:B--2---:R-:W-:-:S13]  /*00b0*/  ISETP.GE.AND P0, PT, R17, R22, PT ;  /* 0x000000161100720c */ /* 0x004fda0003f06270 */
[----:B0--3--:R-:W-:Y:S05]  /*00c0*/  @P0 BRA `(.L_x_2968) ;  /* 0x00000010005c0947 */ /* 0x009fea0003800000 */
[----:B------:R-:W0:Y:S01]  /*00d0*/  LDC.64 R2, c[0x0][0x220] ;  /* 0x00008800ff027b82 */ /* 0x000e220000000a00 */
        /* <DEDUP_REMOVED lines=17> */
[----:B------:R-:W2:Y:S01]  /*01f0*/  LDG.E.S8 R2, desc[UR36][R2.64] ;  /* 0x0000002402027981 */ /* 0x000ea2000c1e1300 */
[----:B------:R-:W-:Y:S01]  /*0200*/  PRMT R19, RZ, 0x7610, R19 ;  /* 0x00007610ff137816 */ /* 0x000fe20000000013 */
[----:B--2---:R-:W0:Y:S02]  /*0210*/  I2F.S16 R23, R2 ;  /* 0x0000000200177306 */ /* 0x004e240000101400 */
[----:B0-----:R-:W-:Y:S01]  /*0220*/  F2FP.F16.F32.PACK_AB R23, RZ, R23 ;  /* 0x00000017ff17723e */ /* 0x001fe200000000ff */
[----:B------:R-:W-:Y:S06]  /*0230*/  BRA `(.L_x_2974) ;  /* 0x0000000c00fc7947 */ /* 0x000fec0003800000 */
.L_x_2972:
[----:B------:R-:W2:Y:S01]  /*0240*/  LDG.E.U8 R2, desc[UR36][R2.64] ;  /* 0x0000002402027981 */ /* 0x000ea2000c1e1100 */
[----:B------:R-:W-:Y:S02]  /*0250*/  PRMT R19, RZ, 0x7610, R19 ;  /* 0x00007610ff137816 */ /* 0x000fe40000000013 */
[----:B--2---:R-:W-:-:S04]  /*0260*/  I2FP.F32.U32 R23, R2 ;  /* 0x0000000200177245 */ /* 0x004fc80000201000 */
[----:B------:R-:W-:Y:S01]  /*0270*/  F2FP.F16.F32.PACK_AB R23, RZ, R23 ;  /* 0x00000017ff17723e */ /* 0x000fe200000000ff */
[----:B------:R-:W-:Y:S06]  /*0280*/  BRA `(.L_x_2974) ;  /* 0x0000000c00e87947 */ /* 0x000fec0003800000 */
.L_x_2971:
[----:B------:R-:W-:-:S13]  /*0290*/  ISETP.NE.AND P0, PT, R0, 0x2, PT ;  /* 0x000000020000780c */ /* 0x000fda0003f05270 */
[----:B------:R-:W-:Y:S05]  /*02a0*/  @!P0 BRA `(.L_x_2975) ;  /* 0x0000000000388947 */ /* 0x000fea0003800000 */
[----:B------:R-:W-:-:S13]  /*02b0*/  ISETP.NE.AND P0, PT, R0, 0x3, PT ;  /* 0x000000030000780c */ /* 0x000fda0003f05270 */
[----:B------:R-:W-:Y:S05]  /*02c0*/  @!P0 BRA `(.L_x_2976) ;  /* 0x00000000001c8947 */ /* 0x000fea0003800000 */
[----:B------:R-:W-:-:S13]  /*02d0*/  ISETP.NE.AND P0, PT, R0, 0x4, PT ;  /* 0x000000040000780c */ /* 0x000fda0003f05270 */
[----:B------:R-:W-:Y:S05]  /*02e0*/  @P0 BRA `(.L_x_2973) ;  /* 0x0000000c00600947 */ /* 0x000fea0003800000 */
[----:B------:R-:W2:Y:S01]  /*02f0*/  LDG.E.64 R2, desc[UR36][R2.64] ;  /* 0x0000002402027981 */ /* 0x000ea2000c1e1b00 */
[----:B------:R-:W-:Y:S01]  /*0300*/  PRMT R19, RZ, 0x7610, R19 ;  /* 0x00007610ff137816 */ /* 0x000fe20000000013 */
[----:B--2---:R-:W0:Y:S02]  /*0310*/  I2F.S64 R23, R2 ;  /* 0x0000000200177312 */ /* 0x004e240000301400 */
[----:B0-----:R-:W-:Y:S01]  /*0320*/  F2FP.F16.F32.PACK_AB R23, RZ, R23 ;  /* 0x00000017ff17723e */ /* 0x001fe200000000ff */
[----:B------:R-:W-:Y:S06]  /*0330*/  BRA `(.L_x_2974) ;  /* 0x0000000c00bc7947 */ /* 0x000fec0003800000 */
.L_x_2976:
[----:B------:R-:W2:Y:S01]  /*0340*/  LDG.E R2, desc[UR36][R2.64] ;  /* 0x0000002402027981 */ /* 0x000ea2000c1e1900 */
[----:B------:R-:W-:Y:S02]  /*0350*/  PRMT R19, RZ, 0x7610, R19 ;  /* 0x00007610ff137816 */ /* 0x000fe40000000013 */
[----:B--2---:R-:W-:-:S04]  /*0360*/  I2FP.F32.S32 R23, R2 ;  /* 0x0000000200177245 */ /* 0x004fc80000201400 */
[----:B------:R-:W-:Y:S01]  /*0370*/  F2FP.F16.F32.PACK_AB R23, RZ, R23 ;  /* 0x00000017ff17723e */ /* 0x000fe200000000ff */
[----:B------:R-:W-:Y:S06]  /*0380*/  BRA `(.L_x_2974) ;  /* 0x0000000c00a87947 */ /* 0x000fec0003800000 */
.L_x_2975:
[----:B------:R-:W2:Y:S01]  /*0390*/  LDG.E.U16 R2, desc[UR36][R2.64] ;  /* 0x0000002402027981 */ /* 0x000ea2000c1e1500 */
[----:B------:R-:W-:Y:S01]  /*03a0*/  PRMT R19, RZ, 0x7610, R19 ;  /* 0x00007610ff137816 */ /* 0x000fe20000000013 */
[----:B--2---:R-:W0:Y:S02]  /*03b0*/  I2F.S16 R23, R2 ;  /* 0x0000000200177306 */ /* 0x004e240000101400 */
[----:B0-----:R-:W-:Y:S01]  /*03c0*/  F2FP.F16.F32.PACK_AB R23, RZ, R23 ;  /* 0x00000017ff17723e */ /* 0x001fe200000000ff */
[----:B------:R-:W-:Y:S06]  /*03d0*/  BRA `(.L_x_2974) ;  /* 0x0000000c00947947 */ /* 0x000fec0003800000 */
.L_x_2970:
[----:B------:R-:W-:-:S13]  /*03e0*/  ISETP.GT.AND P0, PT, R0, 0x6, PT ;  /* 0x000000060000780c */ /* 0x000fda0003f04270 */
[----:B------:R-:W-:Y:S05]  /*03f0*/  @P0 BRA `(.L_x_2977) ;  /* 0x0000000000340947 */ /* 0x000fea0003800000 */
[----:B------:R-:W-:-:S13]  /*0400*/  ISETP.NE.AND P0, PT, R0, 0x5, PT ;  /* 0x000000050000780c */ /* 0x000fda0003f05270 */
[----:B------:R-:W-:Y:S05]  /*0410*/  @!P0 BRA `(.L_x_2978) ;  /* 0x0000000000188947 */ /* 0x000fea0003800000 */
[----:B------:R-:W-:-:S13]  /*0420*/  ISETP.NE.AND P0, PT, R0, 0x6, PT ;  /* 0x000000060000780c */ /* 0x000fda0003f05270 */
[----:B------:R-:W-:Y:S05]  /*0430*/  @P0 BRA `(.L_x_2973) ;  /* 0x0000000c000c0947 */ /* 0x000fea0003800000 */
[----:B------:R-:W2:Y:S01]  /*0440*/  LDG.E R23, desc[UR36][R2.64] ;  /* 0x0000002402177981 */ /* 0x000ea2000c1e1900 */
[----:B------:R-:W-:Y:S02]  /*0450*/  PRMT R19, RZ, 0x7610, R19 ;  /* 0x00007610ff137816 */ /* 0x000fe40000000013 */
[----:B--2---:R-:W-:Y:S01]  /*0460*/  F2FP.F16.F32.PACK_AB R23, RZ, R23 ;  /* 0x00000017ff17723e */ /* 0x004fe200000000ff */
[----:B------:R-:W-:Y:S06]  /*0470*/  BRA `(.L_x_2974) ;  /* 0x0000000c006c7947 */ /* 0x000fec0003800000 */
.L_x_2978:
[----:B------:R-:W2:Y:S01]  /*0480*/  LDG.E.U16 R23, desc[UR36][R2.64] ;  /* 0x0000002402177981 */ /* 0x000ea2000c1e1500 */
[----:B------:R-:W-:Y:S01]  /*0490*/  PRMT R19, RZ, 0x7610, R19 ;  /* 0x00007610ff137816 */ /* 0x000fe20000000013 */
[----:B--2---:R-:W-:-:S05]  /*04a0*/  HADD2.F32 R23, -RZ, R23.H0_H0 ;  /* 0x20000017ff177230 */ /* 0x004fca0000004100 */
[----:B------:R-:W-:Y:S01]  /*04b0*/  F2FP.F16.F32.PACK_AB R23, RZ, R23 ;  /* 0x00000017ff17723e */ /* 0x000fe200000000ff */
[----:B------:R-:W-:Y:S06]  /*04c0*/  BRA `(.L_x_2974) ;  /* 0x0000000c00587947 */ /* 0x000fec0003800000 */
.L_x_2977:
        /* <DEDUP_REMOVED lines=10> */
.L_x_2980:
[----:B------:R-:W2:Y:S02]  /*0570*/  LDG.E R2, desc[UR36][R2.64] ;  /* 0x0000002402027981 */ /* 0x000ea4000c1e1900 */
[C---:B--2---:R-:W-:Y:S02]  /*0580*/  PRMT R23, R2.reuse, 0x7610, R23 ;  /* 0x0000761002177816 */ /* 0x044fe40000000017 */
[----:B------:R-:W-:Y:S01]  /*0590*/  PRMT R19, R2, 0x7632, R19 ;  /* 0x0000763202137816 */ /* 0x000fe20000000013 */
[----:B------:R-:W-:Y:S06]  /*05a0*/  BRA `(.L_x_2974) ;  /* 0x0000000c00207947 */ /* 0x000fec0003800000 */
.L_x_2979:
[----:B------:R-:W2:Y:S01]  /*05b0*/  LDG.E.64 R2, desc[UR36][R2.64] ;  /* 0x0000002402027981 */ /* 0x000ea2000c1e1b00 */
[----:B------:R-:W-:Y:S01]  /*05c0*/  UMOV UR4, 0xf0000000 ;  /* 0xf000000000047882 */ /* 0x000fe20000000000 */
[----:B------:R-:W-:Y:S01]  /*05d0*/  UMOV UR5, 0x380fffff ;  /* 0x380fffff00057882 */ /* 0x000fe20000000000 */
[----:B------:R-:W-:Y:S01]  /*05e0*/  PRMT R19, RZ, 0x7610, R19 ;  /* 0x00007610ff137816 */ /* 0x000fe20000000013 */
[----:B--2---:R-:W0:Y:S01]  /*05f0*/  F2F.F32.F64 R23, R2 ;  /* 0x0000000200177310 */ /* 0x004e220000301000 */
[----:B------:R-:W-:-:S14]  /*0600*/  DSETP.GEU.AND P0, PT, |R2|, UR4, PT ;  /* 0x0000000402007e2a */ /* 0x000fdc000bf0e200 */
[----:B0-----:R-:W-:-:S05]  /*0610*/  @!P0 FMUL R23, R23, 1.175494350822287508e-38 ;  /* 0x0080000017178820 */ /* 0x001fca0000400000 */
[----:B------:R-:W-:Y:S01]  /*0620*/  F2FP.F16.F32.PACK_AB R23, RZ, R23 ;  /* 0x00000017ff17723e */ /* 0x000fe200000000ff */
[----:B------:R-:W-:Y:S06]  /*0630*/  BRA `(.L_x_2974) ;  /* 0x0000000800fc7947 */ /* 0x000fec0003800000 */
.L_x_2969:
        /* <DEDUP_REMOVED lines=9> */
[----:B------:R-:W-:Y:S02]  /*06d0*/  PRMT R19, RZ, 0x7610, R19 ;  /* 0x00007610ff137816 */ /* 0x000fe40000000013 */
[----:B--2---:R-:W-:-:S04]  /*06e0*/  ISETP.NE.AND P0, PT, R2, RZ, PT ;  /* 0x000000ff0200720c */ /* 0x004fc80003f05270 */
[----:B------:R-:W-:-:S04]  /*06f0*/  FSEL R23, RZ, 1, !P0 ;  /* 0x3f800000ff177808 */ /* 0x000fc80004000000 */
[----:B------:R-:W-:Y:S01]  /*0700*/  F2FP.F16.F32.PACK_AB R23, RZ, R23 ;  /* 0x00000017ff17723e */ /* 0x000fe200000000ff */
[----:B------:R-:W-:Y:S06]  /*0710*/  BRA `(.L_x_2974) ;  /* 0x0000000800c47947 */ /* 0x000fec0003800000 */
.L_x_2983:
        /* <DEDUP_REMOVED lines=12> */
.L_x_2982:
[----:B------:R-:W-:-:S13]  /*07e0*/  ISETP.NE.AND P0, PT, R0, 0xf, PT ;  /* 0x0000000f0000780c */ /* 0x000fda0003f05270 */
[----:B------:R-:W-:Y:S05]  /*07f0*/  @!P0 BRA `(.L_x_2984) ;  /* 0x0000000000a48947 */ /* 0x000fea0003800000 */
[----:B------:R-:W-:-:S13]  /*0800*/  ISETP.NE.AND P0, PT, R0, 0x17, PT ;  /* 0x000000170000780c */ /* 0x000fda0003f05270 */
[----:B------:R-:W-:Y:S05]  /*0810*/  @!P0 BRA `(.L_x_2985) ;  /* 0x0000000000608947 */ /* 0x000fea0003800000 */
[----:B------:R-:W-:-:S13]  /*0820*/  ISETP.NE.AND P0, PT, R0, 0x18, PT ;  /* 0x000000180000780c */ /* 0x000fda0003f05270 */
[----:B------:R-:W-:Y:S05]  /*0830*/  @P0 BRA `(.L_x_2973) ;  /* 0x00000008000c0947 */ /* 0x000fea0003800000 */
[----:B------:R-:W2:Y:S01]  /*0840*/  LDG.E.U8 R0, desc[UR36][R2.64] ;  /* 0x0000002402007981 */ /* 0x000ea2000c1e1100 */
[----:B------:R-:W-:Y:S01]  /*0850*/  IMAD.MOV.U32 R8, RZ, RZ, -0x800000 ;  /* 0xff800000ff087424 */ /* 0x000fe200078e00ff */
[----:B------:R-:W-:Y:S01]  /*0860*/  PRMT R19, RZ, 0x7610, R19 ;  /* 0x00007610ff137816 */ /* 0x000fe20000000013 */
        /* <DEDUP_REMOVED lines=19> */
.L_x_2985:
[----:B------:R-:W2:Y:S01]  /*09a0*/  LDG.E.U8 R2, desc[UR36][R2.64] ;  /* 0x0000002402027981 */ /* 0x000ea2000c1e1100 */
[----:B------:R-:W-:Y:S01]  /*09b0*/  PRMT R19, RZ, 0x7610, R19 ;  /* 0x00007610ff137816 */ /* 0x000fe20000000013 */
        /* <DEDUP_REMOVED lines=13> */
.L_x_2984:
[----:B------:R-:W2:Y:S01]  /*0a90*/  LDG.E.U16 R23, desc[UR36][R2.64] ;  /* 0x0000002402177981 */ /* 0x000ea2000c1e1500 */
[----:B------:R-:W-:Y:S01]  /*0aa0*/  PRMT R19, RZ, 0x7610, R19 ;  /* 0x00007610ff137816 */ /* 0x000fe20000000013 */
[----:B--2---:R-:W-:-:S05]  /*0ab0*/  IMAD.U32 R23, R23, 0x10000, RZ ;  /* 0x0001000017177824 */ /* 0x004fca00078e00ff */
[----:B------:R-:W-:Y:S01]  /*0ac0*/  F2FP.F16.F32.PACK_AB R23, RZ, R23 ;  /* 0x00000017ff17723e */ /* 0x000fe200000000ff */
[----:B------:R-:W-:Y:S06]  /*0ad0*/  BRA `(.L_x_2974) ;  /* 0x0000000400d47947 */ /* 0x000fec0003800000 */
.L_x_2981:
        /* <DEDUP_REMOVED lines=8> */
[----:B------:R-:W2:Y:S01]  /*0b60*/  LDG.E.U16 R23, desc[UR36][R2.64] ;  /* 0x0000002402177981 */ /* 0x000ea2000c1e1500 */
[----:B------:R-:W-:Y:S02]  /*0b70*/  PRMT R19, RZ, 0x7610, R19 ;  /* 0x00007610ff137816 */ /* 0x000fe40000000013 */
[----:B--2---:R-:W-:-:S04]  /*0b80*/  I2FP.F32.U32 R23, R23 ;  /* 0x0000001700177245 */ /* 0x004fc80000201000 */
[----:B------:R-:W-:Y:S01]  /*0b90*/  F2FP.F16.F32.PACK_AB R23, RZ, R23 ;  /* 0x00000017ff17723e */ /* 0x000fe200000000ff */
[----:B------:R-:W-:Y:S06]  /*0ba0*/  BRA `(.L_x_2974) ;  /* 0x0000000400a07947 */ /* 0x000fec0003800000 */
.L_x_2988:
        /* <DEDUP_REMOVED lines=21> */
.L_x_2992:
[----:B------:R-:W-:Y:S05]  /*0d00*/  BSYNC B1 ;  /* 0x0000000000017941 */ /* 0x000fea0003800000 */
.L_x_2991:
[----:B------:R-:W-:Y:S01]  /*0d10*/  IMAD.SHL.U32 R2, R2, 0x100000, RZ ;  /* 0x0010000002027824 */ /* 0x000fe200078e00ff */
[----:B------:R-:W-:-:S04]  /*0d20*/  LEA R0, R0, 0x3b800000, 0x17 ;  /* 0x3b80000000007811 */ /* 0x000fc800078eb8ff */
[----:B------:R-:W-:-:S07]  /*0d30*/  LOP3.LUT R23, R0, R2, R23, 0xfe, !PT ;  /* 0x0000000200177212 */ /* 0x000fce00078efe17 */
.L_x_2990:
[----:B------:R-:W-:Y:S05]  /*0d40*/  BSYNC B0 ;  /* 0x0000000000007941 */ /* 0x000fea0003800000 */
.L_x_2989:
[----:B------:R-:W-:Y:S02]  /*0d50*/  F2FP.F16.F32.PACK_AB R23, RZ, R23 ;  /* 0x00000017ff17723e */ /* 0x000fe400000000ff */
[----:B------:R-:W-:Y:S01]  /*0d60*/  PRMT R19, RZ, 0x7610, R19 ;  /* 0x00007610ff137816 */ /* 0x000fe20000000013 */
[----:B------:R-:W-:Y:S06]  /*0d70*/  BRA `(.L_x_2974) ;  /* 0x00000004002c7947 */ /* 0x000fec0003800000 */
.L_x_2987:
        /* <DEDUP_REMOVED lines=21> */
.L_x_2996:
[----:B------:R-:W-:Y:S05]  /*0ed0*/  BSYNC B1 ;  /* 0x0000000000017941 */ /* 0x000fea0003800000 */
.L_x_2995:
[----:B------:R-:W-:Y:S01]  /*0ee0*/  IMAD.SHL.U32 R2, R2, 0x200000, RZ ;  /* 0x0020000002027824 */ /* 0x000fe200078e00ff */
[----:B------:R-:W-:-:S04]  /*0ef0*/  LEA R0, R0, 0x37800000, 0x17 ;  /* 0x3780000000007811 */ /* 0x000fc800078eb8ff */
[----:B------:R-:W-:-:S07]  /*0f00*/  LOP3.LUT R23, R0, R2, R23, 0xfe, !PT ;  /* 0x0000000200177212 */ /* 0x000fce00078efe17 */
.L_x_2994:
[----:B------:R-:W-:Y:S05]  /*0f10*/  BSYNC B0 ;  /* 0x0000000000007941 */ /* 0x000fea0003800000 */
.L_x_2993:
[----:B------:R-:W-:Y:S02]  /*0f20*/  F2FP.F16.F32.PACK_AB R23, RZ, R23 ;  /* 0x00000017ff17723e */ /* 0x000fe400000000ff */
[----:B------:R-:W-:Y:S01]  /*0f30*/  PRMT R19, RZ, 0x7610, R19 ;  /* 0x00007610ff137816 */ /* 0x000fe20000000013 */
[----:B------:R-:W-:Y:S06]  /*0f40*/  BRA `(.L_x_2974) ;  /* 0x0000000000b87947 */ /* 0x000fec0003800000 */
.L_x_2986:
        /* <DEDUP_REMOVED lines=14> */
.L_x_3000:
[----:B------:R-:W-:Y:S05]  /*1030*/  BSYNC B0 ;  /* 0x0000000000007941 */ /* 0x000fea0003800000 */
.L_x_2999:
[----:B------:R-:W-:Y:S02]  /*1040*/  PRMT R19, RZ, 0x7610, R19 ;  /* 0x00007610ff137816 */ /* 0x000fe40000000013 */
[----:B------:R-:W-:Y:S01]  /*1050*/  F2FP.F16.F32.PACK_AB R23, RZ, R23 ;  /* 0x00000017ff17723e */ /* 0x000fe200000000ff */
[----:B------:R-:W-:Y:S06]  /*1060*/  BRA `(.L_x_2974) ;  /* 0x0000000000707947 */ /* 0x000fec0003800000 */
.L_x_2973:
        /* <DEDUP_REMOVED lines=16> */
.L_x_3001:
[----:B------:R-:W-:Y:S02]  /*1170*/  PRMT R19, RZ, 0x7610, R19 ;  /* 0x00007610ff137816 */ /* 0x000fe40000000013 */
[----:B------:R-:W-:Y:S01]  /*1180*/  PRMT R23, RZ, 0x7610, R23 ;  /* 0x00007610ff177816 */ /* 0x000fe20000000017 */
[----:B------:R-:W-:Y:S06]  /*1190*/  BRA `(.L_x_2974) ;  /* 0x0000000000247947 */ /* 0x000fec0003800000 */
.L_x_2998:
[----:B------:R-:W2:Y:S01]  /*11a0*/  LDG.E.64 R2, desc[UR36][R2.64] ;  /* 0x0000002402027981 */ /* 0x000ea2000c1e1b00 */
[----:B------:R-:W-:Y:S01]  /*11b0*/  PRMT R19, RZ, 0x7610, R19 ;  /* 0x00007610ff137816 */ /* 0x000fe20000000013 */
[----:B--2---:R-:W0:Y:S02]  /*11c0*/  I2F.U64 R23, R2 ;  /* 0x0000000200177312 */ /* 0x004e240000301000 */
[----:B0-----:R-:W-:Y:S01]  /*11d0*/  F2FP.F16.F32.PACK_AB R23, RZ, R23 ;  /* 0x00000017ff17723e */ /* 0x001fe200000000ff */
[----:B------:R-:W-:Y:S06]  /*11e0*/  BRA `(.L_x_2974) ;  /* 0x0000000000107947 */ /* 0x000fec0003800000 */
.L_x_2997:
[----:B------:R-:W2:Y:S01]  /*11f0*/  LDG.E R2, desc[UR36][R2.64] ;  /* 0x0000002402027981 */ /* 0x000ea2000c1e1900 */
[----:B------:R-:W-:Y:S02]  /*1200*/  PRMT R19, RZ, 0x7610, R19 ;  /* 0x00007610ff137816 */ /* 0x000fe40000000013 */
[----:B--2---:R-:W-:-:S04]  /*1210*/  I2FP.F32.U32 R23, R2 ;  /* 0x0000000200177245 */ /* 0x004fc80000201000 */
[----:B------:R-:W-:-:S07]  /*1220*/  F2FP.F16.F32.PACK_AB R23, RZ, R23 ;  /* 0x00000017ff17723e */ /* 0x000fce00000000ff */
.L_x_2974:
[----:B------:R-:W-:-:S07]  /*1230*/  VIADD R17, R17, 0x80 ;  /* 0x0000008011117836 */ /* 0x000fce0000000000 */
.L_x_2968:
[----:B------:R-:W-:Y:S05]  /*1240*/  BSYNC B6 ;  /* 0x0000000000067941 */ /* 0x000fea0003800000 */
.L_x_2967:
[----:B------:R-:W-:Y:S01]  /*1250*/  ISETP.GE.AND P0, PT, R17, R22, PT ;  /* 0x000000161100720c */ /* 0x000fe20003f06270 */
[----:B------:R-:W-:Y:S01]  /*1260*/  BSSY B6, `(.L_x_3002) ;  /* 0x000011b000067945 */ /* 0x000fe20003800000 */
[----:B------:R-:W-:-:S11]  /*1270*/  PRMT R24, RZ, 0x7610, R24 ;  /* 0x00007610ff187816 */ /* 0x000fd60000000018 */
[----:B------:R-:W-:Y:S05]  /*1280*/  @P0 BRA `(.L_x_3003) ;  /* 0x0000001000600947 */ /* 0x000fea0003800000 */
        /* <DEDUP_REMOVED lines=23> */
.L_x_3007:
[----:B------:R-:W2:Y:S01]  /*1400*/  LDG.E.U8 R2, desc[UR36][R2.64] ;  /* 0x0000002402027981 */ /* 0x000ea2000c1e1100 */
[----:B------:R-:W-:Y:S02]  /*1410*/  PRMT R25, RZ, 0x7610, R25 ;  /* 0x00007610ff197816 */ /* 0x000fe40000000019 */
[----:B--2---:R-:W-:-:S04]  /*1420*/  I2FP.F32.U32 R24, R2 ;  /* 0x0000000200187245 */ /* 0x004fc80000201000 */
[----:B------:R-:W-:Y:S01]  /*1430*/  F2FP.F16.F32.PACK_AB R24, RZ, R24 ;  /* 0x00000018ff18723e */ /* 0x000fe200000000ff */
[----:B------:R-:W-:Y:S06]  /*1440*/  BRA `(.L_x_3009) ;  /* 0x0000000c00ec7947 */ /* 0x000fec0003800000 */
.L_x_3006:
        /* <DEDUP_REMOVED lines=11> */
.L_x_3011:
[----:B------:R-:W2:Y:S01]  /*1500*/  LDG.E R2, desc[UR36][R2.64] ;  /* 0x0000002402027981 */ /* 0x000ea2000c1e1900 */
[----:B------:R-:W-:Y:S02]  /*1510*/  PRMT R25, RZ, 0x7610, R25 ;  /* 0x00007610ff197816 */ /* 0x000fe40000000019 */
[----:B--2---:R-:W-:-:S04]  /*1520*/  I2FP.F32.S32 R24, R2 ;  /* 0x0000000200187245 */ /* 0x004fc80000201400 */
[----:B------:R-:W-:Y:S01]  /*1530*/  F2FP.F16.F32.PACK_AB R24, RZ, R24 ;  /* 0x00000018ff18723e */ /* 0x000fe200000000ff */
[----:B------:R-:W-:Y:S06]  /*1540*/  BRA `(.L_x_3009) ;  /* 0x0000000c00ac7947 */ /* 0x000fec0003800000 */
.L_x_3010:
[----:B------:R-:W2:Y:S01]  /*1550*/  LDG.E.U16 R2, desc[UR36][R2.64] ;  /* 0x0000002402027981 */ /* 0x000ea2000c1e1500 */
[----:B------:R-:W-:Y:S01]  /*1560*/  PRMT R25, RZ, 0x7610, R25 ;  /* 0x00007610ff197816 */ /* 0x000fe20000000019 */
[----:B--2---:R-:W0:Y:S02]  /*1570*/  I2F.S16 R24, R2 ;  /* 0x0000000200187306 */ /* 0x004e240000101400 */
[----:B0-----:R-:W-:Y:S01]  /*1580*/  F2FP.F16.F32.PACK_AB R24, RZ, R24 ;  /* 0x00000018ff18723e */ /* 0x001fe200000000ff */
[----:B------:R-:W-:Y:S06]  /*1590*/  BRA `(.L_x_3009) ;  /* 0x0000000c00987947 */ /* 0x000fec0003800000 */
.L_x_3005:
        /* <DEDUP_REMOVED lines=10> */
.L_x_3013:
[----:B------:R-:W2:Y:S01]  /*1640*/  LDG.E.U16 R24, desc[UR36][R2.64] ;  /* 0x0000002402187981 */ /* 0x000ea2000c1e1500 */
[----:B------:R-:W-:Y:S01]  /*1650*/  PRMT R25, RZ, 0x7610, R25 ;  /* 0x00007610ff197816 */ /* 0x000fe20000000019 */
[----:B--2---:R-:W-:-:S05]  /*1660*/  HADD2.F32 R24, -RZ, R24.H0_H0 ;  /* 0x20000018ff187230 */ /* 0x004fca0000004100 */
[----:B------:R-:W-:Y:S01]  /*1670*/  F2FP.F16.F32.PACK_AB R24, RZ, R24 ;  /* 0x00000018ff18723e */ /* 0x000fe200000000ff */
[----:B------:R-:W-:Y:S06]  /*1680*/  BRA `(.L_x_3009) ;  /* 0x0000000c005c7947 */ /* 0x000fec0003800000 */
.L_x_3012:
        /* <DEDUP_REMOVED lines=10> */
.L_x_3015:
[----:B------:R-:W2:Y:S02]  /*1730*/  LDG.E R2, desc[UR36][R2.64] ;  /* 0x0000002402027981 */ /* 0x000ea4000c1e1900 */
[C---:B--2---:R-:W-:Y:S02]  /*1740*/  PRMT R24, R2.reuse, 0x7610, R24 ;  /* 0x0000761002187816 */ /* 0x044fe40000000018 */
[----:B------:R-:W-:Y:S01]  /*1750*/  PRMT R25, R2, 0x7632, R25 ;  /* 0x0000763202197816 */ /* 0x000fe20000000019 */
[----:B------:R-:W-:Y:S06]  /*1760*/  BRA `(.L_x_3009) ;  /* 0x0000000c00247947 */ /* 0x000fec0003800000 */
.L_x_3014:
        /* <DEDUP_REMOVED lines=9> */
.L_x_3004:
        /* <DEDUP_REMOVED lines=14> */
.L_x_3018:
        /* <DEDUP_REMOVED lines=12> */
.L_x_3017:
        /* <DEDUP_REMOVED lines=28> */
.L_x_3020:
[----:B------:R-:W2:Y:S01]  /*1b60*/  LDG.E.U8 R3, desc[UR36][R2.64] ;  /* 0x0000002402037981 */ /* 0x000ea2000c1e1100 */
[----:B------:R-:W-:Y:S01]  /*1b70*/  PRMT R25, RZ, 0x7610, R25 ;  /* 0x00007610ff197816 */ /* 0x000fe20000000019 */
        /* <DEDUP_REMOVED lines=14> */
.L_x_3019:
[----:B------:R-:W2:Y:S01]  /*1c60*/  LDG.E.U16 R24, desc[UR36][R2.64] ;  /* 0x0000002402187981 */ /* 0x000ea2000c1e1500 */
[----:B------:R-:W-:Y:S01]  /*1c70*/  PRMT R25, RZ, 0x7610, R25 ;  /* 0x00007610ff197816 */ /* 0x000fe20000000019 */
[----:B--2---:R-:W-:-:S05]  /*1c80*/  IMAD.U32 R24, R24, 0x10000, RZ ;  /* 0x0001000018187824 */ /* 0x004fca00078e00ff */
[----:B------:R-:W-:Y:S01]  /*1c90*/  F2FP.F16.F32.PACK_AB R24, RZ, R24 ;  /* 0x00000018ff18723e */ /* 0x000fe200000000ff */
[----:B------:R-:W-:Y:S06]  /*1ca0*/  BRA `(.L_x_3009) ;  /* 0x0000000400d47947 */ /* 0x000fec0003800000 */
.L_x_3016:
        /* <DEDUP_REMOVED lines=13> */
.L_x_3023:
        /* <DEDUP_REMOVED lines=21> */
.L_x_3027:
[----:B------:R-:W-:Y:S05]  /*1ed0*/  BSYNC B1 ;  /* 0x0000000000017941 */ /* 0x000fea0003800000 */
.L_x_3026:
[----:B------:R-:W-:Y:S01]  /*1ee0*/  IMAD.SHL.U32 R2, R2, 0x100000, RZ ;  /* 0x0010000002027824 */ /* 0x000fe200078e00ff */
[----:B------:R-:W-:-:S04]  /*1ef0*/  LEA R3, R0, 0x3b800000, 0x17 ;  /* 0x3b80000000037811 */ /* 0x000fc800078eb8ff */
[----:B------:R-:W-:-:S07]  /*1f00*/  LOP3.LUT R24, R3, R2, R24, 0xfe, !PT ;  /* 0x0000000203187212 */ /* 0x000fce00078efe18 */
.L_x_3025:
[----:B------:R-:W-:Y:S05]  /*1f10*/  BSYNC B0 ;  /* 0x0000000000007941 */ /* 0x000fea0003800000 */
.L_x_3024:
[----:B------:R-:W-:Y:S02]  /*1f20*/  F2FP.F16.F32.PACK_AB R24, RZ, R24 ;  /* 0x00000018ff18723e */ /* 0x000fe400000000ff */
[----:B------:R-:W-:Y:S01]  /*1f30*/  PRMT R25, RZ, 0x7610, R25 ;  /* 0x00007610ff197816 */ /* 0x000fe20000000019 */
[----:B------:R-:W-:Y:S06]  /*1f40*/  BRA `(.L_x_3009) ;  /* 0x00000004002c7947 */ /* 0x000fec0003800000 */
.L_x_3022:
        /* <DEDUP_REMOVED lines=21> */
.L_x_3031:
[----:B------:R-:W-:Y:S05]  /*20a0*/  BSYNC B1 ;  /* 0x0000000000017941 */ /* 0x000fea0003800000 */
.L_x_3030:
[----:B------:R-:W-:Y:S01]  /*20b0*/  IMAD.SHL.U32 R2, R2, 0x200000, RZ ;  /* 0x0020000002027824 */ /* 0x000fe200078e00ff */
[----:B------:R-:W-:-:S04]  /*20c0*/  LEA R3, R0, 0x37800000, 0x17 ;  /* 0x3780000000037811 */ /* 0x000fc800078eb8ff */
[----:B------:R-:W-:-:S07]  /*20d0*/  LOP3.LUT R24, R3, R2, R24, 0xfe, !PT ;  /* 0x0000000203187212 */ /* 0x000fce00078efe18 */
.L_x_3029:
[----:B------:R-:W-:Y:S05]  /*20e0*/  BSYNC B0 ;  /* 0x0000000000007941 */ /* 0x000fea0003800000 */
.L_x_3028:
[----:B------:R-:W-:Y:S02]  /*20f0*/  F2FP.F16.F32.PACK_AB R24, RZ, R24 ;  /* 0x00000018ff18723e */ /* 0x000fe400000000ff */
[----:B------:R-:W-:Y:S01]  /*2100*/  PRMT R25, RZ, 0x7610, R25 ;  /* 0x00007610ff197816 */ /* 0x000fe20000000019 */
[----:B------:R-:W-:Y:S06]  /*2110*/  BRA `(.L_x_3009) ;  /* 0x0000000000b87947 */ /* 0x000fec0003800000 */
.L_x_3021:
        /* <DEDUP_REMOVED lines=14> */
.L_x_3035:
[----:B------:R-:W-:Y:S05]  /*2200*/  BSYNC B0 ;  /* 0x0000000000007941 */ /* 0x000fea0003800000 */
.L_x_3034:
[----:B------:R-:W-:Y:S02]  /*2210*/  PRMT R25, RZ, 0x7610, R25 ;  /* 0x00007610ff197816 */ /* 0x000fe40000000019 */
[----:B------:R-:W-:Y:S01]  /*2220*/  F2FP.F16.F32.PACK_AB R24, RZ, R24 ;  /* 0x00000018ff18723e */ /* 0x000fe200000000ff */
[----:B------:R-:W-:Y:S06]  /*2230*/  BRA `(.L_x_3009) ;  /* 0x0000000000707947 */ /* 0x000fec0003800000 */
.L_x_3008:
        /* <DEDUP_REMOVED lines=16> */
.L_x_3036:
[----:B------:R-:W-:Y:S02]  /*2340*/  PRMT R25, RZ, 0x7610, R25 ;  /* 0x00007610ff197816 */ /* 0x000fe40000000019 */
[----:B------:R-:W-:Y:S01]  /*2350*/  PRMT R24, RZ, 0x7610, R24 ;  /* 0x00007610ff187816 */ /* 0x000fe20000000018 */
[----:B------:R-:W-:Y:S06]  /*2360*/  BRA `(.L_x_3009) ;  /* 0x0000000000247947 */ /* 0x000fec0003800000 */
.L_x_3033:
[----:B------:R-:W2:Y:S01]  /*2370*/  LDG.E.64 R2, desc[UR36][R2.64] ;  /* 0x0000002402027981 */ /* 0x000ea2000c1e1b00 */
[----:B------:R-:W-:Y:S01]  /*2380*/  PRMT R25, RZ, 0x7610, R25 ;  /* 0x00007610ff197816 */ /* 0x000fe20000000019 */
[----:B--2---:R-:W0:Y:S02]  /*2390*/  I2F.U64 R24, R2 ;  /* 0x0000000200187312 */ /* 0x004e240000301000 */
[----:B0-----:R-:W-:Y:S01]  /*23a0*/  F2FP.F16.F32.PACK_AB R24, RZ, R24 ;  /* 0x00000018ff18723e */ /* 0x001fe200000000ff */
[----:B------:R-:W-:Y:S06]  /*23b0*/  BRA `(.L_x_3009) ;  /* 0x0000000000107947 */ /* 0x000fec0003800000 */
.L_x_3032:
[----:B------:R-:W2:Y:S01]  /*23c0*/  LDG.E R2, desc[UR36][R2.64] ;  /* 0x0000002402027981 */ /* 0x000ea2000c1e1900 */
[----:B------:R-:W-:Y:S02]  /*23d0*/  PRMT R25, RZ, 0x7610, R25 ;  /* 0x00007610ff197816 */ /* 0x000fe40000000019 */
[----:B--2---:R-:W-:-:S04]  /*23e0*/  I2FP.F32.U32 R24, R2 ;  /* 0x0000000200187245 */ /* 0x004fc80000201000 */
[----:B------:R-:W-:-:S07]  /*23f0*/  F2FP.F16.F32.PACK_AB R24, RZ, R24 ;  /* 0x00000018ff18723e */ /* 0x000fce00000000ff */
.L_x_3009:
[----:B------:R-:W-:-:S07]  /*2400*/  VIADD R17, R17, 0x80 ;  /* 0x0000008011117836 */ /* 0x000fce0000000000 */
.L_x_3003:
[----:B------:R-:W-:Y:S05]  /*2410*/  BSYNC B6 ;  /* 0x0000000000067941 */ /* 0x000fea0003800000 */
.L_x_3002:
[----:B------:R-:W-:Y:S01]  /*2420*/  ISETP.GE.AND P0, PT, R17, R22, PT ;  /* 0x000000161100720c */ /* 0x000fe20003f06270 */
[----:B------:R-:W-:Y:S01]  /*2430*/  BSSY B6, `(.L_x_3037) ;  /* 0x000011c000067945 */ /* 0x000fe20003800000 */
[----:B------:R-:W-:Y:S02]  /*2440*/  PRMT R28, RZ, 0x7610, R28 ;  /* 0x00007610ff1c7816 */ /* 0x000fe4000000001c */
[----:B------:R-:W-:Y:S02]  /*2450*/  PRMT R27, RZ, 0x7610, R27 ;  /* 0x00007610ff1b7816 */ /* 0x000fe4000000001b */
[----:B------:R-:W-:-:S07]  /*2460*/  PRMT R26, RZ, 0x7610, R26 ;  /* 0x00007610ff1a7816 */ /* 0x000fce000000001a */
        /* <DEDUP_REMOVED lines=24> */
.L_x_3042:
[----:B------:R-:W2:Y:S01]  /*25f0*/  LDG.E.U8 R2, desc[UR36][R2.64] ;  /* 0x0000002402027981 */ /* 0x000ea2000c1e1100 */
[----:B------:R-:W-:Y:S02]  /*2600*/  PRMT R27, RZ, 0x7610, R27 ;  /* 0x00007610ff1b7816 */ /* 0x000fe4000000001b */
[----:B--2---:R-:W-:-:S04]  /*2610*/  I2FP.F32.U32 R26, R2 ;  /* 0x00000002001a7245 */ /* 0x004fc80000201000 */
[----:B------:R-:W-:Y:S01]  /*2620*/  F2FP.F16.F32.PACK_AB R26, RZ, R26 ;  /* 0x0000001aff1a723e */ /* 0x000fe200000000ff */
[----:B------:R-:W-:Y:S06]  /*2630*/  BRA `(.L_x_3044) ;  /* 0x0000000c00e87947 */ /* 0x000fec0003800000 */
.L_x_3041:
        /* <DEDUP_REMOVED lines=11> */
.L_x_3046:
[----:B------:R-:W2:Y:S01]  /*26f0*/  LDG.E R2, desc[UR36][R2.64] ;  /* 0x0000002402027981 */ /* 0x000ea2000c1e1900 */
[----:B------:R-:W-:Y:S02]  /*2700*/  PRMT R27, RZ, 0x7610, R27 ;  /* 0x00007610ff1b7816 */ /* 0x000fe4000000001b */
[----:B--2---:R-:W-:-:S04]  /*2710*/  I2FP.F32.S32 R26, R2 ;  /* 0x00000002001a7245 */ /* 0x004fc80000201400 */
[----:B------:R-:W-:Y:S01]  /*2720*/  F2FP.F16.F32.PACK_AB R26, RZ, R26 ;  /* 0x0000001aff1a723e */ /* 0x000fe200000000ff */
[----:B------:R-:W-:Y:S06]  /*2730*/  BRA `(.L_x_3044) ;  /* 0x0000000c00a87947 */ /* 0x000fec0003800000 */
.L_x_3045:
[----:B------:R-:W2:Y:S01]  /*2740*/  LDG.E.U16 R2, desc[UR36][R2.64] ;  /* 0x0000002402027981 */ /* 0x000ea2000c1e1500 */
[----:B------:R-:W-:Y:S01]  /*2750*/  PRMT R27, RZ, 0x7610, R27 ;  /* 0x00007610ff1b7816 */ /* 0x000fe2000000001b */
[----:B--2---:R-:W0:Y:S02]  /*2760*/  I2F.S16 R26, R2 ;  /* 0x00000002001a7306 */ /* 0x004e240000101400 */
[----:B0-----:R-:W-:Y:S01]  /*2770*/  F2FP.F16.F32.PACK_AB R26, RZ, R26 ;  /* 0x0000001aff1a723e */ /* 0x001fe200000000ff */
[----:B------:R-:W-:Y:S06]  /*2780*/  BRA `(.L_x_3044) ;  /* 0x0000000c00947947 */ /* 0x000fec0003800000 */
.L_x_3040:
        /* <DEDUP_REMOVED lines=10> */
.L_x_3048:
[----:B------:R-:W2:Y:S01]  /*2830*/  LDG.E.U16 R26, desc[UR36][R2.64] ;  /* 0x00000024021a7981 */ /* 0x000ea2000c1e1500 */
[----:B------:R-:W-:Y:S01]  /*2840*/  PRMT R27, RZ, 0x7610, R27 ;  /* 0x00007610ff1b7816 */ /* 0x000fe2000000001b */
[----:B--2---:R-:W-:-:S05]  /*2850*/  HADD2.F32 R26, -RZ, R26.H0_H0 ;  /* 0x2000001aff1a7230 */ /* 0x004fca0000004100 */
[----:B------:R-:W-:Y:S01]  /*2860*/  F2FP.F16.F32.PACK_AB R26, RZ, R26 ;  /* 0x0000001aff1a723e */ /* 0x000fe200000000ff */
[----:B------:R-:W-:Y:S06]  /*2870*/  BRA `(.L_x_3044) ;  /* 0x0000000c00587947 */ /* 0x000fec0003800000 */
.L_x_3047:
        /* <DEDUP_REMOVED lines=10> */
.L_x_3050:
[----:B------:R-:W2:Y:S02]  /*2920*/  LDG.E R2, desc[UR36][R2.64] ;  /* 0x0000002402027981 */ /* 0x000ea4000c1e1900 */
[C---:B--2---:R-:W-:Y:S02]  /*2930*/  PRMT R26, R2.reuse, 0x7610, R26 ;  /* 0x00007610021a7816 */ /* 0x044fe4000000001a */
[----:B------:R-:W-:Y:S01]  /*2940*/  PRMT R27, R2, 0x7632, R27 ;  /* 0x00007632021b7816 */ /* 0x000fe2000000001b */
[----:B------:R-:W-:Y:S06]  /*2950*/  BRA `(.L_x_3044) ;  /* 0x0000000c00207947 */ /* 0x000fec0003800000 */
.L_x_3049:
        /* <DEDUP_REMOVED lines=9> */
.L_x_3039:
        /* <DEDUP_REMOVED lines=14> */
.L_x_3053:
        /* <DEDUP_REMOVED lines=12> */
.L_x_3052:
        /* <DEDUP_REMOVED lines=28> */
.L_x_3055:
        /* <DEDUP_REMOVED lines=15> */
.L_x_3054:
[----:B------:R-:W2:Y:S01]  /*2e40*/  LDG.E.U16 R26, desc[UR36][R2.64] ;  /* 0x00000024021a7981 */ /* 0x000ea2000c1e1500 */
[----:B------:R-:W-:Y:S01]  /*2e50*/  PRMT R27, RZ, 0x7610, R27 ;  /* 0x00007610ff1b7816 */ /* 0x000fe2000000001b */
[----:B--2---:R-:W-:-:S05]  /*2e60*/  IMAD.U32 R26, R26, 0x10000, RZ ;  /* 0x000100001a1a7824 */ /* 0x004fca00078e00ff */
[----:B------:R-:W-:Y:S01]  /*2e70*/  F2FP.F16.F32.PACK_AB R26, RZ, R26 ;  /* 0x0000001aff1a723e */ /* 0x000fe200000000ff */
[----:B------:R-:W-:Y:S06]  /*2e80*/  BRA `(.L_x_3044) ;  /* 0x0000000400d47947 */ /* 0x000fec0003800000 */
.L_x_3051:
        /* <DEDUP_REMOVED lines=13> */
.L_x_3058:
        /* <DEDUP_REMOVED lines=21> */
.L_x_3062:
[----:B------:R-:W-:Y:S05]  /*30b0*/  BSYNC B1 ;  /* 0x0000000000017941 */ /* 0x000fea0003800000 */
.L_x_3061:
[----:B------:R-:W-:Y:S01]  /*30c0*/  IMAD.SHL.U32 R2, R2, 0x100000, RZ ;  /* 0x0010000002027824 */ /* 0x000fe200078e00ff */
[----:B------:R-:W-:-:S04]  /*30d0*/  LEA R3, R0, 0x3b800000, 0x17 ;  /* 0x3b80000000037811 */ /* 0x000fc800078eb8ff */
[----:B------:R-:W-:-:S07]  /*30e0*/  LOP3.LUT R26, R3, R2, R26, 0xfe, !PT ;  /* 0x00000002031a7212 */ /* 0x000fce00078efe1a */
.L_x_3060:
[----:B------:R-:W-:Y:S05]  /*30f0*/  BSYNC B0 ;  /* 0x0000000000007941 */ /* 0x000fea0003800000 */
.L_x_3059:
[----:B------:R-:W-:Y:S02]  /*3100*/  F2FP.F16.F32.PACK_AB R26, RZ, R26 ;  /* 0x0000001aff1a723e */ /* 0x000fe400000000ff */
[----:B------:R-:W-:Y:S01]  /*3110*/  PRMT R27, RZ, 0x7610, R27 ;  /* 0x00007610ff1b7816 */ /* 0x000fe2000000001b */
[----:B------:R-:W-:Y:S06]  /*3120*/  BRA `(.L_x_3044) ;  /* 0x00000004002c7947 */ /* 0x000fec0003800000 */
.L_x_3057:
        /* <DEDUP_REMOVED lines=21> */
.L_x_3066:
[----:B------:R-:W-:Y:S05]  /*3280*/  BSYNC B1 ;  /* 0x0000000000017941 */ /* 0x000fea0003800000 */
.L_x_3065:
[----:B------:R-:W-:Y:S01]  /*3290*/  IMAD.SHL.U32 R2, R2, 0x200000, RZ ;  /* 0x0020000002027824 */ /* 0x000fe200078e00ff */
[----:B------:R-:W-:-:S04]  /*32a0*/  LEA R3, R0, 0x37800000, 0x17 ;  /* 0x3780000000037811 */ /* 0x000fc800078eb8ff */
[----:B------:R-:W-:-:S07]  /*32b0*/  LOP3.LUT R26, R3, R2, R26, 0xfe, !PT ;  /* 0x00000002031a7212 */ /* 0x000fce00078efe1a */
.L_x_3064:
[----:B------:R-:W-:Y:S05]  /*32c0*/  BSYNC B0 ;  /* 0x0000000000007941 */ /* 0x000fea0003800000 */
.L_x_3063:
[----:B------:R-:W-:Y:S02]  /*32d0*/  F2FP.F16.F32.PACK_AB R26, RZ, R26 ;  /* 0x0000001aff1a723e */ /* 0x000fe400000000ff */
[----:B------:R-:W-:Y:S01]  /*32e0*/  PRMT R27, RZ, 0x7610, R27 ;  /* 0x00007610ff1b7816 */ /* 0x000fe2000000001b */
[----:B------:R-:W-:Y:S06]  /*32f0*/  BRA `(.L_x_3044) ;  /* 0x0000000000b87947 */ /* 0x000fec0003800000 */
.L_x_3056:
        /* <DEDUP_REMOVED lines=14> */
.L_x_3070:
[----:B------:R-:W-:Y:S05]  /*33e0*/  BSYNC B0 ;  /* 0x0000000000007941 */ /* 0x000fea0003800000 */
.L_x_3069:
[----:B------:R-:W-:Y:S02]  /*33f0*/  PRMT R27, RZ, 0x7610, R27 ;  /* 0x00007610ff1b7816 */ /* 0x000fe4000000001b */
[----:B------:R-:W-:Y:S01]  /*3400*/  F2FP.F16.F32.PACK_AB R26, RZ, R26 ;  /* 0x0000001aff1a723e */ /* 0x000fe200000000ff */
[----:B------:R-:W-:Y:S06]  /*3410*/  BRA `(.L_x_3044) ;  /* 0x0000000000707947 */ /* 0x000fec0003800000 */
.L_x_3043:
        /* <DEDUP_REMOVED lines=16> */
.L_x_3071:
[----:B------:R-:W-:Y:S02]  /*3520*/  PRMT R27, RZ, 0x7610, R27 ;  /* 0x00007610ff1b7816 */ /* 0x000fe4000000001b */
[----:B------:R-:W-:Y:S01]  /*3530*/  PRMT R26, RZ, 0x7610, R26 ;  /* 0x00007610ff1a7816 */ /* 0x000fe2000000001a */
[----:B------:R-:W-:Y:S06]  /*3540*/  BRA `(.L_x_3044) ;  /* 0x0000000000247947 */ /* 0x000fec0003800000 */
.L_x_3068:
[----:B------:R-:W2:Y:S01]  /*3550*/  LDG.E.64 R2, desc[UR36][R2.64] ;  /* 0x0000002402027981 */ /* 0x000ea2000c1e1b00 */
[----:B------:R-:W-:Y:S01]  /*3560*/  PRMT R27, RZ, 0x7610, R27 ;  /* 0x00007610ff1b7816 */ /* 0x000fe2000000001b */
[----:B--2---:R-:W0:Y:S02]  /*3570*/  I2F.U64 R26, R2 ;  /* 0x00000002001a7312 */ /* 0x004e240000301000 */
[----:B0-----:R-:W-:Y:S01]  /*3580*/  F2FP.F16.F32.PACK_AB R26, RZ, R26 ;  /* 0x0000001aff1a723e */ /* 0x001fe200000000ff */
[----:B------:R-:W-:Y:S06]  /*3590*/  BRA `(.L_x_3044) ;  /* 0x0000000000107947 */ /* 0x000fec0003800000 */
.L_x_3067:
[----:B------:R-:W2:Y:S01]  /*35a0*/  LDG.E R2, desc[UR36][R2.64] ;  /* 0x0000002402027981 */ /* 0x000ea2000c1e1900 */
[----:B------:R-:W-:Y:S02]  /*35b0*/  PRMT R27, RZ, 0x7610, R27 ;  /* 0x00007610ff1b7816 */ /* 0x000fe4000000001b */
[----:B--2---:R-:W-:-:S04]  /*35c0*/  I2FP.F32.U32 R26, R2 ;  /* 0x00000002001a7245 */ /* 0x004fc80000201000 */
[----:B------:R-:W-:-:S07]  /*35d0*/  F2FP.F16.F32.PACK_AB R26, RZ, R26 ;  /* 0x0000001aff1a723e */ /* 0x000fce00000000ff */
.L_x_3044:
[----:B------:R-:W-:-:S07]  /*35e0*/  VIADD R17, R17, 0x80 ;  /* 0x0000008011117836 */ /* 0x000fce0000000000 */
.L_x_3038:
[----:B------:R-:W-:Y:S05]  /*35f0*/  BSYNC B6 ;  /* 0x0000000000067941 */ /* 0x000fea0003800000 */
.L_x_3037:
[----:B------:R-:W-:Y:S01]  /*3600*/  ISETP.GE.AND P0, PT, R17, R22, PT ;  /* 0x000000161100720c */ /* 0x000fe20003f06270 */
[----:B------:R-:W-:Y:S01]  /*3610*/  BSSY B6, `(.L_x_3072) ;  /* 0x0000118000067945 */ /* 0x000fe20003800000 */
[----:B------:R-:W-:-:S11]  /*3620*/  PRMT R0, RZ, 0x7610, R0 ;  /* 0x00007610ff007816 */ /* 0x000fd60000000000 */
[----:B------:R-:W-:Y:S05]  /*3630*/  @P0 BRA `(.L_x_3073) ;  /* 0x0000001000540947 */ /* 0x000fea0003800000 */
        /* <DEDUP_REMOVED lines=22> */
.L_x_3077:
[----:B------:R-:W2:Y:S01]  /*37a0*/  LDG.E.U8 R2, desc[UR36][R2.64] ;  /* 0x0000002402027981 */ /* 0x000ea2000c1e1100 */
[----:B------:R-:W-:Y:S02]  /*37b0*/  PRMT R28, RZ, 0x7610, R28 ;  /* 0x00007610ff1c7816 */ /* 0x000fe4000000001c */
[----:B--2---:R-:W-:-:S04]  /*37c0*/  I2FP.F32.U32 R0, R2 ;  /* 0x0000000200007245 */ /* 0x004fc80000201000 */
[----:B------:R-:W-:Y:S01]  /*37d0*/  F2FP.F16.F32.PACK_AB R0, RZ, R0 ;  /* 0x00000000ff00723e */ /* 0x000fe200000000ff */
[----:B------:R-:W-:Y:S06]  /*37e0*/  BRA `(.L_x_3073) ;  /* 0x0000000c00e87947 */ /* 0x000fec0003800000 */
.L_x_3076:
        /* <DEDUP_REMOVED lines=11> */
.L_x_3080:
[----:B------:R-:W2:Y:S01]  /*38a0*/  LDG.E R2, desc[UR36][R2.64] ;  /* 0x0000002402027981 */ /* 0x000ea2000c1e1900 */
[----:B------:R-:W-:Y:S02]  /*38b0*/  PRMT R28, RZ, 0x7610, R28 ;  /* 0x00007610ff1c7816 */ /* 0x000fe4000000001c */
[----:B--2---:R-:W-:-:S04]  /*38c0*/  I2FP.F32.S32 R0, R2 ;  /* 0x0000000200007245 */ /* 0x004fc80000201400 */
[----:B------:R-:W-:Y:S01]  /*38d0*/  F2FP.F16.F32.PACK_AB R0, RZ, R0 ;  /* 0x00000000ff00723e */ /* 0x000fe200000000ff */
[----:B------:R-:W-:Y:S06]  /*38e0*/  BRA `(.L_x_3073) ;  /* 0x0000000c00a87947 */ /* 0x000fec0003800000 */
.L_x_3079:
[----:B------:R-:W2:Y:S01]  /*38f0*/  LDG.E.U16 R2, desc[UR36][R2.64] ;  /* 0x0000002402027981 */ /* 0x000ea2000c1e1500 */
[----:B------:R-:W-:Y:S01]  /*3900*/  PRMT R28, RZ, 0x7610, R28 ;  /* 0x00007610ff1c7816 */ /* 0x000fe2000000001c */
[----:B--2---:R-:W0:Y:S02]  /*3910*/  I2F.S16 R0, R2 ;  /* 0x0000000200007306 */ /* 0x004e240000101400 */
[----:B0-----:R-:W-:Y:S01]  /*3920*/  F2FP.F16.F32.PACK_AB R0, RZ, R0 ;  /* 0x00000000ff00723e */ /* 0x001fe200000000ff */
[----:B------:R-:W-:Y:S06]  /*3930*/  BRA `(.L_x_3073) ;  /* 0x0000000c00947947 */ /* 0x000fec0003800000 */
.L_x_3075:
        /* <DEDUP_REMOVED lines=10> */
.L_x_3082:
[----:B------:R-:W2:Y:S01]  /*39e0*/  LDG.E.U16 R0, desc[UR36][R2.64] ;  /* 0x0000002402007981 */ /* 0x000ea2000c1e1500 */
[----:B------:R-:W-:Y:S01]  /*39f0*/  PRMT R28, RZ, 0x7610, R28 ;  /* 0x00007610ff1c7816 */ /* 0x000fe2000000001c */
[----:B--2---:R-:W-:-:S05]  /*3a00*/  HADD2.F32 R0, -RZ, R0.H0_H0 ;  /* 0x20000000ff007230 */ /* 0x004fca0000004100 */
[----:B------:R-:W-:Y:S01]  /*3a10*/  F2FP.F16.F32.PACK_AB R0, RZ, R0 ;  /* 0x00000000ff00723e */ /* 0x000fe200000000ff */
[----:B------:R-:W-:Y:S06]  /*3a20*/  BRA `(.L_x_3073) ;  /* 0x0000000c00587947 */ /* 0x000fec0003800000 */
.L_x_3081:
        /* <DEDUP_REMOVED lines=10> */
.L_x_3084:
[----:B------:R-:W2:Y:S02]  /*3ad0*/  LDG.E R2, desc[UR36][R2.64] ;  /* 0x0000002402027981 */ /* 0x000ea4000c1e1900 */
[C---:B--2---:R-:W-:Y:S02]  /*3ae0*/  PRMT R0, R2.reuse, 0x7610, R0 ;  /* 0x0000761002007816 */ /* 0x044fe40000000000 */
[----:B------:R-:W-:Y:S01]  /*3af0*/  PRMT R28, R2, 0x7632, R28 ;  /* 0x00007632021c7816 */ /* 0x000fe2000000001c */
[----:B------:R-:W-:Y:S06]  /*3b00*/  BRA `(.L_x_3073) ;  /* 0x0000000c00207947 */ /* 0x000fec0003800000 */
.L_x_3083:
        /* <DEDUP_REMOVED lines=9> */
.L_x_3074:
        /* <DEDUP_REMOVED lines=14> */
.L_x_3087:
        /* <DEDUP_REMOVED lines=12> */
.L_x_3086:
        /* <DEDUP_REMOVED lines=28> */
.L_x_3089:
        /* <DEDUP_REMOVED lines=15> */
.L_x_3088:
[----:B------:R-:W2:Y:S01]  /*3ff0*/  LDG.E.U16 R0, desc[UR36][R2.64] ;  /* 0x0000002402007981 */ /* 0x000ea2000c1e1500 */
[----:B------:R-:W-:Y:S01]  /*4000*/  PRMT R28, RZ, 0x7610, R28 ;  /* 0x00007610ff1c7816 */ /* 0x000fe2000000001c */
[----:B--2---:R-:W-:-:S05]  /*4010*/  IMAD.U32 R0, R0, 0x10000, RZ ;  /* 0x0001000000007824 */ /* 0x004fca00078e00ff */
[----:B------:R-:W-:Y:S01]  /*4020*/  F2FP.F16.F32.PACK_AB R0, RZ, R0 ;  /* 0x00000000ff00723e */ /* 0x000fe200000000ff */
[----:B------:R-:W-:Y:S06]  /*4030*/  BRA `(.L_x_3073) ;  /* 0x0000000400d47947 */ /* 0x000fec0003800000 */
.L_x_3085:
        /* <DEDUP_REMOVED lines=13> */
.L_x_3092:
        /* <DEDUP_REMOVED lines=21> */
.L_x_3096:
[----:B------:R-:W-:Y:S05]  /*4260*/  BSYNC B1 ;  /* 0x0000000000017941 */ /* 0x000fea0003800000 */
.L_x_3095:
[----:B------:R-:W-:Y:S01]  /*4270*/  LEA R3, R0, 0x3b800000, 0x17 ;  /* 0x3b80000000037811 */ /* 0x000fe200078eb8ff */
[----:B------:R-:W-:-:S05]  /*4280*/  IMAD.SHL.U32 R0, R2, 0x100000, RZ ;  /* 0x0010000002007824 */ /* 0x000fca00078e00ff */
[----:B------:R-:W-:-:S07]  /*4290*/  LOP3.LUT R0, R3, R0, R4, 0xfe, !PT ;  /* 0x0000000003007212 */ /* 0x000fce00078efe04 */
.L_x_3094:
[----:B------:R-:W-:Y:S05]  /*42a0*/  BSYNC B0 ;  /* 0x0000000000007941 */ /* 0x000fea0003800000 */
.L_x_3093:
[----:B------:R-:W-:Y:S02]  /*42b0*/  F2FP.F16.F32.PACK_AB R0, RZ, R0 ;  /* 0x00000000ff00723e */ /* 0x000fe400000000ff */
[----:B------:R-:W-:Y:S01]  /*42c0*/  PRMT R28, RZ, 0x7610, R28 ;  /* 0x00007610ff1c7816 */ /* 0x000fe2000000001c */
[----:B------:R-:W-:Y:S06]  /*42d0*/  BRA `(.L_x_3073) ;  /* 0x00000004002c7947 */ /* 0x000fec0003800000 */
.L_x_3091:
        /* <DEDUP_REMOVED lines=21> */
.L_x_3100:
[----:B------:R-:W-:Y:S05]  /*4430*/  BSYNC B1 ;  /* 0x0000000000017941 */ /* 0x000fea0003800000 */
.L_x_3099:
[----:B------:R-:W-:Y:S01]  /*4440*/  LEA R3, R0, 0x37800000, 0x17 ;  /* 0x3780000000037811 */ /* 0x000fe200078eb8ff */
[----:B------:R-:W-:-:S05]  /*4450*/  IMAD.SHL.U32 R0, R2, 0x200000, RZ ;  /* 0x0020000002007824 */ /* 0x000fca00078e00ff */
[----:B------:R-:W-:-:S07]  /*4460*/  LOP3.LUT R0, R3, R0, R4, 0xfe, !PT ;  /* 0x0000000003007212 */ /* 0x000fce00078efe04 */
.L_x_3098:
[----:B------:R-:W-:Y:S05]  /*4470*/  BSYNC B0 ;  /* 0x0000000000007941 */ /* 0x000fea0003800000 */
.L_x_3097:
[----:B------:R-:W-:Y:S02]  /*4480*/  F2FP.F16.F32.PACK_AB R0, RZ, R0 ;  /* 0x00000000ff00723e */ /* 0x000fe400000000ff */
[----:B------:R-:W-:Y:S01]  /*4490*/  PRMT R28, RZ, 0x7610, R28 ;  /* 0x00007610ff1c7816 */ /* 0x000fe2000000001c */
[----:B------:R-:W-:Y:S06]  /*44a0*/  BRA `(.L_x_3073) ;  /* 0x0000000000b87947 */ /* 0x000fec0003800000 */
.L_x_3090:
        /* <DEDUP_REMOVED lines=14> */
.L_x_3104:
[----:B------:R-:W-:Y:S05]  /*4590*/  BSYNC B0 ;  /* 0x0000000000007941 */ /* 0x000fea0003800000 */
.L_x_3103:
[----:B------:R-:W-:Y:S02]  /*45a0*/  PRMT R28, RZ, 0x7610, R28 ;  /* 0x00007610ff1c7816 */ /* 0x000fe4000000001c */
[----:B------:R-:W-:Y:S01]  /*45b0*/  F2FP.F16.F32.PACK_AB R0, RZ, R0 ;  /* 0x00000000ff00723e */ /* 0x000fe200000000ff */
[----:B------:R-:W-:Y:S06]  /*45c0*/  BRA `(.L_x_3073) ;  /* 0x0000000000707947 */ /* 0x000fec0003800000 */
.L_x_3078:
        /* <DEDUP_REMOVED lines=16> */
.L_x_3105:
[----:B------:R-:W-:Y:S02]  /*46d0*/  PRMT R28, RZ, 0x7610, R28 ;  /* 0x00007610ff1c7816 */ /* 0x000fe4000000001c */
[----:B------:R-:W-:Y:S01]  /*46e0*/  PRMT R0, RZ, 0x7610, R0 ;  /* 0x00007610ff007816 */ /* 0x000fe20000000000 */
[----:B------:R-:W-:Y:S06]  /*46f0*/  BRA `(.L_x_3073) ;  /* 0x0000000000247947 */ /* 0x000fec0003800000 */
.L_x_3102:
[----:B------:R-:W2:Y:S01]  /*4700*/  LDG.E.64 R2, desc[UR36][R2.64] ;  /* 0x0000002402027981 */ /* 0x000ea2000c1e1b00 */
[----:B------:R-:W-:Y:S01]  /*4710*/  PRMT R28, RZ, 0x7610, R28 ;  /* 0x00007610ff1c7816 */ /* 0x000fe2000000001c */
[----:B--2---:R-:W0:Y:S02]  /*4720*/  I2F.U64 R0, R2 ;  /* 0x0000000200007312 */ /* 0x004e240000301000 */
[----:B0-----:R-:W-:Y:S01]  /*4730*/  F2FP.F16.F32.PACK_AB R0, RZ, R0 ;  /* 0x00000000ff00723e */ /* 0x001fe200000000ff */
[----:B------:R-:W-:Y:S06]  /*4740*/  BRA `(.L_x_3073) ;  /* 0x0000000000107947 */ /* 0x000fec0003800000 */
.L_x_3101:
[----:B------:R-:W2:Y:S01]  /*4750*/  LDG.E R2, desc[UR36][R2.64] ;  /* 0x0000002402027981 */ /* 0x000ea2000c1e1900 */
[----:B------:R-:W-:Y:S02]  /*4760*/  PRMT R28, RZ, 0x7610, R28 ;  /* 0x00007610ff1c7816 */ /* 0x000fe4000000001c */
[----:B--2---:R-:W-:-:S04]  /*4770*/  I2FP.F32.U32 R0, R2 ;  /* 0x0000000200007245 */ /* 0x004fc80000201000 */
[----:B------:R-:W-:-:S07]  /*4780*/  F2FP.F16.F32.PACK_AB R0, RZ, R0 ;  /* 0x00000000ff00723e */ /* 0x000fce00000000ff */
.L_x_3073:
[----:B------:R-:W-:Y:S05]  /*4790*/  BSYNC B6 ;  /* 0x0000000000067941 */ /* 0x000fea0003800000 */
.L_x_3072:
[----:B------:R-:W0:Y:S01]  /*47a0*/  S2R R17, SR_TID.X ;  /* 0x0000000000117919 */ /* 0x000e220000002100 */
[----:B------:R-:W-:Y:S01]  /*47b0*/  BSSY B0, `(.L_x_3106) ;  /* 0x0000055000007945 */ /* 0x000fe20003800000 */
[----:B0-----:R-:W-:-:S13]  /*47c0*/  ISETP.GE.AND P0, PT, R17, R22, PT ;  /* 0x000000161100720c */ /* 0x001fda0003f06270 */
[----:B------:R-:W-:Y:S05]  /*47d0*/  @P0 BRA `(.L_x_3107) ;  /* 0x0000000400480947 */ /* 0x000fea0003800000 */
[----:B------:R-:W-:Y:S01]  /*47e0*/  HADD2.F32 R19, -RZ, R19.H0_H0 ;  /* 0x20000013ff137230 */ /* 0x000fe20000004100 */
[----:B------:R-:W-:Y:S01]  /*47f0*/  BSSY B1, `(.L_x_3108) ;  /* 0x000004e000017945 */ /* 0x000fe20003800000 */
[----:B------:R-:W-:-:S03]  /*4800*/  HADD2.F32 R23, -RZ, R23.H0_H0 ;  /* 0x20000017ff177230 */ /* 0x000fc60000004100 */
[----:B------:R-:W-:-:S05]  /*4810*/  FADD.FTZ R2, -R19, -RZ ;  /* 0x800000ff13027221 */ /* 0x000fca0000010100 */
        /* <DEDUP_REMOVED lines=14> */
[----:B------:R-:W-:-:S04]  /*4900*/  FFMA.FTZ R8, R19, R8, 0.0083333496004343032837 ;  /* 0x3c08889a13087423 */ /* 0x000fc80000010008 */
        /* <DEDUP_REMOVED lines=9> */
[----:B------:R-:W-:-:S03]  /*49a0*/  FADD.FTZ R5, R5, 12583037 ;  /* 0x4b40007d05057421 */ /* 0x000fc60000010000 */
[----:B------:R-:W-:Y:S01]  /*49b0*/  FMUL.FTZ R6, R4, 1.4426950216293334961 ;  /* 0x3fb8aa3b04067820 */ /* 0x000fe20000410000 */
[----:B------:R-:W-:Y:S01]  /*49c0*/  IMAD.SHL.U32 R5, R5, 0x800000, RZ ;  /* 0x0080000005057824 */ /* 0x000fe200078e00ff */
[----:B------:R-:W0:Y:S08]  /*49d0*/  MUFU.COS R4, R23 ;  /* 0x0000001700047308 */ /* 0x000e300000000000 */
[----:B------:R-:W1:Y:S08]  /*49e0*/  MUFU.EX2 R6, R6 ;  /* 0x0000000600067308 */ /* 0x000e700000000800 */
[----:B0-----:R-:W0:Y:S01]  /*49f0*/  MUFU.RCP R4, R4 ;  /* 0x0000000400047308 */ /* 0x001e220000001000 */
[----:B-1----:R-:W-:-:S07]  /*4a00*/  FMUL.FTZ R5, R5, R6 ;  /* 0x0000000605057220 */ /* 0x002fce0000410000 */
[----:B------:R-:W1:Y:S01]  /*4a10*/  MUFU.RCP R7, R5 ;  /* 0x0000000500077308 */ /* 0x000e620000001000 */
[----:B0-----:R-:W-:Y:S01]  /*4a20*/  FMUL.FTZ R3, R3, R4 ;  /* 0x0000000403037220 */ /* 0x001fe20000410000 */
[----:B-1----:R-:W-:-:S04]  /*4a30*/  FMUL.FTZ R6, R7, -0.125 ;  /* 0xbe00000007067820 */ /* 0x002fc80000410000 */
        /* <DEDUP_REMOVED lines=14> */
.L_x_3111:
        /* <DEDUP_REMOVED lines=12> */
.L_x_3110:
[----:B------:R-:W-:-:S04]  /*4be0*/  FADD.FTZ R2, R23, -R23 ;  /* 0x8000001717027221 */ /* 0x000fc80000010000 */
[----:B------:R-:W-:Y:S01]  /*4bf0*/  IMAD.MOV.U32 R4, RZ, RZ, R2 ;  /* 0x000000ffff047224 */ /* 0x000fe200078e0002 */
[----:B------:R-:W-:Y:S06]  /*4c00*/  BRA `(.L_x_3112) ;  /* 0x0000000000307947 */ /* 0x000fec0003800000 */
.L_x_3109:
[----:B------:R-:W-:-:S13]  /*4c10*/  LOP3.LUT P1, RZ, R2, 0x7fffff, RZ, 0xc0, !PT ;  /* 0x007fffff02ff7812 */ /* 0x000fda000782c0ff */
[C---:B------:R-:W-:Y:S01]  /*4c20*/  @P1 FMUL.FTZ R4, R23.reuse, R2 ;  /* 0x0000000217041220 */ /* 0x040fe20000410000 */
[----:B------:R-:W-:-:S04]  /*4c30*/  @P1 FSETP.NEU.FTZ.AND P2, PT, R23, RZ, PT ;  /* 0x000000ff1700120b */ /* 0x000fc80003f5d000 */
[----:B------:R-:W-:Y:S01]  /*4c40*/  @P1 FSEL R4, R23, R4, !P2 ;  /* 0x0000000417041208 */ /* 0x000fe20005000000 */
[----:B------:R-:W-:Y:S08]  /*4c50*/  @P1 BRA `(.L_x_3112) ;  /* 0x00000000001c1947 */ /* 0x000ff00003800000 */
[----:B------:R-:W-:Y:S01]  /*4c60*/  FSETP.NEU.FTZ.AND P1, PT, |R23|, +INF , PT ;  /* 0x7f8000001700780b */ /* 0x000fe20003f3d200 */
[----:B------:R-:W-:-:S12]  /*4c70*/  VIADD R2, R2, 0xc0000000 ;  /* 0xc000000002027836 */ /* 0x000fd80000000000 */
[----:B------:R-:W-:-:S04]  /*4c80*/  @P1 FMUL.RZ R3, R23, 0.15915493667125701904 ;  /* 0x3e22f98317031820 */ /* 0x000fc8000040c000 */
[----:B------:R-:W-:Y:S08]  /*4c90*/  @P1 MUFU.SIN R4, R3 ;  /* 0x0000000300041308 */ /* 0x000ff00000000400 */
[----:B------:R-:W0:Y:S02]  /*4ca0*/  @P1 MUFU.COS R5, R3 ;  /* 0x0000000300051308 */ /* 0x000e240000000000 */
[----:B0-----:R-:W-:-:S05]  /*4cb0*/  @P1 FMUL.FTZ R23, R4, R5 ;  /* 0x0000000504171220 */ /* 0x001fca0000410000 */
[----:B------:R-:W-:-:S07]  /*4cc0*/  LOP3.LUT R4, RZ, 0x80000000, R23, 0xb8, !PT ;  /* 0x80000000ff047812 */ /* 0x000fce00078eb817 */
.L_x_3112:
[----:B------:R-:W-:Y:S05]  /*4cd0*/  BSYNC B1 ;  /* 0x0000000000017941 */ /* 0x000fea0003800000 */
.L_x_3108:
[----:B------:R-:W-:-:S05]  /*4ce0*/  FADD.FTZ R3, -R2, -RZ ;  /* 0x800000ff02037221 */ /* 0x000fca0000010100 */
[----:B------:R-:W-:-:S07]  /*4cf0*/  F2FP.F16.F32.PACK_AB R4, R3, R4 ;  /* 0x000000040304723e */ /* 0x000fce00000000ff */
.L_x_3107:
[----:B------:R-:W-:Y:S05]  /*4d00*/  BSYNC B0 ;  /* 0x0000000000007941 */ /* 0x000fea0003800000 */
.L_x_3106:
[----:B------:R-:W-:Y:S01]  /*4d10*/  VIADD R19, R17, 0x80 ;  /* 0x0000008011137836 */ /* 0x000fe20000000000 */
[----:B------:R-:W-:Y:S04]  /*4d20*/  BSSY B0, `(.L_x_3113) ;  /* 0x0000055000007945 */ /* 0x000fe80003800000 */
[----:B------:R-:W-:-:S13]  /*4d30*/  ISETP.GE.AND P1, PT, R19, R22, PT ;  /* 0x000000161300720c */ /* 0x000fda0003f26270 */
        /* <DEDUP_REMOVED lines=20> */
[----:B------:R-:W-:Y:S03]  /*4e80*/  MUFU.SIN R3, R11 ;  /* 0x0000000b00037308 */ /* 0x000fe60000000400 */
[----:B------:R-:W-:-:S04]  /*4e90*/  FFMA.FTZ R8, R25, R8, 0.16666667163372039795 ;  /* 0x3e2aaaab19087423 */ /* 0x000fc80000010008 */
[----:B------:R-:W-:Y:S01]  /*4ea0*/  FMUL.FTZ R25, R25, R8 ;  /* 0x0000000819197220 */ /* 0x000fe20000410000 */
[----:B0-----:R-:W-:Y:S02]  /*4eb0*/  FSETP.GT.FTZ.AND P1, PT, |R5|, 126, PT ;  /* 0x42fc00000500780b */ /* 0x001fe40003f34200 */
[----:B------:R-:W-:-:S04]  /*4ec0*/  LOP3.LUT R6, R6, 0x80000000, R5, 0xb8, !PT ;  /* 0x8000000006067812 */ /* 0x000fc800078eb805 */
[----:B------:R-:W-:Y:S02]  /*4ed0*/  FSEL R7, R6, R5, P1 ;  /* 0x0000000506077208 */ /* 0x000fe40000800000 */
[----:B------:R-:W0:Y:S01]  /*4ee0*/  MUFU.COS R5, R11 ;  /* 0x0000000b00057308 */ /* 0x000e220000000000 */
[----:B------:R-:W-:Y:S02]  /*4ef0*/  FSETP.GE.FTZ.AND P1, PT, |R2|, 1, PT ;  /* 0x3f8000000200780b */ /* 0x000fe40003f36200 */
[----:B------:R-:W-:-:S04]  /*4f00*/  FFMA.FTZ R6, R7, -0.69314718246459960938, |R2| ;  /* 0xbf31721807067823 */ /* 0x000fc80000010402 */
[C---:B------:R-:W-:Y:S01]  /*4f10*/  FFMA.FTZ R6, R7.reuse, 1.9046542121259335545e-09, R6 ;  /* 0x3102e30807067823 */ /* 0x040fe20000010006 */
[----:B------:R-:W-:-:S03]  /*4f20*/  FADD.FTZ R7, R7, 12583037 ;  /* 0x4b40007d07077421 */ /* 0x000fc60000010000 */
[----:B------:R-:W-:Y:S01]  /*4f30*/  FMUL.FTZ R6, R6, 1.4426950216293334961 ;  /* 0x3fb8aa3b06067820 */ /* 0x000fe20000410000 */
[----:B------:R-:W-:-:S05]  /*4f40*/  IMAD.SHL.U32 R7, R7, 0x800000, RZ ;  /* 0x0080000007077824 */ /* 0x000fca00078e00ff */
        /* <DEDUP_REMOVED lines=20> */
.L_x_3118:
        /* <DEDUP_REMOVED lines=12> */
.L_x_3117:
[----:B------:R-:W-:-:S04]  /*5150*/  FADD.FTZ R2, R3, -R3 ;  /* 0x8000000303027221 */ /* 0x000fc80000010000 */
[----:B------:R-:W-:Y:S01]  /*5160*/  IMAD.MOV.U32 R25, RZ, RZ, R2 ;  /* 0x000000ffff197224 */ /* 0x000fe200078e0002 */
[----:B------:R-:W-:Y:S06]  /*5170*/  BRA `(.L_x_3119) ;  /* 0x0000000000307947 */ /* 0x000fec0003800000 */
.L_x_3116:
        /* <DEDUP_REMOVED lines=12> */
.L_x_3119:
[----:B------:R-:W-:Y:S05]  /*5240*/  BSYNC B1 ;  /* 0x0000000000017941 */ /* 0x000fea0003800000 */
.L_x_3115:
[----:B------:R-:W-:-:S05]  /*5250*/  FADD.FTZ R2, -R2, -RZ ;  /* 0x800000ff02027221 */ /* 0x000fca0000010100 */
[----:B------:R-:W-:-:S07]  /*5260*/  F2FP.F16.F32.PACK_AB R25, R2, R25 ;  /* 0x000000190219723e */ /* 0x000fce00000000ff */
.L_x_3114:
[----:B------:R-:W-:Y:S05]  /*5270*/  BSYNC B0 ;  /* 0x0000000000007941 */ /* 0x000fea0003800000 */
.L_x_3113:
        /* <DEDUP_REMOVED lines=56> */
.L_x_3125:
        /* <DEDUP_REMOVED lines=12> */
.L_x_3124:
[----:B------:R-:W-:-:S04]  /*56c0*/  FADD.FTZ R2, R3, -R3 ;  /* 0x8000000303027221 */ /* 0x000fc80000010000 */
[----:B------:R-:W-:Y:S01]  /*56d0*/  IMAD.MOV.U32 R23, RZ, RZ, R2 ;  /* 0x000000ffff177224 */ /* 0x000fe200078e0002 */
[----:B------:R-:W-:Y:S06]  /*56e0*/  BRA `(.L_x_3126) ;  /* 0x0000000000307947 */ /* 0x000fec0003800000 */
.L_x_3123:
        /* <DEDUP_REMOVED lines=12> */
.L_x_3126:
[----:B------:R-:W-:Y:S05]  /*57b0*/  BSYNC B1 ;  /* 0x0000000000017941 */ /* 0x000fea0003800000 */
.L_x_3122:
[----:B------:R-:W-:-:S05]  /*57c0*/  FADD.FTZ R2, -R2, -RZ ;  /* 0x800000ff02027221 */ /* 0x000fca0000010100 */
[----:B------:R-:W-:-:S07]  /*57d0*/  F2FP.F16.F32.PACK_AB R23, R2, R23 ;  /* 0x000000170217723e */ /* 0x000fce00000000ff */
.L_x_3121:
[----:B------:R-:W-:Y:S05]  /*57e0*/  BSYNC B0 ;  /* 0x0000000000007941 */ /* 0x000fea0003800000 */
.L_x_3120:
[----:B------:R-:W-:Y:S01]  /*57f0*/  VIADD R3, R17, 0x180 ;  /* 0x0000018011037836 */ /* 0x000fe20000000000 */
[----:B------:R-:W-:Y:S04]  /*5800*/  BSSY B0, `(.L_x_3127) ;  /* 0x0000056000007945 */ /* 0x000fe80003800000 */
[----:B------:R-:W-:-:S13]  /*5810*/  ISETP.GE.AND P1, PT, R3, R22, PT ;  /* 0x000000160300720c */ /* 0x000fda0003f26270 */
[----:B------:R-:W-:Y:S05]  /*5820*/  @P1 BRA `(.L_x_3128) ;  /* 0x00000004004c1947 */ /* 0x000fea0003800000 */
        /* <DEDUP_REMOVED lines=53> */
.L_x_3132:
[----:B------:R-:W-:Y:S01]  /*5b80*/  FMUL.RZ R5, R3, 0.15915493667125701904 ;  /* 0x3e22f98303057820 */ /* 0x000fe2000040c000 */
[----:B------:R-:W-:Y:S01]  /*5b90*/  FMUL.FTZ R2, |R0|, -1.4426950216293334961 ;  /* 0xbfb8aa3b00027820 */ /* 0x000fe20000410200 */
[----:B------:R-:W-:Y:S02]  /*5ba0*/  IMAD.MOV.U32 R7, RZ, RZ, 0x3f800000 ;  /* 0x3f800000ff077424 */ /* 0x000fe400078e00ff */
[----:B------:R-:W0:Y:S03]  /*5bb0*/  MUFU.SIN R3, R5 ;  /* 0x0000000500037308 */ /* 0x000e260000000400 */
[----:B------:R-:W-:-:S05]  /*5bc0*/  LOP3.LUT R0, R7, 0x80000000, R0, 0xb8, !PT ;  /* 0x8000000007007812 */ /* 0x000fca00078eb800 */
[----:B------:R-:W1:Y:S08]  /*5bd0*/  MUFU.COS R6, R5 ;  /* 0x0000000500067308 */ /* 0x000e700000000000 */
[----:B------:R-:W2:Y:S01]  /*5be0*/  MUFU.EX2 R2, R2 ;  /* 0x0000000200027308 */ /* 0x000ea20000000800 */
[----:B0-----:R-:W-:-:S04]  /*5bf0*/  FMUL.FTZ R3, R3, 4 ;  /* 0x4080000003037820 */ /* 0x001fc80000410000 */
[----:B-1----:R-:W-:-:S04]  /*5c00*/  FMUL.FTZ R3, R3, R6 ;  /* 0x0000000603037220 */ /* 0x002fc80000410000 */
[----:B--2---:R-:W-:-:S04]  /*5c10*/  FMUL.FTZ R3, R2, R3 ;  /* 0x0000000302037220 */ /* 0x004fc80000410000 */
[----:B------:R-:W-:Y:S01]  /*5c20*/  FMUL.FTZ R24, R2, R3 ;  /* 0x0000000302187220 */ /* 0x000fe20000410000 */
[----:B------:R-:W-:Y:S06]  /*5c30*/  BRA `(.L_x_3133) ;  /* 0x00000000003c7947 */ /* 0x000fec0003800000 */
.L_x_3131:
[----:B------:R-:W-:-:S04]  /*5c40*/  FADD.FTZ R0, R3, -R3 ;  /* 0x8000000303007221 */ /* 0x000fc80000010000 */
[----:B------:R-:W-:Y:S01]  /*5c50*/  IMAD.MOV.U32 R24, RZ, RZ, R0 ;  /* 0x000000ffff187224 */ /* 0x000fe200078e0000 */
[----:B------:R-:W-:Y:S06]  /*5c60*/  BRA `(.L_x_3133) ;  /* 0x0000000000307947 */ /* 0x000fec0003800000 */
.L_x_3130:
        /* <DEDUP_REMOVED lines=12> */
.L_x_3133:
[----:B------:R-:W-:Y:S05]  /*5d30*/  BSYNC B1 ;  /* 0x0000000000017941 */ /* 0x000fea0003800000 */
.L_x_3129:
[----:B------:R-:W-:-:S05]  /*5d40*/  FADD.FTZ R3, -R0, -RZ ;  /* 0x800000ff00037221 */ /* 0x000fca0000010100 */
[----:B------:R-:W-:-:S07]  /*5d50*/  F2FP.F16.F32.PACK_AB R24, R3, R24 ;  /* 0x000000180318723e */ /* 0x000fce00000000ff */
.L_x_3128:
[----:B------:R-:W-:Y:S05]  /*5d60*/  BSYNC B0 ;  /* 0x0000000000007941 */ /* 0x000fea0003800000 */
.L_x_3127:
[----:B------:R-:W0:Y:S01]  /*5d70*/  LDC.U8 R18, c[0x0][0x234] ;  /* 0x00008d00ff127b82 */ /* 0x000e220000000000 */
[----:B------:R-:W-:Y:S04]  /*5d80*/  BSSY B6, `(.L_x_3134) ;  /* 0x0000114000067945 */ /* 0x000fe80003800000 */
        /* <DEDUP_REMOVED lines=23> */
.L_x_3139:
[----:B------:R-:W-:Y:S02]  /*5f00*/  HADD2.F32 R5, -RZ, R4.H0_H0 ;  /* 0x20000004ff057230 */ /* 0x000fe40000004100 */
[----:B------:R-:W-:-:S04]  /*5f10*/  IMAD.MOV.U32 R17, RZ, RZ, R19 ;  /* 0x000000ffff117224 */ /* 0x000fc800078e0013 */
[----:B------:R-:W0:Y:S02]  /*5f20*/  F2I.S64.TRUNC R4, R5 ;  /* 0x0000000500047311 */ /* 0x000e24000020d900 */
[----:B0-----:R0:W-:Y:S01]  /*5f30*/  STG.E.U8 desc[UR36][R2.64], R4 ;  /* 0x0000000402007986 */ /* 0x0011e2000c101124 */
[----:B------:R-:W-:Y:S05]  /*5f40*/  BRA `(.L_x_3135) ;  /* 0x0000000c00dc7947 */ /* 0x000fea0003800000 */
.L_x_3138:
        /* <DEDUP_REMOVED lines=11> */
.L_x_3142:
[----:B------:R-:W-:Y:S02]  /*6000*/  HADD2.F32 R4, -RZ, R4.H0_H0 ;  /* 0x20000004ff047230 */ /* 0x000fe40000004100 */
[----:B------:R-:W-:Y:S02]  /*6010*/  IMAD.MOV.U32 R17, RZ, RZ, R19 ;  /* 0x000000ffff117224 */ /* 0x000fe400078e0013 */
[----:B------:R-:W0:Y:S02]  /*6020*/  F2I.FTZ.TRUNC.NTZ R5, R4 ;  /* 0x0000000400057305 */ /* 0x000e24000021f100 */
[----:B0-----:R0:W-:Y:S01]  /*6030*/  STG.E desc[UR36][R2.64], R5 ;  /* 0x0000000502007986 */ /* 0x0011e2000c101924 */
[----:B------:R-:W-:Y:S05]  /*6040*/  BRA `(.L_x_3135) ;  /* 0x0000000c009c7947 */ /* 0x000fea0003800000 */
.L_x_3141:
[----:B------:R-:W-:Y:S02]  /*6050*/  HADD2.F32 R4, -RZ, R4.H0_H0 ;  /* 0x20000004ff047230 */ /* 0x000fe40000004100 */
[----:B------:R-:W-:Y:S02]  /*6060*/  IMAD.MOV.U32 R17, RZ, RZ, R19 ;  /* 0x000000ffff117224 */ /* 0x000fe400078e0013 */
[----:B------:R-:W0:Y:S02]  /*6070*/  F2I.FTZ.TRUNC.NTZ R5, R4 ;  /* 0x0000000400057305 */ /* 0x000e24000021f100 */
[----:B0-----:R0:W-:Y:S01]  /*6080*/  STG.E.U16 desc[UR36][R2.64], R5 ;  /* 0x0000000502007986 */ /* 0x0011e2000c101524 */
[----:B------:R-:W-:Y:S05]  /*6090*/  BRA `(.L_x_3135) ;  /* 0x0000000c00887947 */ /* 0x000fea0003800000 */
.L_x_3137:
        /* <DEDUP_REMOVED lines=10> */
.L_x_3144:
[----:B------:R0:W-:Y:S01]  /*6140*/  STG.E.U16 desc[UR36][R2.64], R4 ;  /* 0x0000000402007986 */ /* 0x0001e2000c101524 */
[----:B------:R-:W-:Y:S01]  /*6150*/  IMAD.MOV.U32 R17, RZ, RZ, R19 ;  /* 0x000000ffff117224 */ /* 0x000fe200078e0013 */
[----:B------:R-:W-:Y:S06]  /*6160*/  BRA `(.L_x_3135) ;  /* 0x0000000c00547947 */ /* 0x000fec0003800000 */
.L_x_3143:
[----:B------:R-:W-:-:S13]  /*6170*/  ISETP.NE.AND P0, PT, R0, 0x7, PT ;  /* 0x000000070000780c */ /* 0x000fda0003f05270 */
[----:B------:R-:W-:Y:S05]  /*6180*/  @!P0 BRA `(.L_x_3145) ;  /* 0x0000000000308947 */ /* 0x000fea0003800000 */
[----:B------:R-:W-:-:S13]  /*6190*/  ISETP.NE.AND P0, PT, R0, 0x8, PT ;  /* 0x000000080000780c */ /* 0x000fda0003f05270 */
[----:B------:R-:W-:Y:S05]  /*61a0*/  @!P0 BRA `(.L_x_3146) ;  /* 0x00000000001c8947 */ /* 0x000fea0003800000 */
[----:B------:R-:W-:-:S13]  /*61b0*/  ISETP.NE.AND P0, PT, R0, 0x9, PT ;  /* 0x000000090000780c */ /* 0x000fda0003f05270 */
[----:B------:R-:W-:Y:S05]  /*61c0*/  @P0 BRA `(.L_x_3140) ;  /* 0x0000000800d00947 */ /* 0x000fea0003800000 */
[--C-:B------:R-:W-:Y:S02]  /*61d0*/  HADD2.F32 R5, -RZ, R4.reuse.H1_H1 ;  /* 0x30000004ff057230 */ /* 0x100fe40000004100 */
[----:B------:R-:W-:Y:S02]  /*61e0*/  HADD2.F32 R4, -RZ, R4.H0_H0 ;  /* 0x20000004ff047230 */ /* 0x000fe40000004100 */
[----:B------:R-:W-:-:S03]  /*61f0*/  IMAD.MOV.U32 R17, RZ, RZ, R19 ;  /* 0x000000ffff117224 */ /* 0x000fc600078e0013 */
[----:B------:R0:W-:Y:S01]  /*6200*/  STG.E.64 desc[UR36][R2.64], R4 ;  /* 0x0000000402007986 */ /* 0x0001e2000c101b24 */
[----:B------:R-:W-:Y:S05]  /*6210*/  BRA `(.L_x_3135) ;  /* 0x0000000c00287947 */ /* 0x000fea0003800000 */
.L_x_3146:
[----:B------:R0:W-:Y:S01]  /*6220*/  STG.E desc[UR36][R2.64], R4 ;  /* 0x0000000402007986 */ /* 0x0001e2000c101924 */
[----:B------:R-:W-:Y:S01]  /*6230*/  IMAD.MOV.U32 R17, RZ, RZ, R19 ;  /* 0x000000ffff117224 */ /* 0x000fe200078e0013 */
[----:B------:R-:W-:Y:S06]  /*6240*/  BRA `(.L_x_3135) ;  /* 0x0000000c001c7947 */ /* 0x000fec0003800000 */
.L_x_3145:
[----:B------:R-:W-:Y:S02]  /*6250*/  HADD2.F32 R4, -RZ, R4.H0_H0 ;  /* 0x20000004ff047230 */ /* 0x000fe40000004100 */
[----:B------:R-:W-:-:S03]  /*6260*/  IMAD.MOV.U32 R17, RZ, RZ, R19 ;  /* 0x000000ffff117224 */ /* 0x000fc600078e0013 */
[----:B------:R-:W-:-:S06]  /*6270*/  FMUL.FTZ R4, R4, 1 ;  /* 0x3f80000004047820 */ /* 0x000fcc0000410000 */
[----:B------:R-:W0:Y:S02]  /*6280*/  F2F.F64.F32 R4, R4 ;  /* 0x0000000400047310 */ /* 0x000e240000201800 */
[----:B0-----:R0:W-:Y:S01]  /*6290*/  STG.E.64 desc[UR36][R2.64], R4 ;  /* 0x0000000402007986 */ /* 0x0011e2000c101b24 */
[----:B------:R-:W-:Y:S05]  /*62a0*/  BRA `(.L_x_3135) ;  /* 0x0000000c00047947 */ /* 0x000fea0003800000 */
.L_x_3136:
        /* <DEDUP_REMOVED lines=9> */
[----:B------:R-:W-:Y:S02]  /*6340*/  IMAD.MOV.U32 R5, RZ, RZ, 0x1 ;  /* 0x00000001ff057424 */ /* 0x000fe400078e00ff */
[----:B------:R-:W-:Y:S01]  /*6350*/  IMAD.MOV.U32 R17, RZ, RZ, R19 ;  /* 0x000000ffff117224 */ /* 0x000fe200078e0013 */
[----:B------:R-:W-:-:S13]  /*6360*/  FSETP.NEU.FTZ.AND P0, PT, R0, RZ, PT ;  /* 0x000000ff0000720b */ /* 0x000fda0003f1d000 */
[----:B------:R-:W-:-:S05]  /*6370*/  @!P0 HADD2.F32 R4, -RZ, R4.H1_H1 ;  /* 0x30000004ff048230 */ /* 0x000fca0000004100 */
[----:B------:R-:W-:-:S04]  /*6380*/  @!P0 FSETP.NEU.FTZ.AND P1, PT, R4, RZ, PT ;  /* 0x000000ff0400820b */ /* 0x000fc80003f3d000 */
[----:B------:R-:W-:-:S05]  /*6390*/  @!P0 SEL R5, RZ, 0x1, !P1 ;  /* 0x00000001ff058807 */ /* 0x000fca0004800000 */
[----:B------:R0:W-:Y:S01]  /*63a0*/  STG.E.U8 desc[UR36][R2.64], R5 ;  /* 0x0000000502007986 */ /* 0x0001e2000c101124 */
[----:B------:R-:W-:Y:S05]  /*63b0*/  BRA `(.L_x_3135) ;  /* 0x0000000800c07947 */ /* 0x000fea0003800000 */
.L_x_3149:
[--C-:B------:R-:W-:Y:S02]  /*63c0*/  HADD2.F32 R6, -RZ, R4.reuse.H1_H1 ;  /* 0x30000004ff067230 */ /* 0x100fe40000004100 */
[----:B------:R-:W-:Y:S02]  /*63d0*/  HADD2.F32 R4, -RZ, R4.H0_H0 ;  /* 0x20000004ff047230 */ /* 0x000fe40000004100 */
[----:B------:R-:W-:Y:S02]  /*63e0*/  IMAD.MOV.U32 R17, RZ, RZ, R19 ;  /* 0x000000ffff117224 */ /* 0x000fe400078e0013 */
[----:B------:R-:W-:Y:S01]  /*63f0*/  FMUL.FTZ R6, R6, 1 ;  /* 0x3f80000006067820 */ /* 0x000fe20000410000 */
[----:B------:R-:W-:-:S05]  /*6400*/  FMUL.FTZ R4, R4, 1 ;  /* 0x3f80000004047820 */ /* 0x000fca0000410000 */
[----:B------:R-:W-:Y:S08]  /*6410*/  F2F.F64.F32 R6, R6 ;  /* 0x0000000600067310 */ /* 0x000ff00000201800 */
[----:B------:R-:W0:Y:S02]  /*6420*/  F2F.F64.F32 R4, R4 ;  /* 0x0000000400047310 */ /* 0x000e240000201800 */
[----:B0-----:R0:W-:Y:S01]  /*6430*/  STG.E.128 desc[UR36][R2.64], R4 ;  /* 0x0000000402007986 */ /* 0x0011e2000c101d24 */
[----:B------:R-:W-:Y:S05]  /*6440*/  BRA `(.L_x_3135) ;  /* 0x00000008009c7947 */ /* 0x000fea0003800000 */
.L_x_3148:
        /* <DEDUP_REMOVED lines=21> */
.L_x_3153:
[----:B------:R-:W-:Y:S05]  /*65a0*/  BSYNC B0 ;  /* 0x0000000000007941 */ /* 0x000fea0003800000 */
.L_x_3152:
[----:B------:R-:W-:Y:S01]  /*65b0*/  LOP3.LUT R5, R0, R5, RZ, 0xfc, !PT ;  /* 0x0000000500057212 */ /* 0x000fe200078efcff */
[----:B------:R-:W-:-:S04]  /*65c0*/  IMAD.MOV.U32 R17, RZ, RZ, R19 ;  /* 0x000000ffff117224 */ /* 0x000fc800078e0013 */
[----:B------:R0:W-:Y:S01]  /*65d0*/  STG.E.U8 desc[UR36][R2.64], R5 ;  /* 0x0000000502007986 */ /* 0x0001e2000c101124 */
[----:B------:R-:W-:Y:S05]  /*65e0*/  BRA `(.L_x_3135) ;  /* 0x0000000800347947 */ /* 0x000fea0003800000 */
.L_x_3151:
        /* <DEDUP_REMOVED lines=13> */
.L_x_3155:
[----:B------:R-:W-:Y:S01]  /*66c0*/  IMAD.MOV.U32 R0, RZ, RZ, 0x7f ;  /* 0x0000007fff007424 */ /* 0x000fe200078e00ff */
[----:B------:R-:W-:-:S04]  /*66d0*/  ISETP.GT.U32.AND P0, PT, R4, 0x7f800000, PT ;  /* 0x7f8000000400780c */ /* 0x000fc80003f04070 */
[----:B------:R-:W-:-:S09]  /*66e0*/  SEL R0, R0, 0x7c, P0 ;  /* 0x0000007c00007807 */ /* 0x000fd20000000000 */
.L_x_3156:
[----:B------:R-:W-:Y:S05]  /*66f0*/  BSYNC B0 ;  /* 0x0000000000007941 */ /* 0x000fea0003800000 */
.L_x_3154:
[----:B------:R-:W-:Y:S01]  /*6700*/  LOP3.LUT R4, R5, 0x80000000, RZ, 0xc0, !PT ;  /* 0x8000000005047812 */ /* 0x000fe200078ec0ff */
[----:B------:R-:W-:-:S03]  /*6710*/  IMAD.MOV.U32 R17, RZ, RZ, R19 ;  /* 0x000000ffff117224 */ /* 0x000fc600078e0013 */
[----:B------:R-:W-:-:S04]  /*6720*/  SHF.R.U32.HI R5, RZ, 0x18, R4 ;  /* 0x00000018ff057819 */ /* 0x000fc80000011604 */
[----:B------:R-:W-:-:S05]  /*6730*/  LOP3.LUT R5, R0, R5, RZ, 0xfc, !PT ;  /* 0x0000000500057212 */ /* 0x000fca00078efcff */
[----:B------:R0:W-:Y:S01]  /*6740*/  STG.E.U8 desc[UR36][R2.64], R5 ;  /* 0x0000000502007986 */ /* 0x0001e2000c101124 */
[----:B------:R-:W-:Y:S05]  /*6750*/  BRA `(.L_x_3135) ;  /* 0x0000000400d87947 */ /* 0x000fea0003800000 */
.L_x_3150:
[----:B------:R-:W-:Y:S02]  /*6760*/  HADD2.F32 R0, -RZ, R4.H0_H0 ;  /* 0x20000004ff007230 */ /* 0x000fe40000004100 */
[----:B------:R-:W-:-:S03]  /*6770*/  IMAD.MOV.U32 R17, RZ, RZ, R19 ;  /* 0x000000ffff117224 */ /* 0x000fc600078e0013 */
[----:B------:R-:W-:-:S05]  /*6780*/  F2FP.BF16.F32.PACK_AB R0, RZ, R0 ;  /* 0x00000000ff00723e */ /* 0x000fca00000010ff */
[----:B------:R0:W-:Y:S01]  /*6790*/  STG.E.U16 desc[UR36][R2.64], R0 ;  /* 0x0000000002007986 */ /* 0x0001e2000c101524 */
[----:B------:R-:W-:Y:S05]  /*67a0*/  BRA `(.L_x_3135) ;  /* 0x0000000400c47947 */ /* 0x000fea0003800000 */
.L_x_3147:
        /* <DEDUP_REMOVED lines=13> */
.L_x_3159:
        /* <DEDUP_REMOVED lines=17> */
.L_x_3162:
[----:B------:R-:W-:-:S04]  /*6990*/  LOP3.LUT R0, R7, 0x80000000, RZ, 0xc0, !PT ;  /* 0x8000000007007812 */ /* 0x000fc800078ec0ff */
[----:B------:R-:W-:-:S04]  /*69a0*/  SHF.R.U32.HI R5, RZ, 0x18, R0 ;  /* 0x00000018ff057819 */ /* 0x000fc80000011600 */
[----:B------:R-:W-:-:S04]  /*69b0*/  LOP3.LUT R4, R4, R5, RZ, 0xfc, !PT ;  /* 0x0000000504047212 */ /* 0x000fc800078efcff */
[----:B------:R-:W-:-:S07]  /*69c0*/  PRMT R0, R4, 0x7610, R0 ;  /* 0x0000761004007816 */ /* 0x000fce0000000000 */
.L_x_3161:
[----:B------:R-:W-:Y:S05]  /*69d0*/  BSYNC B0 ;  /* 0x0000000000007941 */ /* 0x000fea0003800000 */
.L_x_3160:
[----:B------:R4:W-:Y:S01]  /*69e0*/  STG.E.U8 desc[UR36][R2.64], R0 ;  /* 0x0000000002007986 */ /* 0x0009e2000c101124 */
[----:B------:R-:W-:Y:S01]  /*69f0*/  IMAD.MOV.U32 R17, RZ, RZ, R19 ;  /* 0x000000ffff117224 */ /* 0x000fe200078e0013 */
[----:B------:R-:W-:Y:S06]  /*6a00*/  BRA `(.L_x_3135) ;  /* 0x00000004002c7947 */ /* 0x000fec0003800000 */
.L_x_3158:
        /* <DEDUP_REMOVED lines=17> */
.L_x_3165:
[----:B------:R-:W-:-:S04]  /*6b20*/  LOP3.LUT R0, R7, 0x80000000, RZ, 0xc0, !PT ;  /* 0x8000000007007812 */ /* 0x000fc800078ec0ff */
[----:B------:R-:W-:-:S04]  /*6b30*/  SHF.R.U32.HI R5, RZ, 0x18, R0 ;  /* 0x00000018ff057819 */ /* 0x000fc80000011600 */
[----:B------:R-:W-:-:S04]  /*6b40*/  LOP3.LUT R4, R4, R5, RZ, 0xfc, !PT ;  /* 0x0000000504047212 */ /* 0x000fc800078efcff */
[----:B------:R-:W-:-:S07]  /*6b50*/  PRMT R0, R4, 0x7610, R0 ;  /* 0x0000761004007816 */ /* 0x000fce0000000000 */
.L_x_3164:
[----:B------:R-:W-:Y:S05]  /*6b60*/  BSYNC B0 ;  /* 0x0000000000007941 */ /* 0x000fea0003800000 */
.L_x_3163:
[----:B------:R0:W-:Y:S01]  /*6b70*/  STG.E.U8 desc[UR36][R2.64], R0 ;  /* 0x0000000002007986 */ /* 0x0001e2000c101124 */
[----:B------:R-:W-:Y:S01]  /*6b80*/  IMAD.MOV.U32 R17, RZ, RZ, R19 ;  /* 0x000000ffff117224 */ /* 0x000fe200078e0013 */
[----:B------:R-:W-:Y:S06]  /*6b90*/  BRA `(.L_x_3135) ;  /* 0x0000000000c87947 */ /* 0x000fec0003800000 */
.L_x_3157:
        /* <DEDUP_REMOVED lines=23> */
.L_x_3140:
        /* <DEDUP_REMOVED lines=16> */
.L_x_3168:
[----:B------:R-:W-:Y:S01]  /*6e10*/  IMAD.MOV.U32 R17, RZ, RZ, R19 ;  /* 0x000000ffff117224 */ /* 0x000fe200078e0013 */
[----:B------:R-:W-:Y:S06]  /*6e20*/  BRA `(.L_x_3135) ;  /* 0x0000000000247947 */ /* 0x000fec0003800000 */
.L_x_3167:
[----:B------:R-:W-:Y:S02]  /*6e30*/  HADD2.F32 R4, -RZ, R4.H0_H0 ;  /* 0x20000004ff047230 */ /* 0x000fe40000004100 */
[----:B------:R-:W-:-:S04]  /*6e40*/  IMAD.MOV.U32 R17, RZ, RZ, R19 ;  /* 0x000000ffff117224 */ /* 0x000fc800078e0013 */
[----:B------:R-:W0:Y:S02]  /*6e50*/  F2I.U64.TRUNC R4, R4 ;  /* 0x0000000400047311 */ /* 0x000e24000020d800 */
[----:B0-----:R3:W-:Y:S01]  /*6e60*/  STG.E.64 desc[UR36][R2.64], R4 ;  /* 0x0000000402007986 */ /* 0x0017e2000c101b24 */
[----:B------:R-:W-:Y:S05]  /*6e70*/  BRA `(.L_x_3135) ;  /* 0x0000000000107947 */ /* 0x000fea0003800000 */
.L_x_3166:
[----:B------:R-:W-:Y:S02]  /*6e80*/  HADD2.F32 R4, -RZ, R4.H0_H0 ;  /* 0x20000004ff047230 */ /* 0x000fe40000004100 */
[----:B------:R-:W-:Y:S02]  /*6e90*/  IMAD.MOV.U32 R17, RZ, RZ, R19 ;  /* 0x000000ffff117224 */ /* 0x000fe400078e0013 */
[----:B------:R-:W0:Y:S02]  /*6ea0*/  F2I.FTZ.U32.TRUNC.NTZ R5, R4 ;  /* 0x0000000400057305 */ /* 0x000e24000021f000 */
[----:B0-----:R1:W-:Y:S03]  /*6eb0*/  STG.E desc[UR36][R2.64], R5 ;  /* 0x0000000502007986 */ /* 0x0013e6000c101924 */
.L_x_3135:
[----:B------:R-:W-:Y:S05]  /*6ec0*/  BSYNC B6 ;  /* 0x0000000000067941 */ /* 0x000fea0003800000 */
.L_x_3134:
        /* <DEDUP_REMOVED lines=25> */
.L_x_3174:
[----:B------:R-:W-:-:S06]  /*7060*/  HADD2.F32 R5, -RZ, R25.H0_H0 ;  /* 0x20000019ff057230 */ /* 0x000fcc0000004100 */
[----:B------:R-:W0:Y:S02]  /*7070*/  F2I.S64.TRUNC R4, R5 ;  /* 0x0000000500047311 */ /* 0x000e24000020d900 */
[----:B0-----:R0:W-:Y:S01]  /*7080*/  STG.E.U8 desc[UR36][R2.64], R4 ;  /* 0x0000000402007986 */ /* 0x0011e2000c101124 */
[----:B------:R-:W-:Y:S05]  /*7090*/  BRA `(.L_x_3176) ;  /* 0x0000000c008c7947 */ /* 0x000fea0003800000 */
.L_x_3173:
        /* <DEDUP_REMOVED lines=10> */
.L_x_3178:
[----:B------:R-:W-:-:S06]  /*7140*/  HADD2.F32 R25, -RZ, R25.H0_H0 ;  /* 0x20000019ff197230 */ /* 0x000fcc0000004100 */
[----:B------:R-:W0:Y:S02]  /*7150*/  F2I.FTZ.TRUNC.NTZ R25, R25 ;  /* 0x0000001900197305 */ /* 0x000e24000021f100 */
[----:B0-----:R0:W-:Y:S01]  /*7160*/  STG.E desc[UR36][R2.64], R25 ;  /* 0x0000001902007986 */ /* 0x0011e2000c101924 */
[----:B------:R-:W-:Y:S05]  /*7170*/  BRA `(.L_x_3176) ;  /* 0x0000000c00547947 */ /* 0x000fea0003800000 */
.L_x_3177:
[----:B------:R-:W-:-:S06]  /*7180*/  HADD2.F32 R25, -RZ, R25.H0_H0 ;  /* 0x20000019ff197230 */ /* 0x000fcc0000004100 */
[----:B------:R-:W0:Y:S02]  /*7190*/  F2I.FTZ.TRUNC.NTZ R25, R25 ;  /* 0x0000001900197305 */ /* 0x000e24000021f100 */
[----:B0-----:R0:W-:Y:S01]  /*71a0*/  STG.E.U16 desc[UR36][R2.64], R25 ;  /* 0x0000001902007986 */ /* 0x0011e2000c101524 */
[----:B------:R-:W-:Y:S05]  /*71b0*/  BRA `(.L_x_3176) ;  /* 0x0000000c00447947 */ /* 0x000fea0003800000 */
.L_x_3172:
        /* <DEDUP_REMOVED lines=9> */
.L_x_3180:
[----:B------:R0:W-:Y:S01]  /*7250*/  STG.E.U16 desc[UR36][R2.64], R25 ;  /* 0x0000001902007986 */ /* 0x0001e2000c101524 */
[----:B------:R-:W-:Y:S05]  /*7260*/  BRA `(.L_x_3176) ;  /* 0x0000000c00187947 */ /* 0x000fea0003800000 */
.L_x_3179:
        /* <DEDUP_REMOVED lines=10> */
.L_x_3182:
[----:B------:R0:W-:Y:S01]  /*7310*/  STG.E desc[UR36][R2.64], R25 ;  /* 0x0000001902007986 */ /* 0x0001e2000c101924 */
[----:B------:R-:W-:Y:S05]  /*7320*/  BRA `(.L_x_3176) ;  /* 0x0000000800e87947 */ /* 0x000fea0003800000 */
.L_x_3181:
[----:B------:R-:W-:-:S05]  /*7330*/  HADD2.F32 R4, -RZ, R25.H0_H0 ;  /* 0x20000019ff047230 */ /* 0x000fca0000004100 */
[----:B------:R-:W-:-:S06]  /*7340*/  FMUL.FTZ R4, R4, 1 ;  /* 0x3f80000004047820 */ /* 0x000fcc0000410000 */
[----:B------:R-:W0:Y:S02]  /*7350*/  F2F.F64.F32 R4, R4 ;  /* 0x0000000400047310 */ /* 0x000e240000201800 */
[----:B0-----:R0:W-:Y:S01]  /*7360*/  STG.E.64 desc[UR36][R2.64], R4 ;  /* 0x0000000402007986 */ /* 0x0011e2000c101b24 */
[----:B------:R-:W-:Y:S05]  /*7370*/  BRA `(.L_x_3176) ;  /* 0x0000000800d47947 */ /* 0x000fea0003800000 */
.L_x_3171:
        /* <DEDUP_REMOVED lines=11> */
[----:B------:R-:W-:-:S05]  /*7430*/  @!P0 HADD2.F32 R25, -RZ, R25.H1_H1 ;  /* 0x30000019ff198230 */ /* 0x000fca0000004100 */
[----:B------:R-:W-:-:S04]  /*7440*/  @!P0 FSETP.NEU.FTZ.AND P1, PT, R25, RZ, PT ;  /* 0x000000ff1900820b */ /* 0x000fc80003f3d000 */
[----:B------:R-:W-:-:S05]  /*7450*/  @!P0 SEL R5, RZ, 0x1, !P1 ;  /* 0x00000001ff058807 */ /* 0x000fca0004800000 */
[----:B------:R0:W-:Y:S01]  /*7460*/  STG.E.U8 desc[UR36][R2.64], R5 ;  /* 0x0000000502007986 */ /* 0x0001e2000c101124 */
[----:B------:R-:W-:Y:S05]  /*7470*/  BRA `(.L_x_3176) ;  /* 0x0000000800947947 */ /* 0x000fea0003800000 */
.L_x_3185:
        /* <DEDUP_REMOVED lines=8> */
.L_x_3184:
        /* <DEDUP_REMOVED lines=21> */
.L_x_3189:
[----:B------:R-:W-:Y:S05]  /*7650*/  BSYNC B0 ;  /* 0x0000000000007941 */ /* 0x000fea0003800000 */
.L_x_3188:
[----:B------:R-:W-:-:S05]  /*7660*/  LOP3.LUT R5, R0, R5, RZ, 0xfc, !PT ;  /* 0x0000000500057212 */ /* 0x000fca00078efcff */
[----:B------:R0:W-:Y:S01]  /*7670*/  STG.E.U8 desc[UR36][R2.64], R5 ;  /* 0x0000000502007986 */ /* 0x0001e2000c101124 */
[----:B------:R-:W-:Y:S05]  /*7680*/  BRA `(.L_x_3176) ;  /* 0x0000000800107947 */ /* 0x000fea0003800000 */
.L_x_3187:
        /* <DEDUP_REMOVED lines=13> */
.L_x_3191:
[----:B------:R-:W-:Y:S01]  /*7760*/  IMAD.MOV.U32 R0, RZ, RZ, 0x7f ;  /* 0x0000007fff007424 */ /* 0x000fe200078e00ff */
[----:B------:R-:W-:-:S04]  /*7770*/  ISETP.GT.U32.AND P0, PT, R4, 0x7f800000, PT ;  /* 0x7f8000000400780c */ /* 0x000fc80003f04070 */
[----:B------:R-:W-:-:S09]  /*7780*/  SEL R0, R0, 0x7c, P0 ;  /* 0x0000007c00007807 */ /* 0x000fd20000000000 */
.L_x_3192:
[----:B------:R-:W-:Y:S05]  /*7790*/  BSYNC B0 ;  /* 0x0000000000007941 */ /* 0x000fea0003800000 */
.L_x_3190:
[----:B------:R-:W-:-:S04]  /*77a0*/  LOP3.LUT R4, R25, 0x80000000, RZ, 0xc0, !PT ;  /* 0x8000000019047812 */ /* 0x000fc800078ec0ff */
[----:B------:R-:W-:-:S04]  /*77b0*/  SHF.R.U32.HI R5, RZ, 0x18, R4 ;  /* 0x00000018ff057819 */ /* 0x000fc80000011604 */
[----:B------:R-:W-:-:S05]  /*77c0*/  LOP3.LUT R5, R0, R5, RZ, 0xfc, !PT ;  /* 0x0000000500057212 */ /* 0x000fca00078efcff */
[----:B------:R0:W-:Y:S01]  /*77d0*/  STG.E.U8 desc[UR36][R2.64], R5 ;  /* 0x0000000502007986 */ /* 0x0001e2000c101124 */
[----:B------:R-:W-:Y:S05]  /*77e0*/  BRA `(.L_x_3176) ;  /* 0x0000000400b87947 */ /* 0x000fea0003800000 */
.L_x_3186:
[----:B------:R-:W-:-:S05]  /*77f0*/  HADD2.F32 R0, -RZ, R25.H0_H0 ;  /* 0x20000019ff007230 */ /* 0x000fca0000004100 */
[----:B------:R-:W-:-:S05]  /*7800*/  F2FP.BF16.F32.PACK_AB R0, RZ, R0 ;  /* 0x00000000ff00723e */ /* 0x000fca00000010ff */
[----:B------:R0:W-:Y:S01]  /*7810*/  STG.E.U16 desc[UR36][R2.64], R0 ;  /* 0x0000000002007986 */ /* 0x0001e2000c101524 */
[----:B------:R-:W-:Y:S05]  /*7820*/  BRA `(.L_x_3176) ;  /* 0x0000000400a87947 */ /* 0x000fea0003800000 */
.L_x_3183:
        /* <DEDUP_REMOVED lines=12> */
.L_x_3195:
        /* <DEDUP_REMOVED lines=17> */
.L_x_3198:
[----:B------:R-:W-:-:S04]  /*7a00*/  LOP3.LUT R0, R25, 0x80000000, RZ, 0xc0, !PT ;  /* 0x8000000019007812 */ /* 0x000fc800078ec0ff */
[----:B------:R-:W-:-:S04]  /*7a10*/  SHF.R.U32.HI R5, RZ, 0x18, R0 ;  /* 0x00000018ff057819 */ /* 0x000fc80000011600 */
[----:B------:R-:W-:-:S04]  /*7a20*/  LOP3.LUT R4, R4, R5, RZ, 0xfc, !PT ;  /* 0x0000000504047212 */ /* 0x000fc800078efcff */
[----:B------:R-:W-:-:S07]  /*7a30*/  PRMT R0, R4, 0x7610, R0 ;  /* 0x0000761004007816 */ /* 0x000fce0000000000 */
.L_x_3197:
[----:B------:R-:W-:Y:S05]  /*7a40*/  BSYNC B0 ;  /* 0x0000000000007941 */ /* 0x000fea0003800000 */
.L_x_3196:
[----:B------:R3:W-:Y:S01]  /*7a50*/  STG.E.U8 desc[UR36][R2.64], R0 ;  /* 0x0000000002007986 */ /* 0x0007e2000c101124 */
[----:B------:R-:W-:Y:S05]  /*7a60*/  BRA `(.L_x_3176) ;  /* 0x0000000400187947 */ /* 0x000fea0003800000 */
.L_x_3194:
        /* <DEDUP_REMOVED lines=17> */
.L_x_3201:
[----:B------:R-:W-:-:S04]  /*7b80*/  LOP3.LUT R0, R25, 0x80000000, RZ, 0xc0, !PT ;  /* 0x8000000019007812 */ /* 0x000fc800078ec0ff */
[----:B------:R-:W-:-:S04]  /*7b90*/  SHF.R.U32.HI R5, RZ, 0x18, R0 ;  /* 0x00000018ff057819 */ /* 0x000fc80000011600 */
[----:B------:R-:W-:-:S04]  /*7ba0*/  LOP3.LUT R4, R4, R5, RZ, 0xfc, !PT ;  /* 0x0000000504047212 */ /* 0x000fc800078efcff */
[----:B------:R-:W-:-:S07]  /*7bb0*/  PRMT R0, R4, 0x7610, R0 ;  /* 0x0000761004007816 */ /* 0x000fce0000000000 */
.L_x_3200:
[----:B------:R-:W-:Y:S05]  /*7bc0*/  BSYNC B0 ;  /* 0x0000000000007941 */ /* 0x000fea0003800000 */
.L_x_3199:
[----:B------:R0:W-:Y:S01]  /*7bd0*/  STG.E.U8 desc[UR36][R2.64], R0 ;  /* 0x0000000002007986 */ /* 0x0001e2000c101124 */
[----:B------:R-:W-:Y:S05]  /*7be0*/  BRA `(.L_x_3176) ;  /* 0x0000000000b87947 */ /* 0x000fea0003800000 */
.L_x_3193:
        /* <DEDUP_REMOVED lines=22> */
.L_x_3175:
        /* <DEDUP_REMOVED lines=16> */
.L_x_3204:
[----:B------:R-:W-:Y:S05]  /*7e50*/  BRA `(.L_x_3176) ;  /* 0x00000000001c7947 */ /* 0x000fea0003800000 */
.L_x_3203:
[----:B------:R-:W-:-:S06]  /*7e60*/  HADD2.F32 R4, -RZ, R25.H0_H0 ;  /* 0x20000019ff047230 */ /* 0x000fcc0000004100 */
[----:B------:R-:W0:Y:S02]  /*7e70*/  F2I.U64.TRUNC R4, R4 ;  /* 0x0000000400047311 */ /* 0x000e24000020d800 */
[----:B0-----:R2:W-:Y:S01]  /*7e80*/  STG.E.64 desc[UR36][R2.64], R4 ;  /* 0x0000000402007986 */ /* 0x0015e2000c101b24 */
[----:B------:R-:W-:Y:S05]  /*7e90*/  BRA `(.L_x_3176) ;  /* 0x00000000000c7947 */ /* 0x000fea0003800000 */
.L_x_3202:
[----:B------:R-:W-:-:S06]  /*7ea0*/  HADD2.F32 R25, -RZ, R25.H0_H0 ;  /* 0x20000019ff197230 */ /* 0x000fcc0000004100 */
[----:B------:R-:W0:Y:S02]  /*7eb0*/  F2I.FTZ.U32.TRUNC.NTZ R25, R25 ;  /* 0x0000001900197305 */ /* 0x000e24000021f000 */
[----:B0-----:R0:W-:Y:S02]  /*7ec0*/  STG.E desc[UR36][R2.64], R25 ;  /* 0x0000001902007986 */ /* 0x0011e4000c101924 */
.L_x_3176:
        /* <DEDUP_REMOVED lines=25> */
.L_x_3208:
[----:B------:R-:W-:-:S06]  /*8060*/  HADD2.F32 R5, -RZ, R23.H0_H0 ;  /* 0x20000017ff057230 */ /* 0x000fcc0000004100 */
[----:B------:R-:W0:Y:S02]  /*8070*/  F2I.S64.TRUNC R4, R5 ;  /* 0x0000000500047311 */ /* 0x000e24000020d900 */
[----:B0-----:R3:W-:Y:S01]  /*8080*/  STG.E.U8 desc[UR36][R2.64], R4 ;  /* 0x0000000402007986 */ /* 0x0017e2000c101124 */
[----:B------:R-:W-:Y:S05]  /*8090*/  BRA `(.L_x_3210) ;  /* 0x0000000c008c7947 */ /* 0x000fea0003800000 */
.L_x_3207:
        /* <DEDUP_REMOVED lines=10> */
.L_x_3212:
[----:B------:R-:W-:-:S06]  /*8140*/  HADD2.F32 R23, -RZ, R23.H0_H0 ;  /* 0x20000017ff177230 */ /* 0x000fcc0000004100 */
[----:B------:R-:W0:Y:S02]  /*8150*/  F2I.FTZ.TRUNC.NTZ R23, R23 ;  /* 0x0000001700177305 */ /* 0x000e24000021f100 */
[----:B0-----:R2:W-:Y:S01]  /*8160*/  STG.E desc[UR36][R2.64], R23 ;  /* 0x0000001702007986 */ /* 0x0015e2000c101924 */
[----:B------:R-:W-:Y:S05]  /*8170*/  BRA `(.L_x_3210) ;  /* 0x0000000c00547947 */ /* 0x000fea0003800000 */
.L_x_3211:
[----:B------:R-:W-:-:S06]  /*8180*/  HADD2.F32 R23, -RZ, R23.H0_H0 ;  /* 0x20000017ff177230 */ /* 0x000fcc0000004100 */
[----:B------:R-:W0:Y:S02]  /*8190*/  F2I.FTZ.TRUNC.NTZ R23, R23 ;  /* 0x0000001700177305 */ /* 0x000e24000021f100 */
[----:B0-----:R0:W-:Y:S01]  /*81a0*/  STG.E.U16 desc[UR36][R2.64], R23 ;  /* 0x0000001702007986 */ /* 0x0011e2000c101524 */
[----:B------:R-:W-:Y:S05]  /*81b0*/  BRA `(.L_x_3210) ;  /* 0x0000000c00447947 */ /* 0x000fea0003800000 */
.L_x_3206:
        /* <DEDUP_REMOVED lines=9> */
.L_x_3214:
[----:B------:R0:W-:Y:S01]  /*8250*/  STG.E.U16 desc[UR36][R2.64], R23 ;  /* 0x0000001702007986 */ /* 0x0001e2000c101524 */
[----:B------:R-:W-:Y:S05]  /*8260*/  BRA `(.L_x_3210) ;  /* 0x0000000c00187947 */ /* 0x000fea0003800000 */
.L_x_3213:
        /* <DEDUP_REMOVED lines=10> */
.L_x_3216:
[----:B------:R0:W-:Y:S01]  /*8310*/  STG.E desc[UR36][R2.64], R23 ;  /* 0x0000001702007986 */ /* 0x0001e2000c101924 */
[----:B------:R-:W-:Y:S05]  /*8320*/  BRA `(.L_x_3210) ;  /* 0x0000000800e87947 */ /* 0x000fea0003800000 */
.L_x_3215:
[----:B------:R-:W-:-:S05]  /*8330*/  HADD2.F32 R4, -RZ, R23.H0_H0 ;  /* 0x20000017ff047230 */ /* 0x000fca0000004100 */
[----:B------:R-:W-:-:S06]  /*8340*/  FMUL.FTZ R4, R4, 1 ;  /* 0x3f80000004047820 */ /* 0x000fcc0000410000 */
[----:B------:R-:W0:Y:S02]  /*8350*/  F2F.F64.F32 R4, R4 ;  /* 0x0000000400047310 */ /* 0x000e240000201800 */
[----:B0-----:R0:W-:Y:S01]  /*8360*/  STG.E.64 desc[UR36][R2.64], R4 ;  /* 0x0000000402007986 */ /* 0x0011e2000c101b24 */
[----:B------:R-:W-:Y:S05]  /*8370*/  BRA `(.L_x_3210) ;  /* 0x0000000800d47947 */ /* 0x000fea0003800000 */
.L_x_3205:
        /* <DEDUP_REMOVED lines=16> */
.L_x_3219:
        /* <DEDUP_REMOVED lines=8> */
.L_x_3218:
        /* <DEDUP_REMOVED lines=21> */
.L_x_3223:
[----:B------:R-:W-:Y:S05]  /*8650*/  BSYNC B0 ;  /* 0x0000000000007941 */ /* 0x000fea0003800000 */
.L_x_3222:
[----:B------:R-:W-:-:S05]  /*8660*/  LOP3.LUT R5, R0, R5, RZ, 0xfc, !PT ;  /* 0x0000000500057212 */ /* 0x000fca00078efcff */
[----:B------:R0:W-:Y:S01]  /*8670*/  STG.E.U8 desc[UR36][R2.64], R5 ;  /* 0x0000000502007986 */ /* 0x0001e2000c101124 */
[----:B------:R-:W-:Y:S05]  /*8680*/  BRA `(.L_x_3210) ;  /* 0x0000000800107947 */ /* 0x000fea0003800000 */
.L_x_3221:
        /* <DEDUP_REMOVED lines=13> */
.L_x_3225:
[----:B------:R-:W-:Y:S01]  /*8760*/  IMAD.MOV.U32 R0, RZ, RZ, 0x7f ;  /* 0x0000007fff007424 */ /* 0x000fe200078e00ff */
[----:B------:R-:W-:-:S04]  /*8770*/  ISETP.GT.U32.AND P0, PT, R4, 0x7f800000, PT ;  /* 0x7f8000000400780c */ /* 0x000fc80003f04070 */
[----:B------:R-:W-:-:S09]  /*8780*/  SEL R0, R0, 0x7c, P0 ;  /* 0x0000007c00007807 */ /* 0x000fd20000000000 */
.L_x_3226:
[----:B------:R-:W-:Y:S05]  /*8790*/  BSYNC B0 ;  /* 0x0000000000007941 */ /* 0x000fea0003800000 */
.L_x_3224:
[----:B------:R-:W-:-:S04]  /*87a0*/  LOP3.LUT R4, R23, 0x80000000, RZ, 0xc0, !PT ;  /* 0x8000000017047812 */ /* 0x000fc800078ec0ff */
[----:B------:R-:W-:-:S04]  /*87b0*/  SHF.R.U32.HI R5, RZ, 0x18, R4 ;  /* 0x00000018ff057819 */ /* 0x000fc80000011604 */
[----:B------:R-:W-:-:S05]  /*87c0*/  LOP3.LUT R5, R0, R5, RZ, 0xfc, !PT ;  /* 0x0000000500057212 */ /* 0x000fca00078efcff */
[----:B------:R0:W-:Y:S01]  /*87d0*/  STG.E.U8 desc[UR36][R2.64], R5 ;  /* 0x0000000502007986 */ /* 0x0001e2000c101124 */
[----:B------:R-:W-:Y:S05]  /*87e0*/  BRA `(.L_x_3210) ;  /* 0x0000000400b87947 */ /* 0x000fea0003800000 */
.L_x_3220:
[----:B------:R-:W-:-:S05]  /*87f0*/  HADD2.F32 R0, -RZ, R23.H0_H0 ;  /* 0x20000017ff007230 */ /* 0x000fca0000004100 */
[----:B------:R-:W-:-:S05]  /*8800*/  F2FP.BF16.F32.PACK_AB R0, RZ, R0 ;  /* 0x00000000ff00723e */ /* 0x000fca00000010ff */
[----:B------:R0:W-:Y:S01]  /*8810*/  STG.E.U16 desc[UR36][R2.64], R0 ;  /* 0x0000000002007986 */ /* 0x0001e2000c101524 */
[----:B------:R-:W-:Y:S05]  /*8820*/  BRA `(.L_x_3210) ;  /* 0x0000000400a87947 */ /* 0x000fea0003800000 */
.L_x_3217:
        /* <DEDUP_REMOVED lines=12> */
.L_x_3229:
        /* <DEDUP_REMOVED lines=17> */
.L_x_3232:
[----:B------:R-:W-:-:S04]  /*8a00*/  LOP3.LUT R0, R23, 0x80000000, RZ, 0xc0, !PT ;  /* 0x8000000017007812 */ /* 0x000fc800078ec0ff */
[----:B------:R-:W-:-:S04]  /*8a10*/  SHF.R.U32.HI R5, RZ, 0x18, R0 ;  /* 0x00000018ff057819 */ /* 0x000fc80000011600 */
[----:B------:R-:W-:-:S04]  /*8a20*/  LOP3.LUT R4, R4, R5, RZ, 0xfc, !PT ;  /* 0x0000000504047212 */ /* 0x000fc800078efcff */
[----:B------:R-:W-:-:S07]  /*8a30*/  PRMT R0, R4, 0x7610, R0 ;  /* 0x0000761004007816 */ /* 0x000fce0000000000 */
.L_x_3231:
[----:B------:R-:W-:Y:S05]  /*8a40*/  BSYNC B0 ;  /* 0x0000000000007941 */ /* 0x000fea0003800000 */
.L_x_3230:
[----:B------:R0:W-:Y:S01]  /*8a50*/  STG.E.U8 desc[UR36][R2.64], R0 ;  /* 0x0000000002007986 */ /* 0x0001e2000c101124 */
[----:B------:R-:W-:Y:S05]  /*8a60*/  BRA `(.L_x_3210) ;  /* 0x0000000400187947 */ /* 0x000fea0003800000 */
.L_x_3228:
        /* <DEDUP_REMOVED lines=17> */
.L_x_3235:
[----:B------:R-:W-:-:S04]  /*8b80*/  LOP3.LUT R0, R23, 0x80000000, RZ, 0xc0, !PT ;  /* 0x8000000017007812 */ /* 0x000fc800078ec0ff */
[----:B------:R-:W-:-:S04]  /*8b90*/  SHF.R.U32.HI R5, RZ, 0x18, R0 ;  /* 0x00000018ff057819 */ /* 0x000fc80000011600 */
[----:B------:R-:W-:-:S04]  /*8ba0*/  LOP3.LUT R4, R4, R5, RZ, 0xfc, !PT ;  /* 0x0000000504047212 */ /* 0x000fc800078efcff */
[----:B------:R-:W-:-:S07]  /*8bb0*/  PRMT R0, R4, 0x7610, R0 ;  /* 0x0000761004007816 */ /* 0x000fce0000000000 */
.L_x_3234:
[----:B------:R-:W-:Y:S05]  /*8bc0*/  BSYNC B0 ;  /* 0x0000000000007941 */ /* 0x000fea0003800000 */
.L_x_3233:
[----:B------:R0:W-:Y:S01]  /*8bd0*/  STG.E.U8 desc[UR36][R2.64], R0 ;  /* 0x0000000002007986 */ /* 0x0001e2000c101124 */
[----:B------:R-:W-:Y:S05]  /*8be0*/  BRA `(.L_x_3210) ;  /* 0x0000000000b87947 */ /* 0x000fea0003800000 */
.L_x_3227:
        /* <DEDUP_REMOVED lines=22> */
.L_x_3209:
        /* <DEDUP_REMOVED lines=16> */
.L_x_3238:
[----:B------:R-:W-:Y:S05]  /*8e50*/  BRA `(.L_x_3210) ;  /* 0x00000000001c7947 */ /* 0x000fea0003800000 */
.L_x_3237:
[----:B------:R-:W-:-:S06]  /*8e60*/  HADD2.F32 R4, -RZ, R23.H0_H0 ;  /* 0x20000017ff047230 */ /* 0x000fcc0000004100 */
[----:B------:R-:W0:Y:S02]  /*8e70*/  F2I.U64.TRUNC R4, R4 ;  /* 0x0000000400047311 */ /* 0x000e24000020d800 */
[----:B0-----:R0:W-:Y:S01]  /*8e80*/  STG.E.64 desc[UR36][R2.64], R4 ;  /* 0x0000000402007986 */ /* 0x0011e2000c101b24 */
[----:B------:R-:W-:Y:S05]  /*8e90*/  BRA `(.L_x_3210) ;  /* 0x00000000000c7947 */ /* 0x000fea0003800000 */
.L_x_3236:
[----:B------:R-:W-:-:S06]  /*8ea0*/  HADD2.F32 R23, -RZ, R23.H0_H0 ;  /* 0x20000017ff177230 */ /* 0x000fcc0000004100 */
[----:B------:R-:W0:Y:S02]  /*8eb0*/  F2I.FTZ.U32.TRUNC.NTZ R23, R23 ;  /* 0x0000001700177305 */ /* 0x000e24000021f000 */
[----:B0-----:R0:W-:Y:S02]  /*8ec0*/  STG.E desc[UR36][R2.64], R23 ;  /* 0x0000001702007986 */ /* 0x0011e4000c101924 */
.L_x_3210:
[----:B------:R-:W-:-:S07]  /*8ed0*/  VIADD R17, R17, 0x80 ;  /* 0x0000008011117836 */ /* 0x000fce0000000000 */
.L_x_3170:
[----:B------:R-:W-:Y:S05]  /*8ee0*/  BSYNC B6 ;  /* 0x0000000000067941 */ /* 0x000fea0003800000 */
.L_x_3169:
        /* <DEDUP_REMOVED lines=23> */
.L_x_3242:
[----:B------:R-:W-:-:S06]  /*9060*/  HADD2.F32 R5, -RZ, R24.H0_H0 ;  /* 0x20000018ff057230 */ /* 0x000fcc0000004100 */
[----:B------:R-:W0:Y:S02]  /*9070*/  F2I.S64.TRUNC R4, R5 ;  /* 0x0000000500047311 */ /* 0x000e24000020d900 */
[----:B0-----:R-:W-:Y:S01]  /*9080*/  STG.E.U8 desc[UR36][R2.64], R4 ;  /* 0x0000000402007986 */ /* 0x001fe2000c101124 */
[----:B------:R-:W-:Y:S05]  /*9090*/  EXIT ;  /* 0x000000000000794d */ /* 0x000fea0003800000 */
.L_x_3241:
        /* <DEDUP_REMOVED lines=10> */
.L_x_3245:
[----:B------:R-:W-:-:S04]  /*9140*/  HADD2.F32 R24, -RZ, R24.H0_H0 ;  /* 0x20000018ff187230 */ /* 0x000fc80000004100 */
[----:B------:R-:W0:Y:S02]  /*9150*/  F2I.FTZ.TRUNC.NTZ R5, R24 ;  /* 0x0000001800057305 */ /* 0x000e24000021f100 */
[----:B0-----:R-:W-:Y:S01]  /*9160*/  STG.E desc[UR36][R2.64], R5 ;  /* 0x0000000502007986 */ /* 0x001fe2000c101924 */
[----:B------:R-:W-:Y:S05]  /*9170*/  EXIT ;  /* 0x000000000000794d */ /* 0x000fea0003800000 */
.L_x_3244:
[----:B------:R-:W-:-:S04]  /*9180*/  HADD2.F32 R24, -RZ, R24.H0_H0 ;  /* 0x20000018ff187230 */ /* 0x000fc80000004100 */
[----:B------:R-:W0:Y:S02]  /*9190*/  F2I.FTZ.TRUNC.NTZ R5, R24 ;  /* 0x0000001800057305 */ /* 0x000e24000021f100 */
[----:B0-----:R-:W-:Y:S01]  /*91a0*/  STG.E.U16 desc[UR36][R2.64], R5 ;  /* 0x0000000502007986 */ /* 0x001fe2000c101524 */
[----:B------:R-:W-:Y:S05]  /*91b0*/  EXIT ;  /* 0x000000000000794d */ /* 0x000fea0003800000 */
.L_x_3240:
        /* <DEDUP_REMOVED lines=9> */
.L_x_3247:
[----:B------:R-:W-:Y:S01]  /*9250*/  STG.E.U16 desc[UR36][R2.64], R24 ;  /* 0x0000001802007986 */ /* 0x000fe2000c101524 */
[----:B------:R-:W-:Y:S05]  /*9260*/  EXIT ;  /* 0x000000000000794d */ /* 0x000fea0003800000 */
.L_x_3246:
        /* <DEDUP_REMOVED lines=10> */
.L_x_3249:
[----:B------:R-:W-:Y:S01]  /*9310*/  STG.E desc[UR36][R2.64], R24 ;  /* 0x0000001802007986 */ /* 0x000fe2000c101924 */
[----:B------:R-:W-:Y:S05]  /*9320*/  EXIT ;  /* 0x000000000000794d */ /* 0x000fea0003800000 */
.L_x_3248:
[----:B------:R-:W-:-:S05]  /*9330*/  HADD2.F32 R4, -RZ, R24.H0_H0 ;  /* 0x20000018ff047230 */ /* 0x000fca0000004100 */
[----:B------:R-:W-:-:S06]  /*9340*/  FMUL.FTZ R4, R4, 1 ;  /* 0x3f80000004047820 */ /* 0x000fcc0000410000 */
[----:B------:R-:W0:Y:S02]  /*9350*/  F2F.F64.F32 R4, R4 ;  /* 0x0000000400047310 */ /* 0x000e240000201800 */
[----:B0-----:R-:W-:Y:S01]  /*9360*/  STG.E.64 desc[UR36][R2.64], R4 ;  /* 0x0000000402007986 */ /* 0x001fe2000c101b24 */
[----:B------:R-:W-:Y:S05]  /*9370*/  EXIT ;  /* 0x000000000000794d */ /* 0x000fea0003800000 */
.L_x_3239:
        /* <DEDUP_REMOVED lines=14> */
[----:B------:R-:W-:Y:S01]  /*9460*/  STG.E.U8 desc[UR36][R2.64], R5 ;  /* 0x0000000502007986 */ /* 0x000fe2000c101124 */
[----:B------:R-:W-:Y:S05]  /*9470*/  EXIT ;  /* 0x000000000000794d */ /* 0x000fea0003800000 */
.L_x_3252:
        /* <DEDUP_REMOVED lines=8> */
.L_x_3251:
        /* <DEDUP_REMOVED lines=21> */
.L_x_3256:
[----:B------:R-:W-:Y:S05]  /*9650*/  BSYNC B0 ;  /* 0x0000000000007941 */ /* 0x000fea0003800000 */
.L_x_3255:
[----:B------:R-:W-:-:S05]  /*9660*/  LOP3.LUT R5, R0, R5, RZ, 0xfc, !PT ;  /* 0x0000000500057212 */ /* 0x000fca00078efcff */
[----:B------:R-:W-:Y:S01]  /*9670*/  STG.E.U8 desc[UR36][R2.64], R5 ;  /* 0x0000000502007986 */ /* 0x000fe2000c101124 */
[----:B------:R-:W-:Y:S05]  /*9680*/  EXIT ;  /* 0x000000000000794d */ /* 0x000fea0003800000 */
.L_x_3254:
        /* <DEDUP_REMOVED lines=13> */
.L_x_3258:
[----:B------:R-:W-:Y:S01]  /*9760*/  IMAD.MOV.U32 R0, RZ, RZ, 0x7f ;  /* 0x0000007fff007424 */ /* 0x000fe200078e00ff */
[----:B------:R-:W-:-:S04]  /*9770*/  ISETP.GT.U32.AND P0, PT, R4, 0x7f800000, PT ;  /* 0x7f8000000400780c */ /* 0x000fc80003f04070 */
[----:B------:R-:W-:-:S09]  /*9780*/  SEL R0, R0, 0x7c, P0 ;  /* 0x0000007c00007807 */ /* 0x000fd20000000000 */
.L_x_3259:
[----:B------:R-:W-:Y:S05]  /*9790*/  BSYNC B0 ;  /* 0x0000000000007941 */ /* 0x000fea0003800000 */
.L_x_3257:
[----:B------:R-:W-:-:S04]  /*97a0*/  LOP3.LUT R4, R5, 0x80000000, RZ, 0xc0, !PT ;  /* 0x8000000005047812 */ /* 0x000fc800078ec0ff */
[----:B------:R-:W-:-:S04]  /*97b0*/  SHF.R.U32.HI R5, RZ, 0x18, R4 ;  /* 0x00000018ff057819 */ /* 0x000fc80000011604 */
[----:B------:R-:W-:-:S05]  /*97c0*/  LOP3.LUT R5, R0, R5, RZ, 0xfc, !PT ;  /* 0x0000000500057212 */ /* 0x000fca00078efcff */
[----:B------:R-:W-:Y:S01]  /*97d0*/  STG.E.U8 desc[UR36][R2.64], R5 ;  /* 0x0000000502007986 */ /* 0x000fe2000c101124 */
[----:B------:R-:W-:Y:S05]  /*97e0*/  EXIT ;  /* 0x000000000000794d */ /* 0x000fea0003800000 */
.L_x_3253:
[----:B------:R-:W-:-:S05]  /*97f0*/  HADD2.F32 R0, -RZ, R24.H0_H0 ;  /* 0x20000018ff007230 */ /* 0x000fca0000004100 */
[----:B------:R-:W-:-:S05]  /*9800*/  F2FP.BF16.F32.PACK_AB R0, RZ, R0 ;  /* 0x00000000ff00723e */ /* 0x000fca00000010ff */
[----:B------:R-:W-:Y:S01]  /*9810*/  STG.E.U16 desc[UR36][R2.64], R0 ;  /* 0x0000000002007986 */ /* 0x000fe2000c101524 */
[----:B------:R-:W-:Y:S05]  /*9820*/  EXIT ;  /* 0x000000000000794d */ /* 0x000fea0003800000 */
.L_x_3250:
        /* <DEDUP_REMOVED lines=12> */
.L_x_3262:
        /* <DEDUP_REMOVED lines=17> */
.L_x_3265:
[----:B------:R-:W-:-:S04]  /*9a00*/  LOP3.LUT R0, R7, 0x80000000, RZ, 0xc0, !PT ;  /* 0x8000000007007812 */ /* 0x000fc800078ec0ff */
[----:B------:R-:W-:-:S04]  /*9a10*/  SHF.R.U32.HI R5, RZ, 0x18, R0 ;  /* 0x00000018ff057819 */ /* 0x000fc80000011600 */
[----:B------:R-:W-:-:S04]  /*9a20*/  LOP3.LUT R4, R4, R5, RZ, 0xfc, !PT ;  /* 0x0000000504047212 */ /* 0x000fc800078efcff */
[----:B------:R-:W-:-:S07]  /*9a30*/  PRMT R0, R4, 0x7610, R0 ;  /* 0x0000761004007816 */ /* 0x000fce0000000000 */
.L_x_3264:
[----:B------:R-:W-:Y:S05]  /*9a40*/  BSYNC B0 ;  /* 0x0000000000007941 */ /* 0x000fea0003800000 */
.L_x_3263:
[----:B------:R-:W-:Y:S01]  /*9a50*/  STG.E.U8 desc[UR36][R2.64], R0 ;  /* 0x0000000002007986 */ /* 0x000fe2000c101124 */
[----:B------:R-:W-:Y:S05]  /*9a60*/  EXIT ;  /* 0x000000000000794d */ /* 0x000fea0003800000 */
.L_x_3261:
        /* <DEDUP_REMOVED lines=17> */
.L_x_3268:
[----:B------:R-:W-:-:S04]  /*9b80*/  LOP3.LUT R0, R7, 0x80000000, RZ, 0xc0, !PT ;  /* 0x8000000007007812 */ /* 0x000fc800078ec0ff */
[----:B------:R-:W-:-:S04]  /*9b90*/  SHF.R.U32.HI R5, RZ, 0x18, R0 ;  /* 0x00000018ff057819 */ /* 0x000fc80000011600 */
[----:B------:R-:W-:-:S04]  /*9ba0*/  LOP3.LUT R4, R4, R5, RZ, 0xfc, !PT ;  /* 0x0000000504047212 */ /* 0x000fc800078efcff */
[----:B------:R-:W-:-:S07]  /*9bb0*/  PRMT R0, R4, 0x7610, R0 ;  /* 0x0000761004007816 */ /* 0x000fce0000000000 */
.L_x_3267:
[----:B------:R-:W-:Y:S05]  /*9bc0*/  BSYNC B0 ;  /* 0x0000000000007941 */ /* 0x000fea0003800000 */
.L_x_3266:
[----:B------:R-:W-:Y:S01]  /*9bd0*/  STG.E.U8 desc[UR36][R2.64], R0 ;  /* 0x0000000002007986 */ /* 0x000fe2000c101124 */
[----:B------:R-:W-:Y:S05]  /*9be0*/  EXIT ;  /* 0x000000000000794d */ /* 0x000fea0003800000 */
.L_x_3260:
        /* <DEDUP_REMOVED lines=22> */
.L_x_3243:
        /* <DEDUP_REMOVED lines=16> */
.L_x_3271:
[----:B------:R-:W-:Y:S05]  /*9e50*/  EXIT ;  /* 0x000000000000794d */ /* 0x000fea0003800000 */
.L_x_3270:
[----:B------:R-:W-:-:S06]  /*9e60*/  HADD2.F32 R4, -RZ, R24.H0_H0 ;  /* 0x20000018ff047230 */ /* 0x000fcc0000004100 */
[----:B------:R-:W0:Y:S02]  /*9e70*/  F2I.U64.TRUNC R4, R4 ;  /* 0x0000000400047311 */ /* 0x000e24000020d800 */
[----:B0-----:R-:W-:Y:S01]  /*9e80*/  STG.E.64 desc[UR36][R2.64], R4 ;  /* 0x0000000402007986 */ /* 0x001fe2000c101b24 */
[----:B------:R-:W-:Y:S05]  /*9e90*/  EXIT ;  /* 0x000000000000794d */ /* 0x000fea0003800000 */
.L_x_3269:
[----:B------:R-:W-:-:S04]  /*9ea0*/  HADD2.F32 R24, -RZ, R24.H0_H0 ;  /* 0x20000018ff187230 */ /* 0x000fc80000004100 */
[----:B------:R-:W0:Y:S02]  /*9eb0*/  F2I.FTZ.U32.TRUNC.NTZ R5, R24 ;  /* 0x0000001800057305 */ /* 0x000e24000021f000 */
[----:B0-----:R-:W-:Y:S01]  /*9ec0*/  STG.E desc[UR36][R2.64], R5 ;  /* 0x0000000502007986 */ /* 0x001fe2000c101924 */
[----:B------:R-:W-:Y:S05]  /*9ed0*/  EXIT ;  /* 0x000000000000794d */ /* 0x000fea0003800000 */
.L_x_3272:
        /* <DEDUP_REMOVED lines=10> */
.L_x_7551:


//--------------------- .text._ZN2at6native18elementwise_kernelILi128ELi2EZNS0_22gpu_kernel_impl_nocastIZZZNS0_15tan_kernel_cudaERNS_18TensorIteratorBaseEENKUlvE_clEvENKUlvE1_clEvEUlN3c107complexINS7_4HalfEEEE_EEvS4_RKT_EUliE_EEviT1_ --------------------------
	.section	.text._ZN2at6native18elementwise_kernelILi128ELi2EZNS0_22gpu_kernel_impl_nocastIZZZNS0_15tan_kernel_cudaERNS_18TensorIteratorBaseEENKUlvE_clEvENKUlvE1_clEvEUlN3c107complexINS7_4HalfEEEE_EEvS4_RKT_EUliE_EEviT1_,"ax",@progbits
	.align	128
        .global         _ZN2at6native18elementwise_kernelILi128ELi2EZNS0_22gpu_kernel_impl_nocastIZZZNS0_15tan_kernel_cudaERNS_18TensorIteratorBaseEENKUlvE_clEvENKUlvE1_clEvEUlN3c107complexINS7_4HalfEEEE_EEvS4_RKT_EUliE_EEviT1_
        .type           _ZN2at6native18elementwise_kernelILi128ELi2EZNS0_22gpu_kernel_impl_nocastIZZZNS0_15tan_kernel_cudaERNS_18TensorIteratorBaseEENKUlvE_clEvENKUlvE1_clEvEUlN3c107complexINS7_4HalfEEEE_EEvS4_RKT_EUliE_EEviT1_,@function
        .size           _ZN2at6native18elementwise_kernelILi128ELi2EZNS0_22gpu_kernel_impl_nocastIZZZNS0_15tan_kernel_cudaERNS_18TensorIteratorBaseEENKUlvE_clEvENKUlvE1_clEvEUlN3c107complexINS7_4HalfEEEE_EEvS4_RKT_EUliE_EEviT1_,(.L_x_7552 - _ZN2at6native18elementwise_kernelILi128ELi2EZNS0_22gpu_kernel_impl_nocastIZZZNS0_15tan_kernel_cudaERNS_18TensorIteratorBaseEENKUlvE_clEvENKUlvE1_clEvEUlN3c107complexINS7_4HalfEEEE_EEvS4_RKT_EUliE_EEviT1_)
        .other          _ZN2at6native18elementwise_kernelILi128ELi2EZNS0_22gpu_kernel_impl_nocastIZZZNS0_15tan_kernel_cudaERNS_18TensorIteratorBaseEENKUlvE_clEvENKUlvE1_clEvEUlN3c107complexINS7_4HalfEEEE_EEvS4_RKT_EUliE_EEviT1_,@"STO_CUDA_ENTRY STV_DEFAULT"
_ZN2at6native18elementwise_kernelILi128ELi2EZNS0_22gpu_kernel_impl_nocastIZZZNS0_15tan_kernel_cudaERNS_18TensorIteratorBaseEENKUlvE_clEvENKUlvE1_clEvEUlN3c107complexINS7_4HalfEEEE_EEvS4_RKT_EUliE_EEviT1_:
.text._ZN2at6native18elementwise_kernelILi128ELi2EZNS0_22gpu_kernel_impl_nocastIZZZNS0_15tan_kernel_cudaERNS_18TensorIteratorBaseEENKUlvE_clEvENKUlvE1_clEvEUlN3c107complexINS7_4HalfEEEE_EEvS4_RKT_EUliE_EEviT1_:
        /* <DEDUP_REMOVED lines=10> */
[----:B------:R-:W-:Y:S01]  /*00a0*/  HFMA2.MMA R0, -RZ, RZ, 0, 0 ;  /* 0x00000000ff007435 */ /* 0x000fe200000001ff */
[----:B------:R-:W-:Y:S02]  /*00b0*/  MOV R5, RZ ;  /* 0x000000ff00057202 */ /* 0x000fe40000000f00 */
[----:B0-----:R-:W-:-:S13]  /*00c0*/  ISETP.NE.AND P0, PT, R4, RZ, PT ;  /* 0x000000ff0400720c */ /* 0x001fda0003f05270 */
[----:B------:R-:W-:Y:S05]  /*00d0*/  @!P0 BRA `(.L_x_3275) ;  /* 0x0000001000a48947 */ /* 0x000fea0003800000 */
        /* <DEDUP_REMOVED lines=285> */
[----:B------:R-:W1:Y:S01]  /*12b0*/  @P0 LDC R15, c[0x0][0x33c] ;  /* 0x0000cf00ff0f0b82 */ /* 0x000e620000000800 */
[----:B------:R-:W-:Y:S01]  /*12c0*/  IMAD R6, R6, UR8, R7 ;  /* 0x0000000806067c24 */ /* 0x000fe2000f8e0207 */
[----:B------:R-:W-:-:S03]  /*12d0*/  ULDC.64 UR8, c[0x0][0x400] ;  /* 0x0001000000087ab9 */ /* 0x000fc60000000a00 */
        /* <DEDUP_REMOVED lines=9> */
.L_x_3275:
[----:B------:R-:W-:Y:S02]  /*1370*/  ULDC.64 UR8, c[0x0][0x418] ;  /* 0x0001060000087ab9 */ /* 0x000fe40000000a00 */
[----:B------:R-:W-:-:S04]  /*1380*/  IADD3 R6, P0, R0, UR8, RZ ;  /* 0x0000000800067c10 */ /* 0x000fc8000ff1e0ff */
[----:B------:R-:W-:Y:S01]  /*1390*/  IADD3.X R7, RZ, UR9, RZ, P0, !PT ;  /* 0x00000009ff077c10 */ /* 0x000fe200087fe4ff */
[----:B------:R-:W-:-:S04]  /*13a0*/  ULDC.64 UR8, c[0x0][0x410] ;  /* 0x0001040000087ab9 */ /* 0x000fc80000000a00 */
[----:B------:R-:W2:Y:S01]  /*13b0*/  LDG.E R6, desc[UR4][R6.64] ;  /* 0x0000000406067981 */ /* 0x000ea2000c1e1900 */
[----:B------:R-:W-:Y:S01]  /*13c0*/  IADD3 R4, P1, R5, UR8, RZ ;  /* 0x0000000805047c10 */ /* 0x000fe2000ff3e0ff */
[----:B------:R-:W-:Y:S03]  /*13d0*/  BSSY B1, `(.L_x_3276) ;  /* 0x0000050000017945 */ /* 0x000fe60003800000 */
[----:B------:R-:W-:Y:S01]  /*13e0*/  IADD3.X R5, RZ, UR9, RZ, P1, !PT ;  /* 0x00000009ff057c10 */ /* 0x000fe20008ffe4ff */
[--C-:B--2---:R-:W-:Y:S02]  /*13f0*/  HADD2.F32 R10, -RZ, R6.reuse.H1_H1 ;  /* 0x30000006ff0a7230 */ /* 0x104fe40000004100 */
        /* <DEDUP_REMOVED lines=10> */
[----:B------:R-:W-:Y:S01]  /*14a0*/  MOV R7, 0x42fc0000 ;  /* 0x42fc000000077802 */ /* 0x000fe20000000f00 */
[----:B------:R-:W-:Y:S01]  /*14b0*/  FMUL.RZ R12, R9, 0.15915493667125701904 ;  /* 0x3e22f983090c7820 */ /* 0x000fe2000040c000 */
[----:B------:R-:W-:Y:S01]  /*14c0*/  HFMA2.MMA R9, -RZ, RZ, 0.389892578125, 0.0002090930938720703125 ;  /* 0x363d0adaff097435 */ /* 0x000fe200000001ff */
[----:B------:R-:W-:Y:S02]  /*14d0*/  FMUL.FTZ R10, R10, R10 ;  /* 0x0000000a0a0a7220 */ /* 0x000fe40000410000 */
[----:B------:R-:W0:Y:S07]  /*14e0*/  FRND.TRUNC R2, R2 ;  /* 0x0000000200027307 */ /* 0x000e2e000020d000 */
[----:B------:R-:W-:Y:S01]  /*14f0*/  FFMA.FTZ R9, R10, R9, 0.00019836159481201320887 ;  /* 0x394fff490a097423 */ /* 0x000fe20000010009 */
[----:B0-----:R-:W-:-:S02]  /*1500*/  FSETP.GT.FTZ.AND P0, PT, |R2|, 126, PT ;  /* 0x42fc00000200780b */ /* 0x001fc40003f14200 */
[----:B------:R-:W-:-:S04]  /*1510*/  LOP3.LUT R7, R7, 0x80000000, R2, 0xb8, !PT ;  /* 0x8000000007077812 */ /* 0x000fc800078eb802 */
[----:B------:R-:W-:Y:S02]  /*1520*/  FSEL R7, R7, R2, P0 ;  /* 0x0000000207077208 */ /* 0x000fe40000000000 */
[----:B------:R-:W-:Y:S01]  /*1530*/  MUFU.SIN R2, R12 ;  /* 0x0000000c00027308 */ /* 0x000fe20000000400 */
[----:B------:R-:W-:Y:S02]  /*1540*/  FSETP.GE.FTZ.AND P0, PT, |R0|, 1, PT ;  /* 0x3f8000000000780b */ /* 0x000fe40003f16200 */
[----:B------:R-:W-:-:S04]  /*1550*/  FFMA.FTZ R6, R7, -0.69314718246459960938, |R0| ;  /* 0xbf31721807067823 */ /* 0x000fc80000010400 */
[C---:B------:R-:W-:Y:S01]  /*1560*/  FFMA.FTZ R6, R7.reuse, 1.9046542121259335545e-09, R6 ;  /* 0x3102e30807067823 */ /* 0x040fe20000010006 */
[----:B------:R-:W-:-:S03]  /*1570*/  FADD.FTZ R7, R7, 12583037 ;  /* 0x4b40007d07077421 */ /* 0x000fc60000010000 */
[----:B------:R-:W-:Y:S02]  /*1580*/  FMUL.FTZ R8, R6, 1.4426950216293334961 ;  /* 0x3fb8aa3b06087820 */ /* 0x000fe40000410000 */
[----:B------:R-:W-:Y:S01]  /*1590*/  SHF.L.U32 R7, R7, 0x17, RZ ;  /* 0x0000001707077819 */ /* 0x000fe200000006ff */
[----:B------:R-:W0:Y:S08]  /*15a0*/  MUFU.COS R6, R12 ;  /* 0x0000000c00067308 */ /* 0x000e300000000000 */
[----:B------:R-:W1:Y:S08]  /*15b0*/  MUFU.EX2 R8, R8 ;  /* 0x0000000800087308 */ /* 0x000e700000000800 */
[----:B0-----:R-:W0:Y:S01]  /*15c0*/  MUFU.RCP R13, R6 ;  /* 0x00000006000d7308 */ /* 0x001e220000001000 */
[----:B-1----:R-:W-:-:S07]  /*15d0*/  FMUL.FTZ R7, R7, R8 ;  /* 0x0000000807077220 */ /* 0x002fce0000410000 */
[----:B------:R-:W1:Y:S01]  /*15e0*/  MUFU.RCP R11, R7 ;  /* 0x00000007000b7308 */ /* 0x000e620000001000 */
[----:B0-----:R-:W-:Y:S01]  /*15f0*/  FMUL.FTZ R2, R2, R13 ;  /* 0x0000000d02027220 */ /* 0x001fe20000410000 */
[----:B-1----:R-:W-:Y:S01]  /*1600*/  FMUL.FTZ R8, R11, -0.125 ;  /* 0xbe0000000b087820 */ /* 0x002fe20000410000 */
[----:B------:R-:W-:-:S03]  /*1610*/  FFMA.FTZ R11, R10, R9, 0.0083333496004343032837 ;  /* 0x3c08889a0a0b7423 */ /* 0x000fc60000010009 */
[----:B------:R-:W-:Y:S01]  /*1620*/  FFMA.FTZ R9, R7, 2, R8 ;  /* 0x4000000007097823 */ /* 0x000fe20000010008 */
[----:B------:R-:W-:-:S04]  /*1630*/  FFMA.FTZ R11, R10, R11, 0.16666667163372039795 ;  /* 0x3e2aaaab0a0b7423 */ /* 0x000fc8000001000b */
[----:B------:R-:W-:Y:S01]  /*1640*/  FMUL.FTZ R11, R10, R11 ;  /* 0x0000000b0a0b7220 */ /* 0x000fe20000410000 */
[----:B------:R-:W-:-:S03]  /*1650*/  LOP3.LUT R9, R9, 0x80000000, R0, 0xb8, !PT ;  /* 0x8000000009097812 */ /* 0x000fc600078eb800 */
[----:B------:R-:W-:Y:S01]  /*1660*/  @!P0 FFMA.FTZ R9, R0, R11, R0 ;  /* 0x0000000b00098223 */ /* 0x000fe20000010000 */
[----:B------:R-:W-:-:S03]  /*1670*/  FFMA.FTZ R0, R2, R2, 1 ;  /* 0x3f80000002007423 */ /* 0x000fc60000010002 */
[-C--:B------:R-:W-:Y:S01]  /*1680*/  FFMA.FTZ R6, R9, R9.reuse, 1 ;  /* 0x3f80000009067423 */ /* 0x080fe20000010009 */
[----:B------:R-:W-:-:S03]  /*1690*/  FMUL.FTZ R8, R0, R9 ;  /* 0x0000000900087220 */ /* 0x000fc60000410000 */
[----:B------:R-:W0:Y:S01]  /*16a0*/  MUFU.SQRT R7, R6 ;  /* 0x0000000600077308 */ /* 0x000e220000002000 */
[----:B------:R-:W-:-:S07]  /*16b0*/  FFMA.FTZ R8, R9, R8, 1 ;  /* 0x3f80000009087423 */ /* 0x000fce0000010008 */
[----:B------:R-:W1:Y:S01]  /*16c0*/  MUFU.RCP R11, R8 ;  /* 0x00000008000b7308 */ /* 0x000e620000001000 */
[----:B0-----:R-:W-:-:S04]  /*16d0*/  FMUL.FTZ R0, R0, R7 ;  /* 0x0000000700007220 */ /* 0x001fc80000410000 */
[----:B------:R-:W-:Y:S01]  /*16e0*/  FMUL.FTZ R0, R9, R0 ;  /* 0x0000000009007220 */ /* 0x000fe20000410000 */
[----:B-1----:R-:W-:-:S03]  /*16f0*/  FMUL.FTZ R2, R2, R11 ;  /* 0x0000000b02027220 */ /* 0x002fc60000410000 */
[----:B------:R-:W-:Y:S01]  /*1700*/  FMUL.FTZ R0, R0, R11 ;  /* 0x0000000b00007220 */ /* 0x000fe20000410000 */
[----:B------:R-:W-:Y:S06]  /*1710*/  BRA `(.L_x_3280) ;  /* 0x00000000006c7947 */ /* 0x000fec0003800000 */
.L_x_3279:
[----:B------:R-:W-:Y:S01]  /*1720*/  FMUL.RZ R8, R9, 0.15915493667125701904 ;  /* 0x3e22f98309087820 */ /* 0x000fe2000040c000 */
[----:B------:R-:W-:Y:S01]  /*1730*/  FMUL.FTZ R6, |R0|, -1.4426950216293334961 ;  /* 0xbfb8aa3b00067820 */ /* 0x000fe20000410200 */
[----:B------:R-:W-:Y:S02]  /*1740*/  MOV R9, 0x3f800000 ;  /* 0x3f80000000097802 */ /* 0x000fe40000000f00 */
[----:B------:R-:W0:Y:S02]  /*1750*/  MUFU.SIN R2, R8 ;  /* 0x0000000800027308 */ /* 0x000e240000000400 */
[----:B------:R-:W-:-:S06]  /*1760*/  LOP3.LUT R0, R9, 0x80000000, R0, 0xb8, !PT ;  /* 0x8000000009007812 */ /* 0x000fcc00078eb800 */
[----:B------:R-:W1:Y:S08]  /*1770*/  MUFU.COS R7, R8 ;  /* 0x0000000800077308 */ /* 0x000e700000000000 */
[----:B------:R-:W2:Y:S01]  /*1780*/  MUFU.EX2 R6, R6 ;  /* 0x0000000600067308 */ /* 0x000ea20000000800 */
[----:B0-----:R-:W-:-:S04]  /*1790*/  FMUL.FTZ R2, R2, 4 ;  /* 0x4080000002027820 */ /* 0x001fc80000410000 */
[----:B-1----:R-:W-:-:S04]  /*17a0*/  FMUL.FTZ R7, R2, R7 ;  /* 0x0000000702077220 */ /* 0x002fc80000410000 */
[----:B--2---:R-:W-:-:S04]  /*17b0*/  FMUL.FTZ R7, R6, R7 ;  /* 0x0000000706077220 */ /* 0x004fc80000410000 */
[----:B------:R-:W-:Y:S01]  /*17c0*/  FMUL.FTZ R2, R6, R7 ;  /* 0x0000000706027220 */ /* 0x000fe20000410000 */
[----:B------:R-:W-:Y:S06]  /*17d0*/  BRA `(.L_x_3280) ;  /* 0x00000000003c7947 */ /* 0x000fec0003800000 */
.L_x_3278:
[----:B------:R-:W-:-:S05]  /*17e0*/  FADD.FTZ R0, R9, -R9 ;  /* 0x8000000909007221 */ /* 0x000fca0000010000 */
[----:B------:R-:W-:Y:S01]  /*17f0*/  MOV R2, R0 ;  /* 0x0000000000027202 */ /* 0x000fe20000000f00 */
[----:B------:R-:W-:Y:S06]  /*1800*/  BRA `(.L_x_3280) ;  /* 0x0000000000307947 */ /* 0x000fec0003800000 */
.L_x_3277:
[----:B------:R-:W-:-:S13]  /*1810*/  LOP3.LUT P0, RZ, R0, 0x7fffff, RZ, 0xc0, !PT ;  /* 0x007fffff00ff7812 */ /* 0x000fda000780c0ff */
[C---:B------:R-:W-:Y:S01]  /*1820*/  @P0 FMUL.FTZ R2, R9.reuse, R0 ;  /* 0x0000000009020220 */ /* 0x040fe20000410000 */
[----:B------:R-:W-:-:S04]  /*1830*/  @P0 FSETP.NEU.FTZ.AND P1, PT, R9, RZ, PT ;  /* 0x000000ff0900020b */ /* 0x000fc80003f3d000 */
[----:B------:R-:W-:Y:S01]  /*1840*/  @P0 FSEL R2, R9, R2, !P1 ;  /* 0x0000000209020208 */ /* 0x000fe20004800000 */
[----:B------:R-:W-:Y:S08]  /*1850*/  @P0 BRA `(.L_x_3280) ;  /* 0x00000000001c0947 */ /* 0x000ff00003800000 */
[----:B------:R-:W-:Y:S02]  /*1860*/  FSETP.NEU.FTZ.AND P0, PT, |R9|, +INF , PT ;  /* 0x7f8000000900780b */ /* 0x000fe40003f1d200 */
[----:B------:R-:W-:-:S11]  /*1870*/  IADD3 R0, R0, -0x40000000, RZ ;  /* 0xc000000000007810 */ /* 0x000fd60007ffe0ff */
[----:B------:R-:W-:-:S04]  /*1880*/  @P0 FMUL.RZ R6, R9, 0.15915493667125701904 ;  /* 0x3e22f98309060820 */ /* 0x000fc8000040c000 */
[----:B------:R-:W-:Y:S08]  /*1890*/  @P0 MUFU.SIN R2, R6 ;  /* 0x0000000600020308 */ /* 0x000ff00000000400 */
[----:B------:R-:W0:Y:S02]  /*18a0*/  @P0 MUFU.COS R7, R6 ;  /* 0x0000000600070308 */ /* 0x000e240000000000 */
[----:B0-----:R-:W-:-:S05]  /*18b0*/  @P0 FMUL.FTZ R9, R2, R7 ;  /* 0x0000000702090220 */ /* 0x001fca0000410000 */
[----:B------:R-:W-:-:S07]  /*18c0*/  LOP3.LUT R2, RZ, 0x80000000, R9, 0xb8, !PT ;  /* 0x80000000ff027812 */ /* 0x000fce00078eb809 */
.L_x_3280:
[----:B------:R-:W-:Y:S05]  /*18d0*/  BSYNC B1 ;  /* 0x0000000000017941 */ /* 0x000fea0003800000 */
.L_x_3276:
[----:B------:R-:W-:Y:S01]  /*18e0*/  FADD.FTZ R7, -R0, -RZ ;  /* 0x800000ff00077221 */ /* 0x000fe20000010100 */
[----:B------:R-:W-:-:S04]  /*18f0*/  IADD3 R3, R3, 0x80, RZ ;  /* 0x0000008003037810 */ /* 0x000fc80007ffe0ff */
[----:B------:R-:W-:-:S05]  /*1900*/  F2FP.F16.F32.PACK_AB R7, R7, R2 ;  /* 0x000000020707723e */ /* 0x000fca00000000ff */
[----:B------:R0:W-:Y:S02]  /*1910*/  STG.E desc[UR4][R4.64], R7 ;  /* 0x0000000704007986 */ /* 0x0001e4000c101904 */
.L_x_3274:
[----:B------:R-:W-:Y:S05]  /*1920*/  BSYNC B0 ;  /* 0x0000000000007941 */ /* 0x000fea0003800000 */
.L_x_3273:
[----:B------:R-:W-:-:S13]  /*1930*/  ISETP.GE.AND P0, PT, R3, UR6, PT ;  /* 0x0000000603007c0c */ /* 0x000fda000bf06270 */
[----:B------:R-:W-:Y:S05]  /*1940*/  @P0 EXIT ;  /* 0x000000000000094d */ /* 0x000fea0003800000 */
[----:B0-----:R-:W0:Y:S01]  /*1950*/  LDC R4, c[0x0][0x218] ;  /* 0x00008600ff047b82 */ /* 0x001e220000000800 */
[----:B------:R-:W-:Y:S01]  /*1960*/  HFMA2.MMA R0, -RZ, RZ, 0, 0 ;  /* 0x00000000ff007435 */ /* 0x000fe200000001ff */
[----:B------:R-:W-:Y:S02]  /*1970*/  MOV R5, RZ ;  /* 0x000000ff00057202 */ /* 0x000fe40000000f00 */
[----:B0-----:R-:W-:-:S13]  /*1980*/  ISETP.NE.AND P0, PT, R4, RZ, PT ;  /* 0x000000ff0400720c */ /* 0x001fda0003f05270 */
[----:B------:R-:W-:Y:S05]  /*1990*/  @!P0 BRA `(.L_x_3281) ;  /* 0x0000001000a48947 */ /* 0x000fea0003800000 */
        /* <DEDUP_REMOVED lines=297> */
.L_x_3281:
        /* <DEDUP_REMOVED lines=24> */
[C---:B------:R-:W-:Y:S01]  /*2db0*/  FFMA.FTZ R9, R8.reuse, R9, 0.00019836159481201320887 ;  /* 0x394fff4908097423 */ /* 0x040fe20000010009 */
[----:B------:R-:W1:Y:S03]  /*2dc0*/  MUFU.COS R5, R12 ;  /* 0x0000000c00057308 */ /* 0x000e660000000000 */
[----:B------:R-:W-:Y:S01]  /*2dd0*/  FFMA.FTZ R11, R8, R9, 0.0083333496004343032837 ;  /* 0x3c08889a080b7423 */ /* 0x000fe20000010009 */
[----:B0-----:R-:W-:-:S03]  /*2de0*/  FSETP.GT.FTZ.AND P0, PT, |R4|, 126, PT ;  /* 0x42fc00000400780b */ /* 0x001fc60003f14200 */
[----:B------:R-:W-:Y:S01]  /*2df0*/  FFMA.FTZ R11, R8, R11, 0.16666667163372039795 ;  /* 0x3e2aaaab080b7423 */ /* 0x000fe2000001000b */
[----:B------:R-:W-:-:S03]  /*2e00*/  LOP3.LUT R7, R7, 0x80000000, R4, 0xb8, !PT ;  /* 0x8000000007077812 */ /* 0x000fc600078eb804 */
[----:B------:R-:W-:Y:S01]  /*2e10*/  FMUL.FTZ R11, R8, R11 ;  /* 0x0000000b080b7220 */ /* 0x000fe20000410000 */
[----:B------:R-:W-:Y:S02]  /*2e20*/  FSEL R7, R7, R4, P0 ;  /* 0x0000000407077208 */ /* 0x000fe40000000000 */
[----:B------:R-:W-:Y:S01]  /*2e30*/  MUFU.SIN R4, R12 ;  /* 0x0000000c00047308 */ /* 0x000fe20000000400 */
[----:B------:R-:W-:Y:S02]  /*2e40*/  FSETP.GE.FTZ.AND P0, PT, |R0|, 1, PT ;  /* 0x3f8000000000780b */ /* 0x000fe40003f16200 */
[----:B------:R-:W-:-:S04]  /*2e50*/  FFMA.FTZ R6, R7, -0.69314718246459960938, |R0| ;  /* 0xbf31721807067823 */ /* 0x000fc80000010400 */
[C---:B------:R-:W-:Y:S01]  /*2e60*/  FFMA.FTZ R6, R7.reuse, 1.9046542121259335545e-09, R6 ;  /* 0x3102e30807067823 */ /* 0x040fe20000010006 */
[----:B------:R-:W-:Y:S01]  /*2e70*/  FADD.FTZ R7, R7, 12583037 ;  /* 0x4b40007d07077421 */ /* 0x000fe20000010000 */
[----:B-1----:R-:W0:Y:S02]  /*2e80*/  MUFU.RCP R5, R5 ;  /* 0x0000000500057308 */ /* 0x002e240000001000 */
[----:B------:R-:W-:Y:S02]  /*2e90*/  FMUL.FTZ R6, R6, 1.4426950216293334961 ;  /* 0x3fb8aa3b06067820 */ /* 0x000fe40000410000 */
[----:B------:R-:W-:-:S04]  /*2ea0*/  SHF.L.U32 R7, R7, 0x17, RZ ;  /* 0x0000001707077819 */ /* 0x000fc800000006ff */
        /* <DEDUP_REMOVED lines=19> */
.L_x_3285:
[----:B------:R-:W-:Y:S01]  /*2fe0*/  FMUL.RZ R6, R5, 0.15915493667125701904 ;  /* 0x3e22f98305067820 */ /* 0x000fe2000040c000 */
[----:B------:R-:W-:-:S03]  /*2ff0*/  FMUL.FTZ R5, |R0|, -1.4426950216293334961 ;  /* 0xbfb8aa3b00057820 */ /* 0x000fc60000410200 */
[----:B------:R-:W0:Y:S08]  /*3000*/  MUFU.SIN R4, R6 ;  /* 0x0000000600047308 */ /* 0x000e300000000400 */
[----:B------:R-:W1:Y:S08]  /*3010*/  MUFU.COS R7, R6 ;  /* 0x0000000600077308 */ /* 0x000e700000000000 */
[----:B------:R-:W2:Y:S01]  /*3020*/  MUFU.EX2 R5, R5 ;  /* 0x0000000500057308 */ /* 0x000ea20000000800 */
[----:B0-----:R-:W-:-:S04]  /*3030*/  FMUL.FTZ R4, R4, 4 ;  /* 0x4080000004047820 */ /* 0x001fc80000410000 */
[----:B-1----:R-:W-:Y:S01]  /*3040*/  FMUL.FTZ R4, R4, R7 ;  /* 0x0000000704047220 */ /* 0x002fe20000410000 */
[----:B------:R-:W-:-:S04]  /*3050*/  MOV R7, 0x3f800000 ;  /* 0x3f80000000077802 */ /* 0x000fc80000000f00 */
[----:B------:R-:W-:Y:S01]  /*3060*/  LOP3.LUT R0, R7, 0x80000000, R0, 0xb8, !PT ;  /* 0x8000000007007812 */ /* 0x000fe200078eb800 */
[----:B--2---:R-:W-:-:S04]  /*3070*/  FMUL.FTZ R4, R5, R4 ;  /* 0x0000000405047220 */ /* 0x004fc80000410000 */
[----:B------:R-:W-:Y:S01]  /*3080*/  FMUL.FTZ R4, R5, R4 ;  /* 0x0000000405047220 */ /* 0x000fe20000410000 */
[----:B------:R-:W-:Y:S06]  /*3090*/  BRA `(.L_x_3286) ;  /* 0x00000000003c7947 */ /* 0x000fec0003800000 */
.L_x_3284:
[----:B------:R-:W-:-:S05]  /*30a0*/  FADD.FTZ R0, R5, -R5 ;  /* 0x8000000505007221 */ /* 0x000fca0000010000 */
[----:B------:R-:W-:Y:S01]  /*30b0*/  MOV R4, R0 ;  /* 0x0000000000047202 */ /* 0x000fe20000000f00 */
[----:B------:R-:W-:Y:S06]  /*30c0*/  BRA `(.L_x_3286) ;  /* 0x0000000000307947 */ /* 0x000fec0003800000 */
.L_x_3283:
        /* <DEDUP_REMOVED lines=12> */
.L_x_3286:
[----:B------:R-:W-:Y:S05]  /*3190*/  BSYNC B0 ;  /* 0x0000000000007941 */ /* 0x000fea0003800000 */
.L_x_3282:
[----:B------:R-:W-:-:S05]  /*31a0*/  FADD.FTZ R5, -R0, -RZ ;  /* 0x800000ff00057221 */ /* 0x000fca0000010100 */
[----:B------:R-:W-:-:S05]  /*31b0*/  F2FP.F16.F32.PACK_AB R5, R5, R4 ;  /* 0x000000040505723e */ /* 0x000fca00000000ff */
[----:B------:R-:W-:Y:S01]  /*31c0*/  STG.E desc[UR4][R2.64], R5 ;  /* 0x0000000502007986 */ /* 0x000fe2000c101904 */
[----:B------:R-:W-:Y:S05]  /*31d0*/  EXIT ;  /* 0x000000000000794d */ /* 0x000fea0003800000 */
.L_x_3287:
        /* <DEDUP_REMOVED lines=10> */
.L_x_7552:


//--------------------- .text._ZN2at6native27unrolled_elementwise_kernelIZZZNS0_15tan_kernel_cudaERNS_18TensorIteratorBaseEENKUlvE_clEvENKUlvE1_clEvEUlN3c107complexINS6_4HalfEEEE_St5arrayIPcLm2EELi4E23TrivialOffsetCalculatorILi1EjESF_NS0_6memory15LoadWithoutCastENSG_16StoreWithoutCastEEEviT_T0_T2_T3_T4_T5_ --------------------------
	.section	.text._ZN2at6native27unrolled_elementwise_kernelIZZZNS0_15tan_kernel_cudaERNS_18TensorIteratorBaseEENKUlvE_clEvENKUlvE1_clEvEUlN3c107complexINS6_4HalfEEEE_St5arrayIPcLm2EELi4E23TrivialOffsetCalculatorILi1EjESF_NS0_6memory15LoadWithoutCastENSG_16StoreWithoutCastEEEviT_T0_T2_T3_T4_T5_,"ax",@progbits
	.align	128
        .global         _ZN2at6native27unrolled_elementwise_kernelIZZZNS0_15tan_kernel_cudaERNS_18TensorIteratorBaseEENKUlvE_clEvENKUlvE1_clEvEUlN3c107complexINS6_4HalfEEEE_St5arrayIPcLm2EELi4E23TrivialOffsetCalculatorILi1EjESF_NS0_6memory15LoadWithoutCastENSG_16StoreWithoutCastEEEviT_T0_T2_T3_T4_T5_
        .type           _ZN2at6native27unrolled_elementwise_kernelIZZZNS0_15tan_kernel_cudaERNS_18TensorIteratorBaseEENKUlvE_clEvENKUlvE1_clEvEUlN3c107complexINS6_4HalfEEEE_St5arrayIPcLm2EELi4E23TrivialOffsetCalculatorILi1EjESF_NS0_6memory15LoadWithoutCastENSG_16StoreWithoutCastEEEviT_T0_T2_T3_T4_T5_,@function
        .size           _ZN2at6native27unrolled_elementwise_kernelIZZZNS0_15tan_kernel_cudaERNS_18TensorIteratorBaseEENKUlvE_clEvENKUlvE1_clEvEUlN3c107complexINS6_4HalfEEEE_St5arrayIPcLm2EELi4E23TrivialOffsetCalculatorILi1EjESF_NS0_6memory15LoadWithoutCastENSG_16StoreWithoutCastEEEviT_T0_T2_T3_T4_T5_,(.L_x_7553 - _ZN2at6native27unrolled_elementwise_kernelIZZZNS0_15tan_kernel_cudaERNS_18TensorIteratorBaseEENKUlvE_clEvENKUlvE1_clEvEUlN3c107complexINS6_4HalfEEEE_St5arrayIPcLm2EELi4E23TrivialOffsetCalculatorILi1EjESF_NS0_6memory15LoadWithoutCastENSG_16StoreWithoutCastEEEviT_T0_T2_T3_T4_T5_)
        .other          _ZN2at6native27unrolled_elementwise_kernelIZZZNS0_15tan_kernel_cudaERNS_18TensorIteratorBaseEENKUlvE_clEvENKUlvE1_clEvEUlN3c107complexINS6_4HalfEEEE_St5arrayIPcLm2EELi4E23TrivialOffsetCalculatorILi1EjESF_NS0_6memory15LoadWithoutCastENSG_16StoreWithoutCastEEEviT_T0_T2_T3_T4_T5_,@"STO_CUDA_ENTRY STV_DEFAULT"
_ZN2at6native27unrolled_elementwise_kernelIZZZNS0_15tan_kernel_cudaERNS_18TensorIteratorBaseEENKUlvE_clEvENKUlvE1_clEvEUlN3c107complexINS6_4HalfEEEE_St5arrayIPcLm2EELi4E23TrivialOffsetCalculatorILi1EjESF_NS0_6memory15LoadWithoutCastENSG_16StoreWithoutCastEEEviT_T0_T2_T3_T4_T5_:
.text._ZN2at6native27unrolled_elementwise_kernelIZZZNS0_15tan_kernel_cudaERNS_18TensorIteratorBaseEENKUlvE_clEvENKUlvE1_clEvEUlN3c107complexINS6_4HalfEEEE_St5arrayIPcLm2EELi4E23TrivialOffsetCalculatorILi1EjESF_NS0_6memory15LoadWithoutCastENSG_16StoreWithoutCastEEEviT_T0_T2_T3_T4_T5_:
[----:B------:R-:W-:Y:S01]  /*0000*/  LDC R1, c[0x0][0x28] ;  /* 0x00000a00ff017b82 */ /* 0x000fe20000000800 */
[----:B------:R-:W0:Y:S07]  /*0010*/  S2R R0, SR_CTAID.X ;  /* 0x0000000000007919 */ /* 0x000e2e0000002500 */
[----:B------:R-:W0:Y:S01]  /*0020*/  LDC R5, c[0x0][0x210] ;  /* 0x00008400ff057b82 */ /* 0x000e220000000800 */
[----:B------:R-:W-:Y:S01]  /*0030*/  ULDC.64 UR4, c[0x0][0x208] ;  /* 0x0000820000047ab9 */ /* 0x000fe20000000a00 */
[----:B------:R-:W1:Y:S01]  /*0040*/  S2R R3, SR_TID.X ;  /* 0x0000000000037919 */ /* 0x000e620000002100 */
[----:B0-----:R-:W-:Y:S01]  /*0050*/  IMAD R2, R0, -0x200, R5 ;  /* 0xfffffe0000027824 */ /* 0x001fe200078e0205 */
[----:B-1----:R-:W-:-:S04]  /*0060*/  MOV R13, R3 ;  /* 0x00000003000d7202 */ /* 0x002fc80000000f00 */
[----:B------:R-:W-:-:S13]  /*0070*/  ISETP.GE.AND P2, PT, R3, R2, PT ;  /* 0x000000020300720c */ /* 0x000fda0003f46270 */
[----:B------:R-:W-:Y:S01]  /*0080*/  @!P2 LEA R15, R0, R13, 0x9 ;  /* 0x0000000d000fa211 */ /* 0x000fe200078e48ff */
[----:B------:R-:W0:Y:S01]  /*0090*/  @!P2 LDC.64 R8, c[0x0][0x220] ;  /* 0x00008800ff08ab82 */ /* 0x000e220000000a00 */
[----:B------:R-:W-:-:S04]  /*00a0*/  @!P2 IADD3 R13, R13, 0x80, RZ ;  /* 0x000000800d0da810 */ /* 0x000fc80007ffe0ff */
[----:B------:R-:W-:-:S13]  /*00b0*/  ISETP.GE.AND P0, PT, R13, R2, PT ;  /* 0x000000020d00720c */ /* 0x000fda0003f06270 */
[----:B------:R-:W-:Y:S01]  /*00c0*/  @!P0 LEA R17, R0, R13, 0x9 ;  /* 0x0000000d00118211 */ /* 0x000fe200078e48ff */
[----:B------:R-:W1:Y:S01]  /*00d0*/  @!P0 LDC.64 R10, c[0x0][0x220] ;  /* 0x00008800ff0a8b82 */ /* 0x000e620000000a00 */
[----:B------:R-:W-:-:S04]  /*00e0*/  @!P0 IADD3 R13, R13, 0x80, RZ ;  /* 0x000000800d0d8810 */ /* 0x000fc80007ffe0ff */
[----:B------:R-:W-:Y:S01]  /*00f0*/  ISETP.GE.AND P3, PT, R13, R2, PT ;  /* 0x000000020d00720c */ /* 0x000fe20003f66270 */
[----:B0-----:R-:W-:-:S06]  /*0100*/  @!P2 IMAD.WIDE.U32 R8, R15, 0x4, R8 ;  /* 0x000000040f08a825 */ /* 0x001fcc00078e0008 */
[----:B------:R-:W2:Y:S06]  /*0110*/  @!P2 LDG.E R8, desc[UR4][R8.64] ;  /* 0x000000040808a981 */ /* 0x000eac000c1e1900 */
[----:B------:R-:W-:Y:S01]  /*0120*/  @!P3 LEA R19, R0, R13, 0x9 ;  /* 0x0000000d0013b211 */ /* 0x000fe200078e48ff */
[----:B------:R-:W0:Y:S01]  /*0130*/  @!P3 LDC.64 R6, c[0x0][0x220] ;  /* 0x00008800ff06bb82 */ /* 0x000e220000000a00 */
[----:B------:R-:W-:-:S04]  /*0140*/  @!P3 IADD3 R13, R13, 0x80, RZ ;  /* 0x000000800d0db810 */ /* 0x000fc80007ffe0ff */
[----:B------:R-:W-:Y:S01]  /*0150*/  ISETP.GE.AND P1, PT, R13, R2, PT ;  /* 0x000000020d00720c */ /* 0x000fe20003f26270 */
[----:B-1----:R-:W-:-:S06]  /*0160*/  @!P0 IMAD.WIDE.U32 R10, R17, 0x4, R10 ;  /* 0x00000004110a8825 */ /* 0x002fcc00078e000a */
[----:B------:R-:W3:Y:S06]  /*0170*/  @!P0 LDG.E R10, desc[UR4][R10.64] ;  /* 0x000000040a0a8981 */ /* 0x000eec000c1e1900 */
[----:B------:R-:W1:Y:S01]  /*0180*/  @!P1 LDC.64 R4, c[0x0][0x220] ;  /* 0x00008800ff049b82 */ /* 0x000e620000000a00 */
[----:B------:R-:W-:Y:S01]  /*0190*/  @!P1 LEA R15, R0, R13, 0x9 ;  /* 0x0000000d000f9211 */ /* 0x000fe200078e48ff */
[----:B0-----:R-:W-:-:S06]  /*01a0*/  @!P3 IMAD.WIDE.U32 R12, R19, 0x4, R6 ;  /* 0x00000004130cb825 */ /* 0x001fcc00078e0006 */
[----:B------:R-:W4:Y:S01]  /*01b0*/  @!P3 LDG.E R12, desc[UR4][R12.64] ;  /* 0x000000040c0cb981 */ /* 0x000f22000c1e1900 */
[----:B-1----:R-:W-:-:S06]  /*01c0*/  @!P1 IMAD.WIDE.U32 R4, R15, 0x4, R4 ;  /* 0x000000040f049825 */ /* 0x002fcc00078e0004 */
[----:B------:R0:W5:Y:S01]  /*01d0*/  @!P1 LDG.E R4, desc[UR4][R4.64] ;  /* 0x0000000404049981 */ /* 0x000162000c1e1900 */
[----:B------:R-:W-:Y:S02]  /*01e0*/  PRMT R6, RZ, 0x5410, RZ ;  /* 0x00005410ff067816 */ /* 0x000fe400000000ff */
[----:B0-----:R-:W-:Y:S02]  /*01f0*/  PRMT R5, RZ, 0x5410, RZ ;  /* 0x00005410ff057816 */ /* 0x001fe400000000ff */
[----:B------:R-:W-:Y:S01]  /*0200*/  PRMT R9, RZ, 0x5410, RZ ;  /* 0x00005410ff097816 */ /* 0x000fe200000000ff */
[----:B------:R-:W-:Y:S01]  /*0210*/  BSSY B0, `(.L_x_3288) ;  /* 0x000005d000007945 */ /* 0x000fe20003800000 */
[----:B--2---:R-:W-:-:S04]  /*0220*/  @!P2 PRMT R5, R5, 0x5410, R8 ;  /* 0x000054100505a816 */ /* 0x004fc80000000008 */
[----:B------:R-:W-:Y:S02]  /*0230*/  @!P2 PRMT R5, R8, 0x7632, R5 ;  /* 0x000076320805a816 */ /* 0x000fe40000000005 */
[----:B------:R-:W-:Y:S02]  /*0240*/  PRMT R8, RZ, 0x5410, RZ ;  /* 0x00005410ff087816 */ /* 0x000fe400000000ff */
[----:B---3--:R-:W-:-:S04]  /*0250*/  @!P0 PRMT R6, R10, 0x7610, R6 ;  /* 0x000076100a068816 */ /* 0x008fc80000000006 */
[----:B------:R-:W-:Y:S02]  /*0260*/  @!P0 PRMT R6, R6, 0x7610, R10 ;  /* 0x0000761006068816 */ /* 0x000fe4000000000a */
[----:B----4-:R-:W-:-:S04]  /*0270*/  @!P3 PRMT R8, R12, 0x7610, R8 ;  /* 0x000076100c08b816 */ /* 0x010fc80000000008 */
[----:B------:R-:W-:Y:S02]  /*0280*/  @!P3 PRMT R8, R8, 0x7610, R12 ;  /* 0x000076100808b816 */ /* 0x000fe4000000000c */
[----:B-----5:R-:W-:-:S04]  /*0290*/  @!P1 PRMT R9, R4, 0x7610, R9 ;  /* 0x0000761004099816 */ /* 0x020fc80000000009 */
[----:B------:R-:W-:Y:S01]  /*02a0*/  @!P1 PRMT R9, R9, 0x7610, R4 ;  /* 0x0000761009099816 */ /* 0x000fe20000000004 */
[----:B------:R-:W-:Y:S06]  /*02b0*/  @P2 BRA `(.L_x_3289) ;  /* 0x0000000400482947 */ /* 0x000fec0003800000 */
[--C-:B------:R-:W-:Y:S01]  /*02c0*/  HADD2.F32 R4, -RZ, R5.reuse.H0_H0 ;  /* 0x20000005ff047230 */ /* 0x100fe20000004100 */
[----:B------:R-:W-:Y:S01]  /*02d0*/  BSSY B1, `(.L_x_3290) ;  /* 0x000004f000017945 */ /* 0x000fe20003800000 */
[----:B------:R-:W-:-:S03]  /*02e0*/  HADD2.F32 R10, -RZ, R5.H1_H1 ;  /* 0x30000005ff0a7230 */ /* 0x000fc60000004100 */
[----:B------:R-:W-:-:S05]  /*02f0*/  FADD.FTZ R11, -R4, -RZ ;  /* 0x800000ff040b7221 */ /* 0x000fca0000010100 */
[----:B------:R-:W-:Y:S02]  /*0300*/  LOP3.LUT R7, R11, 0x7fffffff, RZ, 0xc0, !PT ;  /* 0x7fffffff0b077812 */ /* 0x000fe400078ec0ff */
[----:B------:R-:W-:Y:S02]  /*0310*/  MOV R5, R11 ;  /* 0x0000000b00057202 */ /* 0x000fe40000000f00 */
[----:B------:R-:W-:-:S13]  /*0320*/  ISETP.GT.U32.AND P0, PT, R7, 0x7f7fffff, PT ;  /* 0x7f7fffff0700780c */ /* 0x000fda0003f04070 */
[----:B------:R-:W-:Y:S05]  /*0330*/  @P0 BRA `(.L_x_3291) ;  /* 0x0000000000f00947 */ /* 0x000fea0003800000 */
[----:B------:R-:W-:-:S13]  /*0340*/  FSETP.GEU.FTZ.AND P0, PT, |R10|, +INF , PT ;  /* 0x7f8000000a00780b */ /* 0x000fda0003f1e200 */
[----:B------:R-:W-:Y:S05]  /*0350*/  @P0 BRA `(.L_x_3292) ;  /* 0x0000000000dc0947 */ /* 0x000fea0003800000 */
[----:B------:R-:W-:-:S13]  /*0360*/  ISETP.GT.U32.AND P0, PT, R7, 0x412fffff, PT ;  /* 0x412fffff0700780c */ /* 0x000fda0003f04070 */
[----:B------:R-:W-:Y:S05]  /*0370*/  @P0 BRA `(.L_x_3293) ;  /* 0x0000000000a40947 */ /* 0x000fea0003800000 */
[----:B------:R-:W-:Y:S01]  /*0380*/  FMUL.FTZ R7, |R5|, 1.4426950216293334961 ;  /* 0x3fb8aa3b05077820 */ /* 0x000fe20000410200 */
[----:B------:R-:W-:Y:S01]  /*0390*/  HFMA2.MMA R12, -RZ, RZ, 3.4921875, 0 ;  /* 0x42fc0000ff0c7435 */ /* 0x000fe200000001ff */
[----:B------:R-:W-:Y:S01]  /*03a0*/  FMUL.RZ R15, R10, 0.15915493667125701904 ;  /* 0x3e22f9830a0f7820 */ /* 0x000fe2000040c000 */
[----:B------:R-:W-:Y:S01]  /*03b0*/  MOV R16, 0x363d0ada ;  /* 0x363d0ada00107802 */ /* 0x000fe20000000f00 */
[----:B------:R-:W-:Y:S02]  /*03c0*/  FMUL.FTZ R13, R4, R4 ;  /* 0x00000004040d7220 */ /* 0x000fe40000410000 */
[----:B------:R-:W0:Y:S02]  /*03d0*/  FRND.TRUNC R7, R7 ;  /* 0x0000000700077307 */ /* 0x000e24000020d000 */
[----:B------:R-:W-:-:S06]  /*03e0*/  FFMA.FTZ R4, R13, R16, 0.00019836159481201320887 ;  /* 0x394fff490d047423 */ /* 0x000fcc0000010010 */
[----:B------:R-:W1:Y:S01]  /*03f0*/  MUFU.COS R10, R15 ;  /* 0x0000000f000a7308 */ /* 0x000e620000000000 */
        /* <DEDUP_REMOVED lines=15> */
[----:B0-----:R-:W-:Y:S01]  /*04f0*/  FMUL.FTZ R11, R14, -0.125 ;  /* 0xbe0000000e0b7820 */ /* 0x001fe20000410000 */
[----:B------:R-:W-:-:S03]  /*0500*/  FFMA.FTZ R14, R13, R4, 0.0083333496004343032837 ;  /* 0x3c08889a0d0e7423 */ /* 0x000fc60000010004 */
[----:B------:R-:W-:Y:S01]  /*0510*/  FFMA.FTZ R4, R12, 2, R11 ;  /* 0x400000000c047823 */ /* 0x000fe2000001000b */
[----:B------:R-:W-:-:S04]  /*0520*/  FFMA.FTZ R14, R13, R14, 0.16666667163372039795 ;  /* 0x3e2aaaab0d0e7423 */ /* 0x000fc8000001000e */
[----:B------:R-:W-:Y:S01]  /*0530*/  FMUL.FTZ R14, R13, R14 ;  /* 0x0000000e0d0e7220 */ /* 0x000fe20000410000 */
[--C-:B------:R-:W-:Y:S01]  /*0540*/  LOP3.LUT R11, R4, 0x80000000, R5.reuse, 0xb8, !PT ;  /* 0x80000000040b7812 */ /* 0x100fe200078eb805 */
[----:B------:R-:W-:Y:S02]  /*0550*/  FFMA.FTZ R4, R7, R7, 1 ;  /* 0x3f80000007047423 */ /* 0x000fe40000010007 */
[----:B------:R-:W-:-:S04]  /*0560*/  @!P0 FFMA.FTZ R11, R5, R14, R5 ;  /* 0x0000000e050b8223 */ /* 0x000fc80000010005 */
        /* <DEDUP_REMOVED lines=10> */
.L_x_3293:
[----:B------:R-:W-:Y:S01]  /*0610*/  FMUL.RZ R11, R10, 0.15915493667125701904 ;  /* 0x3e22f9830a0b7820 */ /* 0x000fe2000040c000 */
[----:B------:R-:W-:Y:S01]  /*0620*/  FMUL.FTZ R7, |R5|, -1.4426950216293334961 ;  /* 0xbfb8aa3b05077820 */ /* 0x000fe20000410200 */
[----:B------:R-:W-:Y:S02]  /*0630*/  HFMA2.MMA R10, -RZ, RZ, 1.875, 0 ;  /* 0x3f800000ff0a7435 */ /* 0x000fe400000001ff */
[----:B------:R-:W0:Y:S08]  /*0640*/  MUFU.SIN R4, R11 ;  /* 0x0000000b00047308 */ /* 0x000e300000000400 */
[----:B------:R-:W1:Y:S01]  /*0650*/  MUFU.COS R13, R11 ;  /* 0x0000000b000d7308 */ /* 0x000e620000000000 */
[----:B------:R-:W-:-:S07]  /*0660*/  LOP3.LUT R5, R10, 0x80000000, R5, 0xb8, !PT ;  /* 0x800000000a057812 */ /* 0x000fce00078eb805 */
[----:B------:R-:W2:Y:S01]  /*0670*/  MUFU.EX2 R7, R7 ;  /* 0x0000000700077308 */ /* 0x000ea20000000800 */
[----:B0-----:R-:W-:-:S04]  /*0680*/  FMUL.FTZ R4, R4, 4 ;  /* 0x4080000004047820 */ /* 0x001fc80000410000 */
[----:B-1----:R-:W-:-:S04]  /*0690*/  FMUL.FTZ R4, R4, R13 ;  /* 0x0000000d04047220 */ /* 0x002fc80000410000 */
[----:B--2---:R-:W-:-:S04]  /*06a0*/  FMUL.FTZ R4, R7, R4 ;  /* 0x0000000407047220 */ /* 0x004fc80000410000 */
[----:B------:R-:W-:Y:S01]  /*06b0*/  FMUL.FTZ R4, R7, R4 ;  /* 0x0000000407047220 */ /* 0x000fe20000410000 */
[----:B------:R-:W-:Y:S06]  /*06c0*/  BRA `(.L_x_3294) ;  /* 0x00000000003c7947 */ /* 0x000fec0003800000 */
.L_x_3292:
[----:B------:R-:W-:-:S05]  /*06d0*/  FADD.FTZ R5, R10, -R10 ;  /* 0x8000000a0a057221 */ /* 0x000fca0000010000 */
[----:B------:R-:W-:Y:S01]  /*06e0*/  MOV R4, R5 ;  /* 0x0000000500047202 */ /* 0x000fe20000000f00 */
[----:B------:R-:W-:Y:S06]  /*06f0*/  BRA `(.L_x_3294) ;  /* 0x0000000000307947 */ /* 0x000fec0003800000 */
.L_x_3291:
        /* <DEDUP_REMOVED lines=10> */
[----:B------:R-:W-:-:S04]  /*07a0*/  IADD3 R5, R11, -0x40000000, RZ ;  /* 0xc00000000b057810 */ /* 0x000fc80007ffe0ff */
[----:B------:R-:W-:-:S07]  /*07b0*/  LOP3.LUT R4, RZ, 0x80000000, R10, 0xb8, !PT ;  /* 0x80000000ff047812 */ /* 0x000fce00078eb80a */
.L_x_3294:
[----:B------:R-:W-:Y:S05]  /*07c0*/  BSYNC B1 ;  /* 0x0000000000017941 */ /* 0x000fea0003800000 */
.L_x_3290:
[----:B------:R-:W-:-:S07]  /*07d0*/  FADD.FTZ R7, -R5, -RZ ;  /* 0x800000ff05077221 */ /* 0x000fce0000010100 */
.L_x_3289:
[----:B------:R-:W-:Y:S05]  /*07e0*/  BSYNC B0 ;  /* 0x0000000000007941 */ /* 0x000fea0003800000 */
.L_x_3288:
[----:B------:R-:W-:Y:S01]  /*07f0*/  IADD3 R5, R3, 0x80, RZ ;  /* 0x0000008003057810 */ /* 0x000fe20007ffe0ff */
[----:B------:R-:W-:Y:S03]  /*0800*/  BSSY B0, `(.L_x_3295) ;  /* 0x0000054000007945 */ /* 0x000fe60003800000 */
[----:B------:R-:W-:-:S13]  /*0810*/  ISETP.GE.AND P0, PT, R5, R2, PT ;  /* 0x000000020500720c */ /* 0x000fda0003f06270 */
[----:B------:R-:W-:Y:S05]  /*0820*/  @P0 BRA `(.L_x_3296) ;  /* 0x0000000400440947 */ /* 0x000fea0003800000 */
[--C-:B------:R-:W-:Y:S01]  /*0830*/  HADD2.F32 R11, -RZ, R6.reuse.H1_H1 ;  /* 0x30000006ff0b7230 */ /* 0x100fe20000004100 */
        /* <DEDUP_REMOVED lines=51> */
.L_x_3300:
[----:B------:R-:W-:Y:S01]  /*0b70*/  FMUL.RZ R13, R13, 0.15915493667125701904 ;  /* 0x3e22f9830d0d7820 */ /* 0x000fe2000040c000 */
[----:B------:R-:W-:-:S03]  /*0b80*/  FMUL.FTZ R11, |R10|, -1.4426950216293334961 ;  /* 0xbfb8aa3b0a0b7820 */ /* 0x000fc60000410200 */
[----:B------:R-:W0:Y:S08]  /*0b90*/  MUFU.SIN R6, R13 ;  /* 0x0000000d00067308 */ /* 0x000e300000000400 */
[----:B------:R-:W1:Y:S08]  /*0ba0*/  MUFU.COS R15, R13 ;  /* 0x0000000d000f7308 */ /* 0x000e700000000000 */
[----:B------:R-:W2:Y:S01]  /*0bb0*/  MUFU.EX2 R11, R11 ;  /* 0x0000000b000b7308 */ /* 0x000ea20000000800 */
[----:B0-----:R-:W-:-:S04]  /*0bc0*/  FMUL.FTZ R6, R6, 4 ;  /* 0x4080000006067820 */ /* 0x001fc80000410000 */
[----:B-1----:R-:W-:Y:S01]  /*0bd0*/  FMUL.FTZ R6, R6, R15 ;  /* 0x0000000f06067220 */ /* 0x002fe20000410000 */
[----:B------:R-:W-:-:S03]  /*0be0*/  HFMA2.MMA R15, -RZ, RZ, 1.875, 0 ;  /* 0x3f800000ff0f7435 */ /* 0x000fc600000001ff */
[----:B--2---:R-:W-:-:S07]  /*0bf0*/  FMUL.FTZ R6, R11, R6 ;  /* 0x000000060b067220 */ /* 0x004fce0000410000 */
[----:B------:R-:W-:Y:S01]  /*0c00*/  LOP3.LUT R10, R15, 0x80000000, R10, 0xb8, !PT ;  /* 0x800000000f0a7812 */ /* 0x000fe200078eb80a */
[----:B------:R-:W-:Y:S01]  /*0c10*/  FMUL.FTZ R6, R11, R6 ;  /* 0x000000060b067220 */ /* 0x000fe20000410000 */
[----:B------:R-:W-:Y:S06]  /*0c20*/  BRA `(.L_x_3301) ;  /* 0x00000000003c7947 */ /* 0x000fec0003800000 */
.L_x_3299:
[----:B------:R-:W-:-:S05]  /*0c30*/  FADD.FTZ R10, R13, -R13 ;  /* 0x8000000d0d0a7221 */ /* 0x000fca0000010000 */
[----:B------:R-:W-:Y:S01]  /*0c40*/  MOV R6, R10 ;  /* 0x0000000a00067202 */ /* 0x000fe20000000f00 */
[----:B------:R-:W-:Y:S06]  /*0c50*/  BRA `(.L_x_3301) ;  /* 0x0000000000307947 */ /* 0x000fec0003800000 */
.L_x_3298:
        /* <DEDUP_REMOVED lines=12> */
.L_x_3301:
[----:B------:R-:W-:Y:S05]  /*0d20*/  BSYNC B1 ;  /* 0x0000000000017941 */ /* 0x000fea0003800000 */
.L_x_3297:
[----:B------:R-:W-:-:S07]  /*0d30*/  FADD.FTZ R11, -R10, -RZ ;  /* 0x800000ff0a0b7221 */ /* 0x000fce0000010100 */
.L_x_3296:
[----:B------:R-:W-:Y:S05]  /*0d40*/  BSYNC B0 ;  /* 0x0000000000007941 */ /* 0x000fea0003800000 */
.L_x_3295:
        /* <DEDUP_REMOVED lines=22> */
[C---:B------:R-:W-:Y:S02]  /*0eb0*/  FFMA.FTZ R19, R16.reuse, R17, 0.0083333496004343032837 ;  /* 0x3c08889a10137423 */ /* 0x040fe40000010011 */
[----:B------:R-:W1:Y:S02]  /*0ec0*/  MUFU.COS R13, R20 ;  /* 0x00000014000d7308 */ /* 0x000e640000000000 */
        /* <DEDUP_REMOVED lines=32> */
.L_x_3307:
        /* <DEDUP_REMOVED lines=12> */
.L_x_3306:
[----:B------:R-:W-:-:S05]  /*1190*/  FADD.FTZ R10, R13, -R13 ;  /* 0x8000000d0d0a7221 */ /* 0x000fca0000010000 */
[----:B------:R-:W-:Y:S01]  /*11a0*/  MOV R8, R10 ;  /* 0x0000000a00087202 */ /* 0x000fe20000000f00 */
[----:B------:R-:W-:Y:S06]  /*11b0*/  BRA `(.L_x_3308) ;  /* 0x0000000000307947 */ /* 0x000fec0003800000 */
.L_x_3305:
        /* <DEDUP_REMOVED lines=12> */
.L_x_3308:
[----:B------:R-:W-:Y:S05]  /*1280*/  BSYNC B1 ;  /* 0x0000000000017941 */ /* 0x000fea0003800000 */
.L_x_3304:
[----:B------:R-:W-:-:S07]  /*1290*/  FADD.FTZ R13, -R10, -RZ ;  /* 0x800000ff0a0d7221 */ /* 0x000fce0000010100 */
.L_x_3303:
[----:B------:R-:W-:Y:S05]  /*12a0*/  BSYNC B0 ;  /* 0x0000000000007941 */ /* 0x000fea0003800000 */
.L_x_3302:
        /* <DEDUP_REMOVED lines=23> */
[----:B------:R-:W-:Y:S01]  /*1420*/  MUFU.SIN R12, R20 ;  /* 0x00000014000c7308 */ /* 0x000fe20000000400 */
        /* <DEDUP_REMOVED lines=8> */
[----:B------:R-:W-:Y:S02]  /*14b0*/  FMUL.FTZ R15, R15, 1.4426950216293334961 ;  /* 0x3fb8aa3b0f0f7820 */ /* 0x000fe40000410000 */
[----:B------:R-:W-:-:S04]  /*14c0*/  SHF.L.U32 R16, R16, 0x17, RZ ;  /* 0x0000001710107819 */ /* 0x000fc800000006ff */
        /* <DEDUP_REMOVED lines=23> */
.L_x_3314:
        /* <DEDUP_REMOVED lines=12> */
.L_x_3313:
[----:B------:R-:W-:-:S05]  /*1700*/  FADD.FTZ R9, R12, -R12 ;  /* 0x8000000c0c097221 */ /* 0x000fca0000010000 */
[----:B------:R-:W-:Y:S01]  /*1710*/  MOV R10, R9 ;  /* 0x00000009000a7202 */ /* 0x000fe20000000f00 */
[----:B------:R-:W-:Y:S06]  /*1720*/  BRA `(.L_x_3315) ;  /* 0x0000000000307947 */ /* 0x000fec0003800000 */
.L_x_3312:
        /* <DEDUP_REMOVED lines=12> */
.L_x_3315:
[----:B------:R-:W-:Y:S05]  /*17f0*/  BSYNC B1 ;  /* 0x0000000000017941 */ /* 0x000fea0003800000 */
.L_x_3311:
[----:B------:R-:W-:-:S07]  /*1800*/  FADD.FTZ R9, -R9, -RZ ;  /* 0x800000ff09097221 */ /* 0x000fce0000010100 */
.L_x_3310:
[----:B------:R-:W-:Y:S05]  /*1810*/  BSYNC B0 ;  /* 0x0000000000007941 */ /* 0x000fea0003800000 */
.L_x_3309:
[----:B------:R-:W-:Y:S01]  /*1820*/  ISETP.GE.AND P0, PT, R3, R2, PT ;  /* 0x000000020300720c */ /* 0x000fe20003f06270 */
[----:B------:R-:W-:Y:S04]  /*1830*/  BSSY B0, `(.L_x_3316) ;  /* 0x000001a000007945 */ /* 0x000fe80003800000 */
[----:B------:R-:W-:Y:S08]  /*1840*/  BSSY B1, `(.L_x_3317) ;  /* 0x0000011000017945 */ /* 0x000ff00003800000 */
[----:B------:R-:W-:Y:S05]  /*1850*/  @P0 BRA `(.L_x_3318) ;  /* 0x00000000003c0947 */ /* 0x000fea0003800000 */
[----:B------:R-:W0:Y:S01]  /*1860*/  LDC.64 R14, c[0x0][0x218] ;  /* 0x00008600ff0e7b82 */ /* 0x000e220000000a00 */
[----:B------:R-:W-:Y:S02]  /*1870*/  LEA R3, R0, R3, 0x9 ;  /* 0x0000000300037211 */ /* 0x000fe400078e48ff */
[----:B------:R-:W-:-:S03]  /*1880*/  F2FP.F16.F32.PACK_AB R7, R7, R4 ;  /* 0x000000040707723e */ /* 0x000fc600000000ff */
[----:B0-----:R-:W-:Y:S01]  /*1890*/  IMAD.WIDE.U32 R14, R3, 0x4, R14 ;  /* 0x00000004030e7825 */ /* 0x001fe200078e000e */
[----:B------:R-:W-:-:S04]  /*18a0*/  MOV R3, R5 ;  /* 0x0000000500037202 */ /* 0x000fc80000000f00 */
[----:B------:R0:W-:Y:S01]  /*18b0*/  STG.E desc[UR4][R14.64], R7 ;  /* 0x000000070e007986 */ /* 0x0001e2000c101904 */
[----:B------:R-:W-:-:S13]  /*18c0*/  ISETP.GE.AND P0, PT, R3, R2, PT ;  /* 0x000000020300720c */ /* 0x000fda0003f06270 */
[----:B------:R-:W-:Y:S05]  /*18d0*/  @P0 BREAK B1 ;  /* 0x0000000000010942 */ /* 0x000fea0003800000 */
[----:B0-----:R-:W-:Y:S05]  /*18e0*/  @P0 BRA `(.L_x_3319) ;  /* 0x0000000000380947 */ /* 0x001fea0003800000 */
[----:B------:R-:W0:Y:S01]  /*18f0*/  LDC.64 R4, c[0x0][0x218] ;  /* 0x00008600ff047b82 */ /* 0x000e220000000a00 */
[----:B------:R-:W-:Y:S02]  /*1900*/  LEA R7, R0, R3, 0x9 ;  /* 0x0000000300077211 */ /* 0x000fe400078e48ff */
[----:B------:R-:W-:Y:S02]  /*1910*/  F2FP.F16.F32.PACK_AB R11, R11, R6 ;  /* 0x000000060b0b723e */ /* 0x000fe400000000ff */
[----:B------:R-:W-:Y:S01]  /*1920*/  IADD3 R3, R3, 0x80, RZ ;  /* 0x0000008003037810 */ /* 0x000fe20007ffe0ff */
[----:B0-----:R-:W-:-:S05]  /*1930*/  IMAD.WIDE.U32 R4, R7, 0x4, R4 ;  /* 0x0000000407047825 */ /* 0x001fca00078e0004 */
[----:B------:R0:W-:Y:S02]  /*1940*/  STG.E desc[UR4][R4.64], R11 ;  /* 0x0000000b04007986 */ /* 0x0001e4000c101904 */
.L_x_3318:
[----:B------:R-:W-:Y:S05]  /*1950*/  BSYNC B1 ;  /* 0x0000000000017941 */ /* 0x000fea0003800000 */
.L_x_3317:
[----:B------:R-:W-:-:S13]  /*1960*/  ISETP.GE.AND P0, PT, R3, R2, PT ;  /* 0x000000020300720c */ /* 0x000fda0003f06270 */
[----:B0-----:R-:W0:Y:S01]  /*1970*/  @!P0 LDC.64 R4, c[0x0][0x218] ;  /* 0x00008600ff048b82 */ /* 0x001e220000000a00 */
[----:B------:R-:W-:Y:S02]  /*1980*/  @!P0 LEA R7, R0, R3, 0x9 ;  /* 0x0000000300078211 */ /* 0x000fe400078e48ff */
[----:B------:R-:W-:Y:S02]  /*1990*/  @!P0 F2FP.F16.F32.PACK_AB R13, R13, R8 ;  /* 0x000000080d0d823e */ /* 0x000fe400000000ff */
[----:B------:R-:W-:Y:S01]  /*19a0*/  @!P0 IADD3 R3, R3, 0x80, RZ ;  /* 0x0000008003038810 */ /* 0x000fe20007ffe0ff */
[----:B0-----:R-:W-:-:S05]  /*19b0*/  @!P0 IMAD.WIDE.U32 R4, R7, 0x4, R4 ;  /* 0x0000000407048825 */ /* 0x001fca00078e0004 */
[----:B------:R0:W-:Y:S02]  /*19c0*/  @!P0 STG.E desc[UR4][R4.64], R13 ;  /* 0x0000000d04008986 */ /* 0x0001e4000c101904 */
.L_x_3319:
[----:B------:R-:W-:Y:S05]  /*19d0*/  BSYNC B0 ;  /* 0x0000000000007941 */ /* 0x000fea0003800000 */
.L_x_3316:
[----:B------:R-:W-:Y:S05]  /*19e0*/  WARPSYNC.ALL ;  /* 0x0000000000007948 */ /* 0x000fea0003800000 */
[----:B------:R-:W-:-:S13]  /*19f0*/  ISETP.GE.AND P0, PT, R3, R2, PT ;  /* 0x000000020300720c */ /* 0x000fda0003f06270 */
[----:B------:R-:W-:Y:S05]  /*1a00*/  @P0 EXIT ;  /* 0x000000000000094d */ /* 0x000fea0003800000 */
[----:B0-----:R-:W0:Y:S01]  /*1a10*/  LDC.64 R4, c[0x0][0x218] ;  /* 0x00008600ff047b82 */ /* 0x001e220000000a00 */
[----:B------:R-:W-:Y:S02]  /*1a20*/  LEA R3, R0, R3, 0x9 ;  /* 0x0000000300037211 */ /* 0x000fe400078e48ff */
[----:B------:R-:W-:-:S03]  /*1a30*/  F2FP.F16.F32.PACK_AB R9, R9, R10 ;  /* 0x0000000a0909723e */ /* 0x000fc600000000ff */
[----:B0-----:R-:W-:-:S05]  /*1a40*/  IMAD.WIDE.U32 R2, R3, 0x4, R4 ;  /* 0x0000000403027825 */ /* 0x001fca00078e0004 */
[----:B------:R-:W-:Y:S01]  /*1a50*/  STG.E desc[UR4][R2.64], R9 ;  /* 0x0000000902007986 */ /* 0x000fe2000c101904 */
[----:B------:R-:W-:Y:S05]  /*1a60*/  EXIT ;  /* 0x000000000000794d */ /* 0x000fea0003800000 */
.L_x_3320:
        /* <DEDUP_REMOVED lines=9> */
.L_x_7553:


//--------------------- .text._ZN2at6native29vectorized_elementwise_kernelILi2EZZZNS0_15tan_kernel_cudaERNS_18TensorIteratorBaseEENKUlvE_clEvENKUlvE1_clEvEUlN3c107complexINS6_4HalfEEEE_St5arrayIPcLm2EEEEviT0_T1_ --------------------------
	.section	.text._ZN2at6native29vectorized_elementwise_kernelILi2EZZZNS0_15tan_kernel_cudaERNS_18TensorIteratorBaseEENKUlvE_clEvENKUlvE1_clEvEUlN3c107complexINS6_4HalfEEEE_St5arrayIPcLm2EEEEviT0_T1_,"ax",@progbits
	.align	128
        .global         _ZN2at6native29vectorized_elementwise_kernelILi2EZZZNS0_15tan_kernel_cudaERNS_18TensorIteratorBaseEENKUlvE_clEvENKUlvE1_clEvEUlN3c107complexINS6_4HalfEEEE_St5arrayIPcLm2EEEEviT0_T1_
        .type           _ZN2at6native29vectorized_elementwise_kernelILi2EZZZNS0_15tan_kernel_cudaERNS_18TensorIteratorBaseEENKUlvE_clEvENKUlvE1_clEvEUlN3c107complexINS6_4HalfEEEE_St5arrayIPcLm2EEEEviT0_T1_,@function
        .size           _ZN2at6native29vectorized_elementwise_kernelILi2EZZZNS0_15tan_kernel_cudaERNS_18TensorIteratorBaseEENKUlvE_clEvENKUlvE1_clEvEUlN3c107complexINS6_4HalfEEEE_St5arrayIPcLm2EEEEviT0_T1_,(.L_x_7554 - _ZN2at6native29vectorized_elementwise_kernelILi2EZZZNS0_15tan_kernel_cudaERNS_18TensorIteratorBaseEENKUlvE_clEvENKUlvE1_clEvEUlN3c107complexINS6_4HalfEEEE_St5arrayIPcLm2EEEEviT0_T1_)
        .other          _ZN2at6native29vectorized_elementwise_kernelILi2EZZZNS0_15tan_kernel_cudaERNS_18TensorIteratorBaseEENKUlvE_clEvENKUlvE1_clEvEUlN3c107complexINS6_4HalfEEEE_St5arrayIPcLm2EEEEviT0_T1_,@"STO_CUDA_ENTRY STV_DEFAULT"
_ZN2at6native29vectorized_elementwise_kernelILi2EZZZNS0_15tan_kernel_cudaERNS_18TensorIteratorBaseEENKUlvE_clEvENKUlvE1_clEvEUlN3c107complexINS6_4HalfEEEE_St5arrayIPcLm2EEEEviT0_T1_:
.text._ZN2at6native29vectorized_elementwise_kernelILi2EZZZNS0_15tan_kernel_cudaERNS_18TensorIteratorBaseEENKUlvE_clEvENKUlvE1_clEvEUlN3c107complexINS6_4HalfEEEE_St5arrayIPcLm2EEEEviT0_T1_:
        /* <DEDUP_REMOVED lines=13> */
[----:B------:R0:W5:Y:S04]  /*00d0*/  LDG.E.64 R12, desc[UR4][R14.64+0x400] ;  /* 0x000400040e0c7981 */ /* 0x000168000c1e1b00 */
[----:B------:R0:W5:Y:S04]  /*00e0*/  LDG.E.64 R4, desc[UR4][R14.64+0x800] ;  /* 0x000800040e047981 */ /* 0x000168000c1e1b00 */
[----:B------:R0:W5:Y:S01]  /*00f0*/  LDG.E.64 R2, desc[UR4][R14.64+0xc00] ;  /* 0x000c00040e027981 */ /* 0x000162000c1e1b00 */
[----:B------:R-:W-:Y:S01]  /*0100*/  BSSY B0, `(.L_x_3322) ;  /* 0x000004f000007945 */ /* 0x000fe20003800000 */
[----:B--2---:R-:W-:-:S02]  /*0110*/  HADD2.F32 R10, -RZ, R8.H1_H1 ;  /* 0x30000008ff0a7230 */ /* 0x004fc40000004100 */
[----:B------:R-:W-:-:S03]  /*0120*/  HADD2.F32 R17, -RZ, R8.H0_H0 ;  /* 0x20000008ff117230 */ /* 0x000fc60000004100 */
[----:B------:R-:W-:-:S05]  /*0130*/  FADD.FTZ R6, -R10, -RZ ;  /* 0x800000ff0a067221 */ /* 0x000fca0000010100 */
[----:B------:R-:W-:-:S04]  /*0140*/  LOP3.LUT R11, R6, 0x7fffffff, RZ, 0xc0, !PT ;  /* 0x7fffffff060b7812 */ /* 0x000fc800078ec0ff */
[----:B------:R-:W-:-:S13]  /*0150*/  ISETP.GT.U32.AND P0, PT, R11, 0x7f7fffff, PT ;  /* 0x7f7fffff0b00780c */ /* 0x000fda0003f04070 */
[----:B0-----:R-:W-:Y:S05]  /*0160*/  @P0 BRA `(.L_x_3323) ;  /* 0x0000000000f00947 */ /* 0x001fea0003800000 */
        /* <DEDUP_REMOVED lines=17> */
[----:B------:R-:W-:-:S03]  /*0280*/  FSETP.GE.FTZ.AND P0, PT, |R6|, 1, PT ;  /* 0x3f8000000600780b */ /* 0x000fc60003f16200 */
[----:B------:R-:W-:-:S04]  /*0290*/  FFMA.FTZ R14, R11, -0.69314718246459960938, |R6| ;  /* 0xbf3172180b0e7823 */ /* 0x000fc80000010406 */
[C---:B------:R-:W-:Y:S01]  /*02a0*/  FFMA.FTZ R14, R11.reuse, 1.9046542121259335545e-09, R14 ;  /* 0x3102e3080b0e7823 */ /* 0x040fe2000001000e */
[----:B------:R-:W-:-:S03]  /*02b0*/  FADD.FTZ R11, R11, 12583037 ;  /* 0x4b40007d0b0b7421 */ /* 0x000fc60000010000 */
[----:B------:R-:W-:Y:S02]  /*02c0*/  FMUL.FTZ R14, R14, 1.4426950216293334961 ;  /* 0x3fb8aa3b0e0e7820 */ /* 0x000fe40000410000 */
[----:B------:R-:W-:Y:S02]  /*02d0*/  SHF.L.U32 R8, R11, 0x17, RZ ;  /* 0x000000170b087819 */ /* 0x000fe400000006ff */
[----:B------:R-:W0:Y:S08]  /*02e0*/  MUFU.EX2 R15, R14 ;  /* 0x0000000e000f7308 */ /* 0x000e300000000800 */
[----:B------:R-:W1:Y:S01]  /*02f0*/  MUFU.COS R11, R20 ;  /* 0x00000014000b7308 */ /* 0x000e620000000000 */
[----:B0-----:R-:W-:-:S07]  /*0300*/  FMUL.FTZ R15, R8, R15 ;  /* 0x0000000f080f7220 */ /* 0x001fce0000410000 */
[----:B------:R-:W-:Y:S08]  /*0310*/  MUFU.SIN R8, R20 ;  /* 0x0000001400087308 */ /* 0x000ff00000000400 */
[----:B------:R-:W0:Y:S08]  /*0320*/  MUFU.RCP R18, R15 ;  /* 0x0000000f00127308 */ /* 0x000e300000001000 */
[----:B-1----:R-:W1:Y:S01]  /*0330*/  MUFU.RCP R11, R11 ;  /* 0x0000000b000b7308 */ /* 0x002e620000001000 */
[----:B0-----:R-:W-:-:S04]  /*0340*/  FMUL.FTZ R10, R18, -0.125 ;  /* 0xbe000000120a7820 */ /* 0x001fc80000410000 */
[----:B------:R-:W-:Y:S01]  /*0350*/  FFMA.FTZ R17, R15, 2, R10 ;  /* 0x400000000f117823 */ /* 0x000fe2000001000a */
[----:B-1----:R-:W-:-:S04]  /*0360*/  FMUL.FTZ R8, R8, R11 ;  /* 0x0000000b08087220 */ /* 0x002fc80000410000 */
        /* <DEDUP_REMOVED lines=13> */
.L_x_3325:
        /* <DEDUP_REMOVED lines=12> */
.L_x_3324:
[----:B------:R-:W-:-:S05]  /*0500*/  FADD.FTZ R6, R17, -R17 ;  /* 0x8000001111067221 */ /* 0x000fca0000010000 */
[----:B------:R-:W-:Y:S01]  /*0510*/  MOV R8, R6 ;  /* 0x0000000600087202 */ /* 0x000fe20000000f00 */
[----:B------:R-:W-:Y:S06]  /*0520*/  BRA `(.L_x_3326) ;  /* 0x0000000000307947 */ /* 0x000fec0003800000 */
.L_x_3323:
        /* <DEDUP_REMOVED lines=12> */
.L_x_3326:
[----:B------:R-:W-:Y:S05]  /*05f0*/  BSYNC B0 ;  /* 0x0000000000007941 */ /* 0x000fea0003800000 */
.L_x_3322:
[--C-:B------:R-:W-:Y:S01]  /*0600*/  HADD2.F32 R10, -RZ, R9.reuse.H1_H1 ;  /* 0x30000009ff0a7230 */ /* 0x100fe20000004100 */
[----:B------:R-:W-:Y:S01]  /*0610*/  BSSY B0, `(.L_x_3327) ;  /* 0x0000050000007945 */ /* 0x000fe20003800000 */
[----:B------:R-:W-:Y:S01]  /*0620*/  FADD.FTZ R11, -R6, -RZ ;  /* 0x800000ff060b7221 */ /* 0x000fe20000010100 */
[----:B------:R-:W-:Y:S02]  /*0630*/  HADD2.F32 R15, -RZ, R9.H0_H0 ;  /* 0x20000009ff0f7230 */ /* 0x000fe40000004100 */
        /* <DEDUP_REMOVED lines=15> */
[----:B------:R-:W-:Y:S01]  /*0730*/  FFMA.FTZ R15, R18, R15, 0.00019836159481201320887 ;  /* 0x394fff49120f7423 */ /* 0x000fe2000001000f */
        /* <DEDUP_REMOVED lines=34> */
.L_x_3330:
        /* <DEDUP_REMOVED lines=12> */
.L_x_3329:
[----:B------:R-:W-:-:S05]  /*0a20*/  FADD.FTZ R6, R15, -R15 ;  /* 0x8000000f0f067221 */ /* 0x000fca0000010000 */
[----:B------:R-:W-:Y:S01]  /*0a30*/  MOV R9, R6 ;  /* 0x0000000600097202 */ /* 0x000fe20000000f00 */
[----:B------:R-:W-:Y:S06]  /*0a40*/  BRA `(.L_x_3331) ;  /* 0x0000000000307947 */ /* 0x000fec0003800000 */
.L_x_3328:
        /* <DEDUP_REMOVED lines=12> */
.L_x_3331:
[----:B------:R-:W-:Y:S05]  /*0b10*/  BSYNC B0 ;  /* 0x0000000000007941 */ /* 0x000fea0003800000 */
.L_x_3327:
[--C-:B-----5:R-:W-:Y:S01]  /*0b20*/  HADD2.F32 R14, -RZ, R12.reuse.H1_H1 ;  /* 0x3000000cff0e7230 */ /* 0x120fe20000004100 */
[----:B------:R-:W-:Y:S01]  /*0b30*/  BSSY B0, `(.L_x_3332) ;  /* 0x0000050000007945 */ /* 0x000fe20003800000 */
[----:B------:R-:W-:Y:S02]  /*0b40*/  HADD2.F32 R15, -RZ, R12.H0_H0 ;  /* 0x2000000cff0f7230 */ /* 0x000fe40000004100 */
[----:B------:R-:W-:Y:S01]  /*0b50*/  FADD.FTZ R10, -R6, -RZ ;  /* 0x800000ff060a7221 */ /* 0x000fe20000010100 */
        /* <DEDUP_REMOVED lines=50> */
.L_x_3335:
        /* <DEDUP_REMOVED lines=12> */
.L_x_3334:
[----:B------:R-:W-:-:S05]  /*0f40*/  FADD.FTZ R12, R15, -R15 ;  /* 0x8000000f0f0c7221 */ /* 0x000fca0000010000 */
[----:B------:R-:W-:Y:S01]  /*0f50*/  MOV R6, R12 ;  /* 0x0000000c00067202 */ /* 0x000fe20000000f00 */
[----:B------:R-:W-:Y:S06]  /*0f60*/  BRA `(.L_x_3336) ;  /* 0x0000000000307947 */ /* 0x000fec0003800000 */
.L_x_3333:
        /* <DEDUP_REMOVED lines=12> */
.L_x_3336:
[----:B------:R-:W-:Y:S05]  /*1030*/  BSYNC B0 ;  /* 0x0000000000007941 */ /* 0x000fea0003800000 */
.L_x_3332:
[--C-:B------:R-:W-:Y:S01]  /*1040*/  HADD2.F32 R15, -RZ, R13.reuse.H1_H1 ;  /* 0x3000000dff0f7230 */ /* 0x100fe20000004100 */
[----:B------:R-:W-:Y:S01]  /*1050*/  BSSY B0, `(.L_x_3337) ;  /* 0x000004f000007945 */ /* 0x000fe20003800000 */
[----:B------:R-:W-:Y:S02]  /*1060*/  HADD2.F32 R17, -RZ, R13.H0_H0 ;  /* 0x2000000dff117230 */ /* 0x000fe40000004100 */
[----:B------:R-:W-:Y:S01]  /*1070*/  FADD.FTZ R13, -R12, -RZ ;  /* 0x800000ff0c0d7221 */ /* 0x000fe20000010100 */
        /* <DEDUP_REMOVED lines=49> */
.L_x_3340:
        /* <DEDUP_REMOVED lines=12> */
.L_x_3339:
[----:B------:R-:W-:-:S05]  /*1450*/  FADD.FTZ R14, R17, -R17 ;  /* 0x80000011110e7221 */ /* 0x000fca0000010000 */
[----:B------:R-:W-:Y:S01]  /*1460*/  MOV R12, R14 ;  /* 0x0000000e000c7202 */ /* 0x000fe20000000f00 */
[----:B------:R-:W-:Y:S06]  /*1470*/  BRA `(.L_x_3341) ;  /* 0x0000000000307947 */ /* 0x000fec0003800000 */
.L_x_3338:
        /* <DEDUP_REMOVED lines=12> */
.L_x_3341:
[----:B------:R-:W-:Y:S05]  /*1540*/  BSYNC B0 ;  /* 0x0000000000007941 */ /* 0x000fea0003800000 */
.L_x_3337:
[--C-:B------:R-:W-:Y:S01]  /*1550*/  HADD2.F32 R16, -RZ, R4.reuse.H1_H1 ;  /* 0x30000004ff107230 */ /* 0x100fe20000004100 */
        /* <DEDUP_REMOVED lines=53> */
.L_x_3345:
        /* <DEDUP_REMOVED lines=12> */
.L_x_3344:
[----:B------:R-:W-:-:S05]  /*1970*/  FADD.FTZ R4, R17, -R17 ;  /* 0x8000001111047221 */ /* 0x000fca0000010000 */
[----:B------:R-:W-:Y:S01]  /*1980*/  MOV R14, R4 ;  /* 0x00000004000e7202 */ /* 0x000fe20000000f00 */
[----:B------:R-:W-:Y:S06]  /*1990*/  BRA `(.L_x_3346) ;  /* 0x0000000000307947 */ /* 0x000fec0003800000 */
.L_x_3343:
        /* <DEDUP_REMOVED lines=12> */
.L_x_3346:
[----:B------:R-:W-:Y:S05]  /*1a60*/  BSYNC B0 ;  /* 0x0000000000007941 */ /* 0x000fea0003800000 */
.L_x_3342:
        /* <DEDUP_REMOVED lines=54> */
.L_x_3350:
        /* <DEDUP_REMOVED lines=12> */
.L_x_3349:
[----:B------:R-:W-:-:S05]  /*1e90*/  FADD.FTZ R4, R5, -R5 ;  /* 0x8000000505047221 */ /* 0x000fca0000010000 */
[----:B------:R-:W-:Y:S01]  /*1ea0*/  MOV R16, R4 ;  /* 0x0000000400107202 */ /* 0x000fe20000000f00 */
[----:B------:R-:W-:Y:S06]  /*1eb0*/  BRA `(.L_x_3351) ;  /* 0x0000000000307947 */ /* 0x000fec0003800000 */
.L_x_3348:
        /* <DEDUP_REMOVED lines=12> */
.L_x_3351:
[----:B------:R-:W-:Y:S05]  /*1f80*/  BSYNC B0 ;  /* 0x0000000000007941 */ /* 0x000fea0003800000 */
.L_x_3347:
        /* <DEDUP_REMOVED lines=54> */
.L_x_3355:
        /* <DEDUP_REMOVED lines=12> */
.L_x_3354:
[----:B------:R-:W-:-:S05]  /*23b0*/  FADD.FTZ R2, R21, -R21 ;  /* 0x8000001515027221 */ /* 0x000fca0000010000 */
[----:B------:R-:W-:Y:S01]  /*23c0*/  MOV R18, R2 ;  /* 0x0000000200127202 */ /* 0x000fe20000000f00 */
[----:B------:R-:W-:Y:S06]  /*23d0*/  BRA `(.L_x_3356) ;  /* 0x0000000000307947 */ /* 0x000fec0003800000 */
.L_x_3353:
        /* <DEDUP_REMOVED lines=12> */
.L_x_3356:
[----:B------:R-:W-:Y:S05]  /*24a0*/  BSYNC B0 ;  /* 0x0000000000007941 */ /* 0x000fea0003800000 */
.L_x_3352:
        /* <DEDUP_REMOVED lines=44> */
[----:B------:R-:W-:-:S05]  /*2770*/  FMUL.FTZ R20, R4, R3 ;  /* 0x0000000304147220 */ /* 0x000fca0000410000 */
        /* <DEDUP_REMOVED lines=8> */
.L_x_3360:
        /* <DEDUP_REMOVED lines=12> */
.L_x_3359:
[----:B------:R-:W-:-:S05]  /*28c0*/  FADD.FTZ R20, R3, -R3 ;  /* 0x8000000303147221 */ /* 0x000fca0000010000 */
[----:B------:R-:W-:Y:S01]  /*28d0*/  MOV R22, R20 ;  /* 0x0000001400167202 */ /* 0x000fe20000000f00 */
[----:B------:R-:W-:Y:S06]  /*28e0*/  BRA `(.L_x_3361) ;  /* 0x0000000000307947 */ /* 0x000fec0003800000 */
.L_x_3358:
        /* <DEDUP_REMOVED lines=12> */
.L_x_3361:
[----:B------:R-:W-:Y:S05]  /*29b0*/  BSYNC B0 ;  /* 0x0000000000007941 */ /* 0x000fea0003800000 */
.L_x_3357:
[----:B------:R-:W0:Y:S01]  /*29c0*/  LDC.64 R2, c[0x0][0x218] ;  /* 0x00008600ff027b82 */ /* 0x000e220000000a00 */
[----:B------:R-:W-:Y:S01]  /*29d0*/  F2FP.F16.F32.PACK_AB R5, R10, R9 ;  /* 0x000000090a05723e */ /* 0x000fe200000000ff */
[----:B------:R-:W-:Y:S01]  /*29e0*/  FADD.FTZ R9, -R20, -RZ ;  /* 0x800000ff14097221 */ /* 0x000fe20000010100 */
[----:B------:R-:W-:Y:S02]  /*29f0*/  F2FP.F16.F32.PACK_AB R4, R11, R8 ;  /* 0x000000080b04723e */ /* 0x000fe400000000ff */
[----:B------:R-:W-:Y:S02]  /*2a00*/  F2FP.F16.F32.PACK_AB R6, R13, R6 ;  /* 0x000000060d06723e */ /* 0x000fe400000000ff */
[----:B------:R-:W-:Y:S02]  /*2a10*/  F2FP.F16.F32.PACK_AB R14, R17, R14 ;  /* 0x0000000e110e723e */ /* 0x000fe400000000ff */
[----:B------:R-:W-:Y:S02]  /*2a20*/  F2FP.F16.F32.PACK_AB R8, R21, R18 ;  /* 0x000000121508723e */ /* 0x000fe400000000ff */
[----:B------:R-:W-:Y:S01]  /*2a30*/  F2FP.F16.F32.PACK_AB R9, R9, R22 ;  /* 0x000000160909723e */ /* 0x000fe200000000ff */
[----:B0-----:R-:W-:-:S04]  /*2a40*/  IMAD.WIDE.U32 R2, R0, 0x4, R2 ;  /* 0x0000000400027825 */ /* 0x001fc800078e0002 */
[----:B------:R-:W-:Y:S01]  /*2a50*/  IMAD.WIDE R2, R7, 0x8, R2 ;  /* 0x0000000807027825 */ /* 0x000fe200078e0202 */
[----:B------:R-:W-:Y:S02]  /*2a60*/  F2FP.F16.F32.PACK_AB R7, R15, R12 ;  /* 0x0000000c0f07723e */ /* 0x000fe400000000ff */
[----:B------:R-:W-:Y:S02]  /*2a70*/  F2FP.F16.F32.PACK_AB R15, R19, R16 ;  /* 0x00000010130f723e */ /* 0x000fe400000000ff */
[----:B------:R-:W-:Y:S04]  /*2a80*/  STG.E.64 desc[UR4][R2.64], R4 ;  /* 0x0000000402007986 */ /* 0x000fe8000c101b04 */
[----:B------:R-:W-:Y:S04]  /*2a90*/  STG.E.64 desc[UR4][R2.64+0x400], R6 ;  /* 0x0004000602007986 */ /* 0x000fe8000c101b04 */
[----:B------:R-:W-:Y:S04]  /*2aa0*/  STG.E.64 desc[UR4][R2.64+0x800], R14 ;  /* 0x0008000e02007986 */ /* 0x000fe8000c101b04 */
[----:B------:R-:W-:Y:S01]  /*2ab0*/  STG.E.64 desc[UR4][R2.64+0xc00], R8 ;  /* 0x000c000802007986 */ /* 0x000fe2000c101b04 */
[----:B------:R-:W-:Y:S05]  /*2ac0*/  EXIT ;  /* 0x000000000000794d */ /* 0x000fea0003800000 */
.L_x_3321:
[----:B------:R-:W0:Y:S02]  /*2ad0*/  S2R R3, SR_TID.X ;  /* 0x0000000000037919 */ /* 0x000e240000002100 */
[----:B0-----:R-:W-:Y:S02]  /*2ae0*/  ISETP.GE.AND P0, PT, R3, R2, PT ;  /* 0x000000020300720c */ /* 0x001fe40003f06270 */
[----:B------:R-:W-:-:S11]  /*2af0*/  MOV R19, R3 ;  /* 0x0000000300137202 */ /* 0x000fd60000000f00 */
[----:B------:R-:W-:Y:S01]  /*2b00*/  @!P0 IADD3 R13, R0, R19, RZ ;  /* 0x00000013000d8210 */ /* 0x000fe20007ffe0ff */
[----:B------:R-:W0:Y:S01]  /*2b10*/  @!P0 LDC.64 R16, c[0x0][0x220] ;  /* 0x00008800ff108b82 */ /* 0x000e220000000a00 */
[----:B------:R-:W-:-:S04]  /*2b20*/  @!P0 IADD3 R19, R19, 0x80, RZ ;  /* 0x0000008013138810 */ /* 0x000fc80007ffe0ff */
[----:B------:R-:W-:-:S13]  /*2b30*/  ISETP.GE.AND P6, PT, R19, R2, PT ;  /* 0x000000021300720c */ /* 0x000fda0003fc6270 */
[----:B------:R-:W1:Y:S01]  /*2b40*/  @!P6 LDC.64 R4, c[0x0][0x220] ;  /* 0x00008800ff04eb82 */ /* 0x000e620000000a00 */
[----:B------:R-:W-:-:S05]  /*2b50*/  @!P6 IADD3 R7, R0, R19, RZ ;  /* 0x000000130007e210 */ /* 0x000fca0007ffe0ff */
[----:B-1----:R-:W-:-:S06]  /*2b60*/  @!P6 IMAD.WIDE.U32 R4, R7, 0x4, R4 ;  /* 0x000000040704e825 */ /* 0x002fcc00078e0004 */
[----:B------:R-:W2:Y:S01]  /*2b70*/  @!P6 LDG.E R4, desc[UR4][R4.64] ;  /* 0x000000040404e981 */ /* 0x000ea2000c1e1900 */
[----:B------:R-:W-:Y:S01]  /*2b80*/  @!P6 IADD3 R19, R19, 0x80, RZ ;  /* 0x000000801313e810 */ /* 0x000fe20007ffe0ff */
[----:B0-----:R-:W-:Y:S01]  /*2b90*/  @!P0 IMAD.WIDE.U32 R16, R13, 0x4, R16 ;  /* 0x000000040d108825 */ /* 0x001fe200078e0010 */
[----:B------:R-:W-:Y:S02]  /*2ba0*/  PRMT R18, RZ, 0x5410, RZ ;  /* 0x00005410ff127816 */ /* 0x000fe400000000ff */
[----:B------:R-:W-:-:S03]  /*2bb0*/  ISETP.GE.AND P5, PT, R19, R2, PT ;  /* 0x000000021300720c */ /* 0x000fc60003fa6270 */
[----:B------:R-:W3:Y:S10]  /*2bc0*/  @!P0 LDG.E R16, desc[UR4][R16.64] ;  /* 0x0000000410108981 */ /* 0x000ef4000c1e1900 */
[----:B------:R-:W-:Y:S01]  /*2bd0*/  @!P5 IADD3 R29, R0, R19, RZ ;  /* 0x00000013001dd210 */ /* 0x000fe20007ffe0ff */
[----:B------:R-:W0:Y:S01]  /*2be0*/  @!P5 LDC.64 R14, c[0x0][0x220] ;  /* 0x00008800ff0edb82 */ /* 0x000e220000000a00 */
[----:B------:R-:W-:-:S04]  /*2bf0*/  @!P5 IADD3 R19, R19, 0x80, RZ ;  /* 0x000000801313d810 */ /* 0x000fc80007ffe0ff */
[----:B------:R-:W-:-:S13]  /*2c00*/  ISETP.GE.AND P4, PT, R19, R2, PT ;  /* 0x000000021300720c */ /* 0x000fda0003f86270 */
[----:B------:R-:W-:Y:S01]  /*2c10*/  @!P4 IADD3 R27, R0, R19, RZ ;  /* 0x00000013001bc210 */ /* 0x000fe20007ffe0ff */
[----:B------:R-:W1:Y:S01]  /*2c20*/  @!P4 LDC.64 R10, c[0x0][0x220] ;  /* 0x00008800ff0acb82 */ /* 0x000e620000000a00 */
[----:B------:R-:W-:-:S04]  /*2c30*/  @!P4 IADD3 R19, R19, 0x80, RZ ;  /* 0x000000801313c810 */ /* 0x000fc80007ffe0ff */
[----:B------:R-:W-:-:S13]  /*2c40*/  ISETP.GE.AND P3, PT, R19, R2, PT ;  /* 0x000000021300720c */ /* 0x000fda0003f66270 */
[----:B------:R-:W-:Y:S02]  /*2c50*/  @!P3 IADD3 R25, R0, R19, RZ ;  /* 0x000000130019b210 */ /* 0x000fe40007ffe0ff */
[----:B------:R-:W-:-:S04]  /*2c60*/  @!P3 IADD3 R19, R19, 0x80, RZ ;  /* 0x000000801313b810 */ /* 0x000fc80007ffe0ff */
[----:B------:R-:W-:-:S13]  /*2c70*/  ISETP.GE.AND P2, PT, R19, R2, PT ;  /* 0x000000021300720c */ /* 0x000fda0003f46270 */
[----:B------:R-:W-:Y:S01]  /*2c80*/  @!P2 IADD3 R23, R0, R19, RZ ;  /* 0x000000130017a210 */ /* 0x000fe20007ffe0ff */
[----:B------:R-:W4:Y:S01]  /*2c90*/  @!P2 LDC.64 R6, c[0x0][0x220] ;  /* 0x00008800ff06ab82 */ /* 0x000f220000000a00 */
[----:B------:R-:W-:-:S04]  /*2ca0*/  @!P2 IADD3 R19, R19, 0x80, RZ ;  /* 0x000000801313a810 */ /* 0x000fc80007ffe0ff */
[----:B------:R-:W-:-:S13]  /*2cb0*/  ISETP.GE.AND P1, PT, R19, R2, PT ;  /* 0x000000021300720c */ /* 0x000fda0003f26270 */
[----:B------:R-:W-:Y:S01]  /*2cc0*/  @!P1 IADD3 R21, R0, R19, RZ ;  /* 0x0000001300159210 */ /* 0x000fe20007ffe0ff */
[----:B------:R-:W5:Y:S01]  /*2cd0*/  @!P1 LDC.64 R12, c[0x0][0x220] ;  /* 0x00008800ff0c9b82 */ /* 0x000f620000000a00 */
[----:B------:R-:W-:Y:S01]  /*2ce0*/  @!P1 IADD3 R19, R19, 0x80, RZ ;  /* 0x0000008013139810 */ /* 0x000fe20007ffe0ff */
[----:B-1----:R-:W-:-:S06]  /*2cf0*/  @!P4 IMAD.WIDE.U32 R10, R27, 0x4, R10 ;  /* 0x000000041b0ac825 */ /* 0x002fcc00078e000a */
[----:B------:R-:W3:Y:S01]  /*2d00*/  @!P4 LDG.E R10, desc[UR4][R10.64] ;  /* 0x000000040a0ac981 */ /* 0x000ee2000c1e1900 */
[----:B----4-:R-:W-:-:S04]  /*2d10*/  @!P2 IMAD.WIDE.U32 R6, R23, 0x4, R6 ;  /* 0x000000041706a825 */ /* 0x010fc800078e0006 */
[----:B0-----:R-:W-:Y:S02]  /*2d20*/  @!P5 IMAD.WIDE.U32 R14, R29, 0x4, R14 ;  /* 0x000000041d0ed825 */ /* 0x001fe400078e000e */
[----:B------:R0:W4:Y:S04]  /*2d30*/  @!P2 LDG.E R6, desc[UR4][R6.64] ;  /* 0x000000040606a981 */ /* 0x000128000c1e1900 */
[----:B------:R-:W4:Y:S01]  /*2d40*/  @!P5 LDG.E R14, desc[UR4][R14.64] ;  /* 0x000000040e0ed981 */ /* 0x000f22000c1e1900 */
[----:B-----5:R-:W-:-:S06]  /*2d50*/  @!P1 IMAD.WIDE.U32 R12, R21, 0x4, R12 ;  /* 0x00000004150c9825 */ /* 0x020fcc00078e000c */
[----:B------:R1:W5:Y:S01]  /*2d60*/  @!P1 LDG.E R13, desc[UR4][R12.64] ;  /* 0x000000040c0d9981 */ /* 0x000362000c1e1900 */
[----:B--2---:R-:W-:-:S04]  /*2d70*/  @!P6 PRMT R18, R4, 0x7610, R18 ;  /* 0x000076100412e816 */ /* 0x004fc80000000012 */
[----:B------:R-:W-:Y:S02]  /*2d80*/  @!P6 PRMT R18, R18, 0x7610, R4 ;  /* 0x000076101212e816 */ /* 0x000fe40000000004 */
[----:B------:R-:W-:Y:S01]  /*2d90*/  ISETP.GE.AND P6, PT, R19, R2, PT ;  /* 0x000000021300720c */ /* 0x000fe20003fc6270 */
[----:B------:R-:W2:-:S12]  /*2da0*/  @!P3 LDC.64 R4, c[0x0][0x220] ;  /* 0x00008800ff04bb82 */ /* 0x000e980000000a00 */
[----:B------:R-:W0:Y:S01]  /*2db0*/  @!P6 LDC.64 R8, c[0x0][0x220] ;  /* 0x00008800ff08eb82 */ /* 0x000e220000000a00 */
[----:B------:R-:W-:Y:S01]  /*2dc0*/  @!P6 IADD3 R23, R0, R19, RZ ;  /* 0x000000130017e210 */ /* 0x000fe20007ffe0ff */
[----:B--2---:R-:W-:-:S06]  /*2dd0*/  @!P3 IMAD.WIDE.U32 R4, R25, 0x4, R4 ;  /* 0x000000041904b825 */ /* 0x004fcc00078e0004 */
[----:B------:R2:W5:Y:S01]  /*2de0*/  @!P3 LDG.E R4, desc[UR4][R4.64] ;  /* 0x000000040404b981 */ /* 0x000562000c1e1900 */
[----:B0-----:R-:W-:-:S06]  /*2df0*/  @!P6 IMAD.WIDE.U32 R22, R23, 0x4, R8 ;  /* 0x000000041716e825 */ /* 0x001fcc00078e0008 */
[----:B------:R-:W5:Y:S01]  /*2e00*/  @!P6 LDG.E R22, desc[UR4][R22.64] ;  /* 0x000000041616e981 */ /* 0x000f62000c1e1900 */
[----:B------:R-:W-:Y:S02]  /*2e10*/  PRMT R8, RZ, 0x5410, RZ ;  /* 0x00005410ff087816 */ /* 0x000fe400000000ff */
[----:B------:R-:W-:Y:S02]  /*2e20*/  PRMT R7, RZ, 0x5410, RZ ;  /* 0x00005410ff077816 */ /* 0x000fe400000000ff */
[----:B-1----:R-:W-:Y:S02]  /*2e30*/  PRMT R12, RZ, 0x5410, RZ ;  /* 0x00005410ff0c7816 */ /* 0x002fe400000000ff */
[----:B--2---:R-:W-:Y:S01]  /*2e40*/  PRMT R5, RZ, 0x5410, RZ ;  /* 0x00005410ff057816 */ /* 0x004fe200000000ff */
[----:B------:R-:W-:Y:S01]  /*2e50*/  BSSY B0, `(.L_x_3362) ;  /* 0x0000065000007945 */ /* 0x000fe20003800000 */
[----:B------:R-:W-:Y:S02]  /*2e60*/  PRMT R11, RZ, 0x7610, R11 ;  /* 0x00007610ff0b7816 */ /* 0x000fe4000000000b */
[----:B------:R-:W-:-:S02]  /*2e70*/  PRMT R9, RZ, 0x7610, R9 ;  /* 0x00007610ff097816 */ /* 0x000fc40000000009 */
[C---:B---3--:R-:W-:Y:S02]  /*2e80*/  @!P0 PRMT R11, R16.reuse, 0x7610, R11 ;  /* 0x00007610100b8816 */ /* 0x048fe4000000000b */
[----:B------:R-:W-:Y:S02]  /*2e90*/  @!P0 PRMT R9, R16, 0x7632, R9 ;  /* 0x0000763210098816 */ /* 0x000fe40000000009 */
[----:B------:R-:W-:-:S04]  /*2ea0*/  @!P4 PRMT R8, R8, 0x5410, R10 ;  /* 0x000054100808c816 */ /* 0x000fc8000000000a */
[----:B------:R-:W-:Y:S02]  /*2eb0*/  @!P4 PRMT R8, R10, 0x7632, R8 ;  /* 0x000076320a08c816 */ /* 0x000fe40000000008 */
[----:B------:R-:W-:Y:S02]  /*2ec0*/  PRMT R10, RZ, 0x5410, RZ ;  /* 0x00005410ff0a7816 */ /* 0x000fe400000000ff */
[----:B----4-:R-:W-:Y:S02]  /*2ed0*/  @!P2 PRMT R12, R12, 0x5410, R6 ;  /* 0x000054100c0ca816 */ /* 0x010fe40000000006 */
[----:B------:R-:W-:Y:S02]  /*2ee0*/  @!P5 PRMT R7, R14, 0x7610, R7 ;  /* 0x000076100e07d816 */ /* 0x000fe40000000007 */
[----:B------:R-:W-:Y:S02]  /*2ef0*/  @!P2 PRMT R12, R6, 0x7632, R12 ;  /* 0x00007632060ca816 */ /* 0x000fe4000000000c */
[----:B------:R-:W-:-:S02]  /*2f00*/  @!P5 PRMT R7, R7, 0x7610, R14 ;  /* 0x000076100707d816 */ /* 0x000fc4000000000e */
[----:B-----5:R-:W-:-:S04]  /*2f10*/  @!P1 PRMT R5, R5, 0x5410, R13 ;  /* 0x0000541005059816 */ /* 0x020fc8000000000d */
[----:B------:R-:W-:Y:S02]  /*2f20*/  @!P1 PRMT R5, R13, 0x7632, R5 ;  /* 0x000076320d059816 */ /* 0x000fe40000000005 */
[----:B------:R-:W-:-:S04]  /*2f30*/  @!P3 PRMT R10, R10, 0x5410, R4 ;  /* 0x000054100a0ab816 */ /* 0x000fc80000000004 */
[----:B------:R-:W-:Y:S02]  /*2f40*/  @!P3 PRMT R10, R4, 0x7632, R10 ;  /* 0x00007632040ab816 */ /* 0x000fe4000000000a */
[----:B------:R-:W-:-:S04]  /*2f50*/  PRMT R4, RZ, 0x5410, RZ ;  /* 0x00005410ff047816 */ /* 0x000fc800000000ff */
[----:B------:R-:W-:-:S04]  /*2f60*/  @!P6 PRMT R4, R22, 0x7610, R4 ;  /* 0x000076101604e816 */ /* 0x000fc80000000004 */
[----:B------:R-:W-:Y:S01]  /*2f70*/  @!P6 PRMT R4, R4, 0x7610, R22 ;  /* 0x000076100404e816 */ /* 0x000fe20000000016 */
[----:B------:R-:W-:Y:S06]  /*2f80*/  @P0 BRA `(.L_x_3363) ;  /* 0x0000000400440947 */ /* 0x000fec0003800000 */
        /* <DEDUP_REMOVED lines=19> */
[----:B------:R-:W-:Y:S02]  /*30c0*/  MUFU.SIN R11, R17 ;  /* 0x00000011000b7308 */ /* 0x000fe40000000400 */
        /* <DEDUP_REMOVED lines=32> */
.L_x_3367:
        /* <DEDUP_REMOVED lines=12> */
.L_x_3366:
[----:B------:R-:W-:-:S05]  /*3390*/  FADD.FTZ R6, R11, -R11 ;  /* 0x8000000b0b067221 */ /* 0x000fca0000010000 */
[----:B------:R-:W-:Y:S01]  /*33a0*/  MOV R20, R6 ;  /* 0x0000000600147202 */ /* 0x000fe20000000f00 */
[----:B------:R-:W-:Y:S06]  /*33b0*/  BRA `(.L_x_3368) ;  /* 0x0000000000307947 */ /* 0x000fec0003800000 */
.L_x_3365:
        /* <DEDUP_REMOVED lines=12> */
.L_x_3368:
[----:B------:R-:W-:Y:S05]  /*3480*/  BSYNC B1 ;  /* 0x0000000000017941 */ /* 0x000fea0003800000 */
.L_x_3364:
[----:B------:R-:W-:-:S07]  /*3490*/  FADD.FTZ R21, -R6, -RZ ;  /* 0x800000ff06157221 */ /* 0x000fce0000010100 */
.L_x_3363:
[----:B------:R-:W-:Y:S05]  /*34a0*/  BSYNC B0 ;  /* 0x0000000000007941 */ /* 0x000fea0003800000 */
.L_x_3362:
        /* <DEDUP_REMOVED lines=56> */
.L_x_3374:
        /* <DEDUP_REMOVED lines=12> */
.L_x_3373:
[----:B------:R-:W-:-:S05]  /*38f0*/  FADD.FTZ R6, R11, -R11 ;  /* 0x8000000b0b067221 */ /* 0x000fca0000010000 */
[----:B------:R-:W-:Y:S01]  /*3900*/  MOV R18, R6 ;  /* 0x0000000600127202 */ /* 0x000fe20000000f00 */
[----:B------:R-:W-:Y:S06]  /*3910*/  BRA `(.L_x_3375) ;  /* 0x0000000000307947 */ /* 0x000fec0003800000 */
.L_x_3372:
        /* <DEDUP_REMOVED lines=12> */
.L_x_3375:
[----:B------:R-:W-:Y:S05]  /*39e0*/  BSYNC B1 ;  /* 0x0000000000017941 */ /* 0x000fea0003800000 */
.L_x_3371:
[----:B------:R-:W-:-:S07]  /*39f0*/  FADD.FTZ R19, -R6, -RZ ;  /* 0x800000ff06137221 */ /* 0x000fce0000010100 */
.L_x_3370:
[----:B------:R-:W-:Y:S05]  /*3a00*/  BSYNC B0 ;  /* 0x0000000000007941 */ /* 0x000fea0003800000 */
.L_x_3369:
        /* <DEDUP_REMOVED lines=21> */
[----:B------:R-:W0:Y:S08]  /*3b60*/  FRND.TRUNC R9, R9 ;  /* 0x0000000900097307 */ /* 0x000e30000020d000 */
[----:B------:R-:W1:Y:S01]  /*3b70*/  MUFU.COS R14, R15 ;  /* 0x0000000f000e7308 */ /* 0x000e620000000000 */
[----:B0-----:R-:W-:-:S02]  /*3b80*/  FSETP.GT.FTZ.AND P1, PT, |R9|, 126, PT ;  /* 0x42fc00000900780b */ /* 0x001fc40003f34200 */
        /* <DEDUP_REMOVED lines=10> */
[----:B------:R1:W2:Y:S02]  /*3c30*/  MUFU.EX2 R22, R13 ;  /* 0x0000000d00167308 */ /* 0x0002a40000000800 */
[----:B-1----:R-:W-:Y:S01]  /*3c40*/  FFMA.FTZ R13, R6, R17, 0.00019836159481201320887 ;  /* 0x394fff49060d7423 */ /* 0x002fe20000010011 */
[----:B0-----:R-:W-:-:S03]  /*3c50*/  FMUL.FTZ R9, R9, R14 ;  /* 0x0000000e09097220 */ /* 0x001fc60000410000 */
[----:B------:R-:W-:Y:S01]  /*3c60*/  FFMA.FTZ R13, R6, R13, 0.0083333496004343032837 ;  /* 0x3c08889a060d7423 */ /* 0x000fe2000001000d */
[----:B--2---:R-:W-:-:S03]  /*3c70*/  FMUL.FTZ R11, R11, R22 ;  /* 0x000000160b0b7220 */ /* 0x004fc60000410000 */
[C---:B------:R-:W-:Y:S01]  /*3c80*/  FFMA.FTZ R13, R6.reuse, R13, 0.16666667163372039795 ;  /* 0x3e2aaaab060d7423 */ /* 0x040fe2000001000d */
[----:B------:R-:W0:Y:S03]  /*3c90*/  MUFU.RCP R16, R11 ;  /* 0x0000000b00107308 */ /* 0x000e260000001000 */
[----:B------:R-:W-:Y:S01]  /*3ca0*/  FMUL.FTZ R6, R6, R13 ;  /* 0x0000000d06067220 */ /* 0x000fe20000410000 */
        /* <DEDUP_REMOVED lines=15> */
.L_x_3381:
        /* <DEDUP_REMOVED lines=12> */
.L_x_3380:
[----:B------:R-:W-:-:S05]  /*3e60*/  FADD.FTZ R7, R14, -R14 ;  /* 0x8000000e0e077221 */ /* 0x000fca0000010000 */
[----:B------:R-:W-:Y:S01]  /*3e70*/  MOV R6, R7 ;  /* 0x0000000700067202 */ /* 0x000fe20000000f00 */
[----:B------:R-:W-:Y:S06]  /*3e80*/  BRA `(.L_x_3382) ;  /* 0x0000000000307947 */ /* 0x000fec0003800000 */
.L_x_3379:
        /* <DEDUP_REMOVED lines=12> */
.L_x_3382:
[----:B------:R-:W-:Y:S05]  /*3f50*/  BSYNC B1 ;  /* 0x0000000000017941 */ /* 0x000fea0003800000 */
.L_x_3378:
[----:B------:R-:W-:-:S07]  /*3f60*/  FADD.FTZ R7, -R7, -RZ ;  /* 0x800000ff07077221 */ /* 0x000fce0000010100 */
.L_x_3377:
[----:B------:R-:W-:Y:S05]  /*3f70*/  BSYNC B0 ;  /* 0x0000000000007941 */ /* 0x000fea0003800000 */
.L_x_3376:
[----:B------:R-:W-:Y:S01]  /*3f80*/  IADD3 R9, R3, 0x180, RZ ;  /* 0x0000018003097810 */ /* 0x000fe20007ffe0ff */
[----:B------:R-:W-:Y:S03]  /*3f90*/  BSSY B0, `(.L_x_3383) ;  /* 0x0000054000007945 */ /* 0x000fe60003800000 */
[----:B------:R-:W-:-:S13]  /*3fa0*/  ISETP.GE.AND P1, PT, R9, R2, PT ;  /* 0x000000020900720c */ /* 0x000fda0003f26270 */
[----:B------:R-:W-:Y:S05]  /*3fb0*/  @P1 BRA `(.L_x_3384) ;  /* 0x0000000400441947 */ /* 0x000fea0003800000 */
[--C-:B------:R-:W-:Y:S01]  /*3fc0*/  HADD2.F32 R11, -RZ, R8.reuse.H0_H0 ;  /* 0x20000008ff0b7230 */ /* 0x100fe20000004100 */
[----:B------:R-:W-:Y:S01]  /*3fd0*/  BSSY B1, `(.L_x_3385) ;  /* 0x000004e000017945 */ /* 0x000fe20003800000 */
[----:B------:R-:W-:-:S03]  /*3fe0*/  HADD2.F32 R14, -RZ, R8.H1_H1 ;  /* 0x30000008ff0e7230 */ /* 0x000fc60000004100 */
        /* <DEDUP_REMOVED lines=11> */
[----:B------:R-:W-:-:S03]  /*40a0*/  FMUL.FTZ R11, R11, R11 ;  /* 0x0000000b0b0b7220 */ /* 0x000fc60000410000 */
[----:B------:R-:W0:Y:S02]  /*40b0*/  FRND.TRUNC R8, R8 ;  /* 0x0000000800087307 */ /* 0x000e24000020d000 */
[----:B0-----:R-:W-:-:S03]  /*40c0*/  FSETP.GT.FTZ.AND P1, PT, |R8|, 126, PT ;  /* 0x42fc00000800780b */ /* 0x001fc60003f34200 */
        /* <DEDUP_REMOVED lines=9> */
[----:B------:R-:W0:Y:S01]  /*4160*/  MUFU.COS R13, R23 ;  /* 0x00000017000d7308 */ /* 0x000e220000000000 */
[----:B------:R-:W-:-:S05]  /*4170*/  MOV R16, 0x363d0ada ;  /* 0x363d0ada00107802 */ /* 0x000fca0000000f00 */
[C---:B------:R-:W-:Y:S02]  /*4180*/  FFMA.FTZ R16, R11.reuse, R16, 0.00019836159481201320887 ;  /* 0x394fff490b107423 */ /* 0x040fe40000010010 */
[----:B------:R-:W1:Y:S02]  /*4190*/  MUFU.EX2 R15, R15 ;  /* 0x0000000f000f7308 */ /* 0x000e640000000800 */
[----:B------:R-:W-:-:S04]  /*41a0*/  FFMA.FTZ R22, R11, R16, 0.0083333496004343032837 ;  /* 0x3c08889a0b167423 */ /* 0x000fc80000010010 */
[C---:B------:R-:W-:Y:S02]  /*41b0*/  FFMA.FTZ R22, R11.reuse, R22, 0.16666667163372039795 ;  /* 0x3e2aaaab0b167423 */ /* 0x040fe40000010016 */
[----:B0-----:R-:W0:Y:S02]  /*41c0*/  MUFU.RCP R13, R13 ;  /* 0x0000000d000d7308 */ /* 0x001e240000001000 */
[----:B------:R-:W-:Y:S01]  /*41d0*/  FMUL.FTZ R22, R11, R22 ;  /* 0x000000160b167220 */ /* 0x000fe20000410000 */
[----:B-1----:R-:W-:-:S05]  /*41e0*/  FMUL.FTZ R14, R14, R15 ;  /* 0x0000000f0e0e7220 */ /* 0x002fca0000410000 */
        /* <DEDUP_REMOVED lines=17> */
.L_x_3388:
        /* <DEDUP_REMOVED lines=12> */
.L_x_3387:
[----:B------:R-:W-:-:S05]  /*43c0*/  FADD.FTZ R9, R14, -R14 ;  /* 0x8000000e0e097221 */ /* 0x000fca0000010000 */
[----:B------:R-:W-:Y:S01]  /*43d0*/  MOV R8, R9 ;  /* 0x0000000900087202 */ /* 0x000fe20000000f00 */
[----:B------:R-:W-:Y:S06]  /*43e0*/  BRA `(.L_x_3389) ;  /* 0x0000000000307947 */ /* 0x000fec0003800000 */
.L_x_3386:
        /* <DEDUP_REMOVED lines=12> */
.L_x_3389:
[----:B------:R-:W-:Y:S05]  /*44b0*/  BSYNC B1 ;  /* 0x0000000000017941 */ /* 0x000fea0003800000 */
.L_x_3385:
[----:B------:R-:W-:-:S07]  /*44c0*/  FADD.FTZ R9, -R9, -RZ ;  /* 0x800000ff09097221 */ /* 0x000fce0000010100 */
.L_x_3384:
[----:B------:R-:W-:Y:S05]  /*44d0*/  BSYNC B0 ;  /* 0x0000000000007941 */ /* 0x000fea0003800000 */
.L_x_3383:
        /* <DEDUP_REMOVED lines=32> */
[----:B------:R-:W-:Y:S02]  /*46e0*/  FFMA.FTZ R16, R13, R16, 0.00019836159481201320887 ;  /* 0x394fff490d107423 */ /* 0x000fe40000010010 */
        /* <DEDUP_REMOVED lines=23> */
.L_x_3395:
        /* <DEDUP_REMOVED lines=12> */
.L_x_3394:
[----:B------:R-:W-:-:S05]  /*4920*/  FADD.FTZ R11, R14, -R14 ;  /* 0x8000000e0e0b7221 */ /* 0x000fca0000010000 */
[----:B------:R-:W-:Y:S01]  /*4930*/  MOV R10, R11 ;  /* 0x0000000b000a7202 */ /* 0x000fe20000000f00 */
[----:B------:R-:W-:Y:S06]  /*4940*/  BRA `(.L_x_3396) ;  /* 0x0000000000307947 */ /* 0x000fec0003800000 */
.L_x_3393:
        /* <DEDUP_REMOVED lines=12> */
.L_x_3396:
[----:B------:R-:W-:Y:S05]  /*4a10*/  BSYNC B1 ;  /* 0x0000000000017941 */ /* 0x000fea0003800000 */
.L_x_3392:
[----:B------:R-:W-:-:S07]  /*4a20*/  FADD.FTZ R11, -R11, -RZ ;  /* 0x800000ff0b0b7221 */ /* 0x000fce0000010100 */
.L_x_3391:
[----:B------:R-:W-:Y:S05]  /*4a30*/  BSYNC B0 ;  /* 0x0000000000007941 */ /* 0x000fea0003800000 */
.L_x_3390:
        /* <DEDUP_REMOVED lines=56> */
.L_x_3402:
        /* <DEDUP_REMOVED lines=12> */
.L_x_3401:
[----:B------:R-:W-:-:S05]  /*4e80*/  FADD.FTZ R13, R16, -R16 ;  /* 0x80000010100d7221 */ /* 0x000fca0000010000 */
[----:B------:R-:W-:Y:S01]  /*4e90*/  MOV R12, R13 ;  /* 0x0000000d000c7202 */ /* 0x000fe20000000f00 */
[----:B------:R-:W-:Y:S06]  /*4ea0*/  BRA `(.L_x_3403) ;  /* 0x0000000000307947 */ /* 0x000fec0003800000 */
.L_x_3400:
        /* <DEDUP_REMOVED lines=12> */
.L_x_3403:
[----:B------:R-:W-:Y:S05]  /*4f70*/  BSYNC B1 ;  /* 0x0000000000017941 */ /* 0x000fea0003800000 */
.L_x_3399:
[----:B------:R-:W-:-:S07]  /*4f80*/  FADD.FTZ R13, -R13, -RZ ;  /* 0x800000ff0d0d7221 */ /* 0x000fce0000010100 */
.L_x_3398:
[----:B------:R-:W-:Y:S05]  /*4f90*/  BSYNC B0 ;  /* 0x0000000000007941 */ /* 0x000fea0003800000 */
.L_x_3397:
        /* <DEDUP_REMOVED lines=57> */
.L_x_3409:
        /* <DEDUP_REMOVED lines=12> */
.L_x_3408:
[----:B------:R-:W-:-:S05]  /*53f0*/  FADD.FTZ R5, R16, -R16 ;  /* 0x8000001010057221 */ /* 0x000fca0000010000 */
[----:B------:R-:W-:Y:S01]  /*5400*/  MOV R14, R5 ;  /* 0x00000005000e7202 */ /* 0x000fe20000000f00 */
[----:B------:R-:W-:Y:S06]  /*5410*/  BRA `(.L_x_3410) ;  /* 0x0000000000307947 */ /* 0x000fec0003800000 */
.L_x_3407:
        /* <DEDUP_REMOVED lines=12> */
.L_x_3410:
[----:B------:R-:W-:Y:S05]  /*54e0*/  BSYNC B1 ;  /* 0x0000000000017941 */ /* 0x000fea0003800000 */
.L_x_3406:
[----:B------:R-:W-:-:S07]  /*54f0*/  FADD.FTZ R15, -R5, -RZ ;  /* 0x800000ff050f7221 */ /* 0x000fce0000010100 */
.L_x_3405:
[----:B------:R-:W-:Y:S05]  /*5500*/  BSYNC B0 ;  /* 0x0000000000007941 */ /* 0x000fea0003800000 */
.L_x_3404:
        /* <DEDUP_REMOVED lines=57> */
.L_x_3416:
        /* <DEDUP_REMOVED lines=12> */
.L_x_3415:
[----:B------:R-:W-:-:S05]  /*5960*/  FADD.FTZ R4, R17, -R17 ;  /* 0x8000001111047221 */ /* 0x000fca0000010000 */
[----:B------:R-:W-:Y:S01]  /*5970*/  MOV R16, R4 ;  /* 0x0000000400107202 */ /* 0x000fe20000000f00 */
[----:B------:R-:W-:Y:S06]  /*5980*/  BRA `(.L_x_3417) ;  /* 0x0000000000307947 */ /* 0x000fec0003800000 */
.L_x_3414:
        /* <DEDUP_REMOVED lines=12> */
.L_x_3417:
[----:B------:R-:W-:Y:S05]  /*5a50*/  BSYNC B1 ;  /* 0x0000000000017941 */ /* 0x000fea0003800000 */
.L_x_3413:
[----:B------:R-:W-:-:S07]  /*5a60*/  FADD.FTZ R17, -R4, -RZ ;  /* 0x800000ff04117221 */ /* 0x000fce0000010100 */
.L_x_3412:
[----:B------:R-:W-:Y:S05]  /*5a70*/  BSYNC B0 ;  /* 0x0000000000007941 */ /* 0x000fea0003800000 */
.L_x_3411:
[----:B------:R-:W0:Y:S01]  /*5a80*/  @!P0 LDC.64 R4, c[0x0][0x218] ;  /* 0x00008600ff048b82 */ /* 0x000e220000000a00 */
[----:B------:R-:W-:Y:S01]  /*5a90*/  @!P0 IADD3 R23, R0, R3, RZ ;  /* 0x0000000300178210 */ /* 0x000fe20007ffe0ff */
[----:B------:R-:W-:Y:S01]  /*5aa0*/  BSSY B0, `(.L_x_3418) ;  /* 0x0000037000007945 */ /* 0x000fe20003800000 */
[----:B------:R-:W-:-:S03]  /*5ab0*/  @!P0 F2FP.F16.F32.PACK_AB R21, R21, R20 ;  /* 0x000000141515823e */ /* 0x000fc600000000ff */
[----:B------:R-:W-:Y:S01]  /*5ac0*/  BSSY B1, `(.L_x_3419) ;  /* 0x000002d000017945 */ /* 0x000fe20003800000 */
[----:B------:R-:W-:Y:S01]  /*5ad0*/  @!P0 IADD3 R3, R3, 0x80, RZ ;  /* 0x0000008003038810 */ /* 0x000fe20007ffe0ff */
[----:B0-----:R-:W-:-:S05]  /*5ae0*/  @!P0 IMAD.WIDE.U32 R4, R23, 0x4, R4 ;  /* 0x0000000417048825 */ /* 0x001fca00078e0004 */
[----:B------:R0:W-:Y:S01]  /*5af0*/  @!P0 STG.E desc[UR4][R4.64], R21 ;  /* 0x0000001504008986 */ /* 0x0001e2000c101904 */
[----:B------:R-:W-:-:S13]  /*5b00*/  ISETP.GE.AND P0, PT, R3, R2, PT ;  /* 0x000000020300720c */ /* 0x000fda0003f06270 */
[----:B0-----:R-:W-:Y:S05]  /*5b10*/  @P0 BRA `(.L_x_3420) ;  /* 0x0000000000380947 */ /* 0x001fea0003800000 */
[----:B------:R-:W0:Y:S01]  /*5b20*/  LDC.64 R4, c[0x0][0x218] ;  /* 0x00008600ff047b82 */ /* 0x000e220000000a00 */
[----:B------:R-:W-:Y:S02]  /*5b30*/  IADD3 R21, R0, R3, RZ ;  /* 0x0000000300157210 */ /* 0x000fe40007ffe0ff */
[----:B------:R-:W-:Y:S02]  /*5b40*/  F2FP.F16.F32.PACK_AB R19, R19, R18 ;  /* 0x000000121313723e */ /* 0x000fe400000000ff */
[----:B------:R-:W-:-:S04]  /*5b50*/  IADD3 R3, R3, 0x80, RZ ;  /* 0x0000008003037810 */ /* 0x000fc80007ffe0ff */
[----:B------:R-:W-:Y:S01]  /*5b60*/  ISETP.GE.AND P0, PT, R3, R2, PT ;  /* 0x000000020300720c */ /* 0x000fe20003f06270 */
[----:B0-----:R-:W-:-:S05]  /*5b70*/  IMAD.WIDE.U32 R4, R21, 0x4, R4 ;  /* 0x0000000415047825 */ /* 0x001fca00078e0004 */
[----:B------:R0:W-:Y:S07]  /*5b80*/  STG.E desc[UR4][R4.64], R19 ;  /* 0x0000001304007986 */ /* 0x0001ee000c101904 */
[----:B------:R-:W-:Y:S05]  /*5b90*/  @P0 BRA `(.L_x_3421) ;  /* 0x0000000000380947 */ /* 0x000fea0003800000 */
[----:B0-----:R-:W0:Y:S01]  /*5ba0*/  LDC.64 R4, c[0x0][0x218] ;  /* 0x00008600ff047b82 */ /* 0x001e220000000a00 */
[----:B------:R-:W-:Y:S02]  /*5bb0*/  IADD3 R19, R0, R3, RZ ;  /* 0x0000000300137210 */ /* 0x000fe40007ffe0ff */
[----:B------:R-:W-:Y:S02]  /*5bc0*/  F2FP.F16.F32.PACK_AB R7, R7, R6 ;  /* 0x000000060707723e */ /* 0x000fe400000000ff */
[----:B------:R-:W-:Y:S01]  /*5bd0*/  IADD3 R3, R3, 0x80, RZ ;  /* 0x0000008003037810 */ /* 0x000fe20007ffe0ff */
[----:B0-----:R-:W-:-:S05]  /*5be0*/  IMAD.WIDE.U32 R4, R19, 0x4, R4 ;  /* 0x0000000413047825 */ /* 0x001fca00078e0004 */
[----:B------:R0:W-:Y:S02]  /*5bf0*/  STG.E desc[UR4][R4.64], R7 ;  /* 0x0000000704007986 */ /* 0x0001e4000c101904 */
.L_x_3420:
[----:B------:R-:W-:-:S13]  /*5c00*/  ISETP.GE.AND P0, PT, R3, R2, PT ;  /* 0x000000020300720c */ /* 0x000fda0003f06270 */
[----:B------:R-:W-:Y:S05]  /*5c10*/  @P0 BRA `(.L_x_3422) ;  /* 0x0000000000380947 */ /* 0x000fea0003800000 */
[----:B0-----:R-:W0:Y:S01]  /*5c20*/  LDC.64 R4, c[0x0][0x218] ;  /* 0x00008600ff047b82 */ /* 0x001e220000000a00 */
[----:B------:R-:W-:Y:S02]  /*5c30*/  IADD3 R7, R0, R3, RZ ;  /* 0x0000000300077210 */ /* 0x000fe40007ffe0ff */
[----:B------:R-:W-:Y:S02]  /*5c40*/  F2FP.F16.F32.PACK_AB R9, R9, R8 ;  /* 0x000000080909723e */ /* 0x000fe400000000ff */
[----:B------:R-:W-:Y:S01]  /*5c50*/  IADD3 R3, R3, 0x80, RZ ;  /* 0x0000008003037810 */ /* 0x000fe20007ffe0ff */
[----:B0-----:R-:W-:-:S05]  /*5c60*/  IMAD.WIDE.U32 R4, R7, 0x4, R4 ;  /* 0x0000000407047825 */ /* 0x001fca00078e0004 */
[----:B------:R1:W-:Y:S02]  /*5c70*/  STG.E desc[UR4][R4.64], R9 ;  /* 0x0000000904007986 */ /* 0x0003e4000c101904 */
.L_x_3421:
[----:B------:R-:W-:-:S13]  /*5c80*/  ISETP.GE.AND P0, PT, R3, R2, PT ;  /* 0x000000020300720c */ /* 0x000fda0003f06270 */
[----:B------:R-:W-:Y:S05]  /*5c90*/  @P0 BRA `(.L_x_3423) ;  /* 0x00000000003c0947 */ /* 0x000fea0003800000 */
[----:B01----:R-:W0:Y:S01]  /*5ca0*/  LDC.64 R4, c[0x0][0x218] ;  /* 0x00008600ff047b82 */ /* 0x003e220000000a00 */
[----:B------:R-:W-:Y:S02]  /*5cb0*/  IADD3 R7, R0, R3, RZ ;  /* 0x0000000300077210 */ /* 0x000fe40007ffe0ff */
[----:B------:R-:W-:Y:S02]  /*5cc0*/  F2FP.F16.F32.PACK_AB R11, R11, R10 ;  /* 0x0000000a0b0b723e */ /* 0x000fe400000000ff */
[----:B------:R-:W-:Y:S01]  /*5cd0*/  IADD3 R3, R3, 0x80, RZ ;  /* 0x0000008003037810 */ /* 0x000fe20007ffe0ff */
[----:B0-----:R-:W-:-:S05]  /*5ce0*/  IMAD.WIDE.U32 R4, R7, 0x4, R4 ;  /* 0x0000000407047825 */ /* 0x001fca00078e0004 */
[----:B------:R1:W-:Y:S02]  /*5cf0*/  STG.E desc[UR4][R4.64], R11 ;  /* 0x0000000b04007986 */ /* 0x0003e4000c101904 */
.L_x_3422:
[----:B------:R-:W-:-:S13]  /*5d00*/  ISETP.GE.AND P0, PT, R3, R2, PT ;  /* 0x000000020300720c */ /* 0x000fda0003f06270 */
[----:B------:R-:W-:Y:S05]  /*5d10*/  @P0 BREAK B1 ;  /* 0x0000000000010942 */ /* 0x000fea0003800000 */
[----:B------:R-:W-:Y:S05]  /*5d20*/  @P0 BRA `(.L_x_3424) ;  /* 0x0000000000380947 */ /* 0x000fea0003800000 */
[----:B01----:R-:W0:Y:S01]  /*5d30*/  LDC.64 R4, c[0x0][0x218] ;  /* 0x00008600ff047b82 */ /* 0x003e220000000a00 */
[----:B------:R-:W-:Y:S02]  /*5d40*/  IADD3 R7, R0, R3, RZ ;  /* 0x0000000300077210 */ /* 0x000fe40007ffe0ff */
[----:B------:R-:W-:Y:S02]  /*5d50*/  F2FP.F16.F32.PACK_AB R13, R13, R12 ;  /* 0x0000000c0d0d723e */ /* 0x000fe400000000ff */
[----:B------:R-:W-:Y:S01]  /*5d60*/  IADD3 R3, R3, 0x80, RZ ;  /* 0x0000008003037810 */ /* 0x000fe20007ffe0ff */
[----:B0-----:R-:W-:-:S05]  /*5d70*/  IMAD.WIDE.U32 R4, R7, 0x4, R4 ;  /* 0x0000000407047825 */ /* 0x001fca00078e0004 */
[----:B------:R2:W-:Y:S02]  /*5d80*/  STG.E desc[UR4][R4.64], R13 ;  /* 0x0000000d04007986 */ /* 0x0005e4000c101904 */
.L_x_3423:
[----:B------:R-:W-:Y:S05]  /*5d90*/  BSYNC B1 ;  /* 0x0000000000017941 */ /* 0x000fea0003800000 */
.L_x_3419:
[----:B------:R-:W-:-:S13]  /*5da0*/  ISETP.GE.AND P0, PT, R3, R2, PT ;  /* 0x000000020300720c */ /* 0x000fda0003f06270 */
[----:B012---:R-:W0:Y:S01]  /*5db0*/  @!P0 LDC.64 R4, c[0x0][0x218] ;  /* 0x00008600ff048b82 */ /* 0x007e220000000a00 */
[----:B------:R-:W-:Y:S02]  /*5dc0*/  @!P0 IADD3 R7, R0, R3, RZ ;  /* 0x0000000300078210 */ /* 0x000fe40007ffe0ff */
[----:B------:R-:W-:Y:S02]  /*5dd0*/  @!P0 F2FP.F16.F32.PACK_AB R15, R15, R14 ;  /* 0x0000000e0f0f823e */ /* 0x000fe400000000ff */
[----:B------:R-:W-:Y:S01]  /*5de0*/  @!P0 IADD3 R3, R3, 0x80, RZ ;  /* 0x0000008003038810 */ /* 0x000fe20007ffe0ff */
[----:B0-----:R-:W-:-:S05]  /*5df0*/  @!P0 IMAD.WIDE.U32 R4, R7, 0x4, R4 ;  /* 0x0000000407048825 */ /* 0x001fca00078e0004 */
[----:B------:R2:W-:Y:S02]  /*5e00*/  @!P0 STG.E desc[UR4][R4.64], R15 ;  /* 0x0000000f04008986 */ /* 0x0005e4000c101904 */
.L_x_3424:
[----:B------:R-:W-:Y:S05]  /*5e10*/  BSYNC B0 ;  /* 0x0000000000007941 */ /* 0x000fea0003800000 */
.L_x_3418:
[----:B------:R-:W-:Y:S05]  /*5e20*/  WARPSYNC.ALL ;  /* 0x0000000000007948 */ /* 0x000fea0003800000 */
[----:B------:R-:W-:-:S13]  /*5e30*/  ISETP.GE.AND P0, PT, R3, R2, PT ;  /* 0x000000020300720c */ /* 0x000fda0003f06270 */
[----:B------:R-:W-:Y:S05]  /*5e40*/  @P0 EXIT ;  /* 0x000000000000094d */ /* 0x000fea0003800000 */
[----:B012---:R-:W0:Y:S01]  /*5e50*/  LDC.64 R4, c[0x0][0x218] ;  /* 0x00008600ff047b82 */ /* 0x007e220000000a00 */
[----:B------:R-:W-:Y:S02]  /*5e60*/  IADD3 R3, R0, R3, RZ ;  /* 0x0000000300037210 */ /* 0x000fe40007ffe0ff */
[----:B------:R-:W-:-:S03]  /*5e70*/  F2FP.F16.F32.PACK_AB R17, R17, R16 ;  /* 0x000000101111723e */ /* 0x000fc600000000ff */
[----:B0-----:R-:W-:-:S05]  /*5e80*/  IMAD.WIDE.U32 R2, R3, 0x4, R4 ;  /* 0x0000000403027825 */ /* 0x001fca00078e0004 */
[----:B------:R-:W-:Y:S01]  /*5e90*/  STG.E desc[UR4][R2.64], R17 ;  /* 0x0000001102007986 */ /* 0x000fe2000c101904 */
[----:B------:R-:W-:Y:S05]  /*5ea0*/  EXIT ;  /* 0x000000000000794d */ /* 0x000fea0003800000 */
.L_x_3425:
        /* <DEDUP_REMOVED lines=13> */
.L_x_7554:


//--------------------- .text._ZN2at6native29vectorized_elementwise_kernelILi4EZZZNS0_15tan_kernel_cudaERNS_18TensorIteratorBaseEENKUlvE_clEvENKUlvE1_clEvEUlN3c107complexINS6_4HalfEEEE_St5arrayIPcLm2EEEEviT0_T1_ --------------------------
	.section	.text._ZN2at6native29vectorized_elementwise_kernelILi4EZZZNS0_15tan_kernel_cudaERNS_18TensorIteratorBaseEENKUlvE_clEvENKUlvE1_clEvEUlN3c107complexINS6_4HalfEEEE_St5arrayIPcLm2EEEEviT0_T1_,"ax",@progbits
	.align	128
        .global         _ZN2at6native29vectorized_elementwise_kernelILi4EZZZNS0_15tan_kernel_cudaERNS_18TensorIteratorBaseEENKUlvE_clEvENKUlvE1_clEvEUlN3c107complexINS6_4HalfEEEE_St5arrayIPcLm2EEEEviT0_T1_
        .type           _ZN2at6native29vectorized_elementwise_kernelILi4EZZZNS0_15tan_kernel_cudaERNS_18TensorIteratorBaseEENKUlvE_clEvENKUlvE1_clEvEUlN3c107complexINS6_4HalfEEEE_St5arrayIPcLm2EEEEviT0_T1_,@function
        .size           _ZN2at6native29vectorized_elementwise_kernelILi4EZZZNS0_15tan_kernel_cudaERNS_18TensorIteratorBaseEENKUlvE_clEvENKUlvE1_clEvEUlN3c107complexINS6_4HalfEEEE_St5arrayIPcLm2EEEEviT0_T1_,(.L_x_7555 - _ZN2at6native29vectorized_elementwise_kernelILi4EZZZNS0_15tan_kernel_cudaERNS_18TensorIteratorBaseEENKUlvE_clEvENKUlvE1_clEvEUlN3c107complexINS6_4HalfEEEE_St5arrayIPcLm2EEEEviT0_T1_)
        .other          _ZN2at6native29vectorized_elementwise_kernelILi4EZZZNS0_15tan_kernel_cudaERNS_18TensorIteratorBaseEENKUlvE_clEvENKUlvE1_clEvEUlN3c107complexINS6_4HalfEEEE_St5arrayIPcLm2EEEEviT0_T1_,@"STO_CUDA_ENTRY STV_DEFAULT"
_ZN2at6native29vectorized_elementwise_kernelILi4EZZZNS0_15tan_kernel_cudaERNS_18TensorIteratorBaseEENKUlvE_clEvENKUlvE1_clEvEUlN3c107complexINS6_4HalfEEEE_St5arrayIPcLm2EEEEviT0_T1_:
.text._ZN2at6native29vectorized_elementwise_kernelILi4EZZZNS0_15tan_kernel_cudaERNS_18TensorIteratorBaseEENKUlvE_clEvENKUlvE1_clEvEUlN3c107complexINS6_4HalfEEEE_St5arrayIPcLm2EEEEviT0_T1_:
        /* <DEDUP_REMOVED lines=13> */
[----:B------:R0:W5:Y:S01]  /*00d0*/  LDG.E.128 R4, desc[UR4][R14.64+0x800] ;  /* 0x000800040e047981 */ /* 0x000162000c1e1d00 */
[----:B------:R-:W-:Y:S01]  /*00e0*/  BSSY B0, `(.L_x_3427) ;  /* 0x000004f000007945 */ /* 0x000fe20003800000 */
[--C-:B--2---:R-:W-:Y:S02]  /*00f0*/  HADD2.F32 R2, -RZ, R8.reuse.H1_H1 ;  /* 0x30000008ff027230 */ /* 0x104fe40000004100 */
        /* <DEDUP_REMOVED lines=50> */
.L_x_3430:
        /* <DEDUP_REMOVED lines=12> */
.L_x_3429:
[----:B------:R-:W-:-:S05]  /*04e0*/  FADD.FTZ R3, R8, -R8 ;  /* 0x8000000808037221 */ /* 0x000fca0000010000 */
[----:B------:R-:W-:Y:S01]  /*04f0*/  MOV R2, R3 ;  /* 0x0000000300027202 */ /* 0x000fe20000000f00 */
[----:B------:R-:W-:Y:S06]  /*0500*/  BRA `(.L_x_3431) ;  /* 0x0000000000307947 */ /* 0x000fec0003800000 */
.L_x_3428:
        /* <DEDUP_REMOVED lines=12> */
.L_x_3431:
[----:B------:R-:W-:Y:S05]  /*05d0*/  BSYNC B0 ;  /* 0x0000000000007941 */ /* 0x000fea0003800000 */
.L_x_3427:
        /* <DEDUP_REMOVED lines=53> */
.L_x_3435:
        /* <DEDUP_REMOVED lines=12> */
.L_x_3434:
[----:B------:R-:W-:-:S05]  /*09f0*/  FADD.FTZ R8, R15, -R15 ;  /* 0x8000000f0f087221 */ /* 0x000fca0000010000 */
[----:B------:R-:W-:Y:S01]  /*0a00*/  MOV R9, R8 ;  /* 0x0000000800097202 */ /* 0x000fe20000000f00 */
[----:B------:R-:W-:Y:S06]  /*0a10*/  BRA `(.L_x_3436) ;  /* 0x0000000000307947 */ /* 0x000fec0003800000 */
.L_x_3433:
        /* <DEDUP_REMOVED lines=12> */
.L_x_3436:
[----:B------:R-:W-:Y:S05]  /*0ae0*/  BSYNC B0 ;  /* 0x0000000000007941 */ /* 0x000fea0003800000 */
.L_x_3432:
        /* <DEDUP_REMOVED lines=54> */
.L_x_3440:
        /* <DEDUP_REMOVED lines=12> */
.L_x_3439:
[----:B------:R-:W-:-:S05]  /*0f10*/  FADD.FTZ R8, R15, -R15 ;  /* 0x8000000f0f087221 */ /* 0x000fca0000010000 */
[----:B------:R-:W-:Y:S01]  /*0f20*/  MOV R12, R8 ;  /* 0x00000008000c7202 */ /* 0x000fe20000000f00 */
[----:B------:R-:W-:Y:S06]  /*0f30*/  BRA `(.L_x_3441) ;  /* 0x0000000000307947 */ /* 0x000fec0003800000 */
.L_x_3438:
        /* <DEDUP_REMOVED lines=12> */
.L_x_3441:
[----:B------:R-:W-:Y:S05]  /*1000*/  BSYNC B0 ;  /* 0x0000000000007941 */ /* 0x000fea0003800000 */
.L_x_3437:
        /* <DEDUP_REMOVED lines=54> */
.L_x_3445:
        /* <DEDUP_REMOVED lines=12> */
.L_x_3444:
[----:B------:R-:W-:-:S05]  /*1430*/  FADD.FTZ R8, R11, -R11 ;  /* 0x8000000b0b087221 */ /* 0x000fca0000010000 */
[----:B------:R-:W-:Y:S01]  /*1440*/  MOV R16, R8 ;  /* 0x0000000800107202 */ /* 0x000fe20000000f00 */
[----:B------:R-:W-:Y:S06]  /*1450*/  BRA `(.L_x_3446) ;  /* 0x0000000000307947 */ /* 0x000fec0003800000 */
.L_x_3443:
        /* <DEDUP_REMOVED lines=12> */
.L_x_3446:
[----:B------:R-:W-:Y:S05]  /*1520*/  BSYNC B0 ;  /* 0x0000000000007941 */ /* 0x000fea0003800000 */
.L_x_3442:
        /* <DEDUP_REMOVED lines=54> */
.L_x_3450:
        /* <DEDUP_REMOVED lines=12> */
.L_x_3449:
[----:B------:R-:W-:-:S05]  /*1950*/  FADD.FTZ R4, R15, -R15 ;  /* 0x8000000f0f047221 */ /* 0x000fca0000010000 */
[----:B------:R-:W-:Y:S01]  /*1960*/  MOV R8, R4 ;  /* 0x0000000400087202 */ /* 0x000fe20000000f00 */
[----:B------:R-:W-:Y:S06]  /*1970*/  BRA `(.L_x_3451) ;  /* 0x0000000000307947 */ /* 0x000fec0003800000 */
.L_x_3448:
        /* <DEDUP_REMOVED lines=12> */
.L_x_3451:
[----:B------:R-:W-:Y:S05]  /*1a40*/  BSYNC B0 ;  /* 0x0000000000007941 */ /* 0x000fea0003800000 */
.L_x_3447:
        /* <DEDUP_REMOVED lines=54> */
.L_x_3455:
        /* <DEDUP_REMOVED lines=12> */
.L_x_3454:
[----:B------:R-:W-:-:S05]  /*1e70*/  FADD.FTZ R4, R5, -R5 ;  /* 0x8000000505047221 */ /* 0x000fca0000010000 */
[----:B------:R-:W-:Y:S01]  /*1e80*/  MOV R14, R4 ;  /* 0x00000004000e7202 */ /* 0x000fe20000000f00 */
[----:B------:R-:W-:Y:S06]  /*1e90*/  BRA `(.L_x_3456) ;  /* 0x0000000000307947 */ /* 0x000fec0003800000 */
.L_x_3453:
        /* <DEDUP_REMOVED lines=12> */
.L_x_3456:
[----:B------:R-:W-:Y:S05]  /*1f60*/  BSYNC B0 ;  /* 0x0000000000007941 */ /* 0x000fea0003800000 */
.L_x_3452:
        /* <DEDUP_REMOVED lines=54> */
.L_x_3460:
        /* <DEDUP_REMOVED lines=12> */
.L_x_3459:
[----:B------:R-:W-:-:S05]  /*2390*/  FADD.FTZ R4, R15, -R15 ;  /* 0x8000000f0f047221 */ /* 0x000fca0000010000 */
[----:B------:R-:W-:Y:S01]  /*23a0*/  MOV R18, R4 ;  /* 0x0000000400127202 */ /* 0x000fe20000000f00 */
[----:B------:R-:W-:Y:S06]  /*23b0*/  BRA `(.L_x_3461) ;  /* 0x0000000000307947 */ /* 0x000fec0003800000 */
.L_x_3458:
        /* <DEDUP_REMOVED lines=12> */
.L_x_3461:
[----:B------:R-:W-:Y:S05]  /*2480*/  BSYNC B0 ;  /* 0x0000000000007941 */ /* 0x000fea0003800000 */
.L_x_3457:
        /* <DEDUP_REMOVED lines=15> */
[----:B------:R-:W-:-:S03]  /*2580*/  MOV R25, 0x363d0ada ;  /* 0x363d0ada00197802 */ /* 0x000fc60000000f00 */
[----:B------:R-:W0:Y:S08]  /*2590*/  FRND.TRUNC R4, R4 ;  /* 0x0000000400047307 */ /* 0x000e30000020d000 */
        /* <DEDUP_REMOVED lines=11> */
[----:B------:R-:W-:Y:S01]  /*2650*/  FMUL.FTZ R6, R5, R5 ;  /* 0x0000000505067220 */ /* 0x000fe20000410000 */
[----:B------:R-:W-:-:S03]  /*2660*/  SHF.L.U32 R15, R15, 0x17, RZ ;  /* 0x000000170f0f7819 */ /* 0x000fc600000006ff */
[C---:B------:R-:W-:Y:S01]  /*2670*/  FFMA.FTZ R5, R6.reuse, R25, 0.00019836159481201320887 ;  /* 0x394fff4906057423 */ /* 0x040fe20000010019 */
[----:B------:R-:W1:Y:S03]  /*2680*/  MUFU.EX2 R22, R22 ;  /* 0x0000001600167308 */ /* 0x000e660000000800 */
[----:B------:R-:W-:-:S04]  /*2690*/  FFMA.FTZ R25, R6, R5, 0.0083333496004343032837 ;  /* 0x3c08889a06197423 */ /* 0x000fc80000010005 */
[----:B------:R-:W-:Y:S01]  /*26a0*/  FFMA.FTZ R25, R6, R25, 0.16666667163372039795 ;  /* 0x3e2aaaab06197423 */ /* 0x000fe20000010019 */
[----:B0-----:R-:W-:-:S03]  /*26b0*/  FMUL.FTZ R4, R4, R7 ;  /* 0x0000000704047220 */ /* 0x001fc60000410000 */
[----:B------:R-:W-:Y:S01]  /*26c0*/  FMUL.FTZ R25, R6, R25 ;  /* 0x0000001906197220 */ /* 0x000fe20000410000 */
[----:B------:R-:W-:Y:S01]  /*26d0*/  FFMA.FTZ R6, R4, R4, 1 ;  /* 0x3f80000004067423 */ /* 0x000fe20000010004 */
[----:B-1----:R-:W-:-:S04]  /*26e0*/  FMUL.FTZ R15, R15, R22 ;  /* 0x000000160f0f7220 */ /* 0x002fc80000410000 */
[----:B------:R-:W0:Y:S02]  /*26f0*/  MUFU.RCP R24, R15 ;  /* 0x0000000f00187308 */ /* 0x000e240000001000 */
[----:B0-----:R-:W-:-:S04]  /*2700*/  FMUL.FTZ R22, R24, -0.125 ;  /* 0xbe00000018167820 */ /* 0x001fc80000410000 */
[----:B------:R-:W-:-:S05]  /*2710*/  FFMA.FTZ R5, R15, 2, R22 ;  /* 0x400000000f057823 */ /* 0x000fca0000010016 */
[--C-:B------:R-:W-:Y:S01]  /*2720*/  LOP3.LUT R5, R5, 0x80000000, R20.reuse, 0xb8, !PT ;  /* 0x8000000005057812 */ /* 0x100fe200078eb814 */
[----:B------:R-:W-:-:S04]  /*2730*/  @!P0 FFMA.FTZ R5, R20, R25, R20 ;  /* 0x0000001914058223 */ /* 0x000fc80000010014 */
        /* <DEDUP_REMOVED lines=10> */
.L_x_3465:
        /* <DEDUP_REMOVED lines=12> */
.L_x_3464:
[----:B------:R-:W-:-:S05]  /*28a0*/  FADD.FTZ R20, R7, -R7 ;  /* 0x8000000707147221 */ /* 0x000fca0000010000 */
[----:B------:R-:W-:Y:S01]  /*28b0*/  MOV R15, R20 ;  /* 0x00000014000f7202 */ /* 0x000fe20000000f00 */
[----:B------:R-:W-:Y:S06]  /*28c0*/  BRA `(.L_x_3466) ;  /* 0x0000000000307947 */ /* 0x000fec0003800000 */
.L_x_3463:
        /* <DEDUP_REMOVED lines=12> */
.L_x_3466:
[----:B------:R-:W-:Y:S05]  /*2990*/  BSYNC B0 ;  /* 0x0000000000007941 */ /* 0x000fea0003800000 */
.L_x_3462:
[----:B------:R-:W0:Y:S01]  /*29a0*/  LDC.64 R4, c[0x0][0x218] ;  /* 0x00008600ff047b82 */ /* 0x000e220000000a00 */
[----:B------:R-:W-:Y:S02]  /*29b0*/  F2FP.F16.F32.PACK_AB R6, R19, R12 ;  /* 0x0000000c1306723e */ /* 0x000fe400000000ff */
[----:B------:R-:W-:Y:S02]  /*29c0*/  F2FP.F16.F32.PACK_AB R8, R11, R8 ;  /* 0x000000080b08723e */ /* 0x000fe400000000ff */
[----:B------:R-:W-:Y:S01]  /*29d0*/  F2FP.F16.F32.PACK_AB R7, R21, R16 ;  /* 0x000000101507723e */ /* 0x000fe200000000ff */
[----:B0-----:R-:W-:-:S04]  /*29e0*/  IMAD.WIDE.U32 R4, R0, 0x4, R4 ;  /* 0x0000000400047825 */ /* 0x001fc800078e0004 */
[----:B------:R-:W-:Y:S01]  /*29f0*/  FADD.FTZ R0, -R20, -RZ ;  /* 0x800000ff14007221 */ /* 0x000fe20000010100 */
[----:B------:R-:W-:Y:S01]  /*2a00*/  IMAD.WIDE R12, R13, 0x10, R4 ;  /* 0x000000100d0c7825 */ /* 0x000fe200078e0204 */
[----:B------:R-:W-:Y:S02]  /*2a10*/  F2FP.F16.F32.PACK_AB R5, R10, R9 ;  /* 0x000000090a05723e */ /* 0x000fe400000000ff */
[----:B------:R-:W-:Y:S02]  /*2a20*/  F2FP.F16.F32.PACK_AB R4, R3, R2 ;  /* 0x000000020304723e */ /* 0x000fe400000000ff */
[----:B------:R-:W-:Y:S02]  /*2a30*/  F2FP.F16.F32.PACK_AB R10, R23, R18 ;  /* 0x00000012170a723e */ /* 0x000fe400000000ff */
[----:B------:R-:W-:Y:S01]  /*2a40*/  F2FP.F16.F32.PACK_AB R9, R17, R14 ;  /* 0x0000000e1109723e */ /* 0x000fe200000000ff */
[----:B------:R-:W-:Y:S01]  /*2a50*/  STG.E.128 desc[UR4][R12.64], R4 ;  /* 0x000000040c007986 */ /* 0x000fe2000c101d04 */
[----:B------:R-:W-:-:S05]  /*2a60*/  F2FP.F16.F32.PACK_AB R11, R0, R15 ;  /* 0x0000000f000b723e */ /* 0x000fca00000000ff */
[----:B------:R-:W-:Y:S01]  /*2a70*/  STG.E.128 desc[UR4][R12.64+0x800], R8 ;  /* 0x000800080c007986 */ /* 0x000fe2000c101d04 */
[----:B------:R-:W-:Y:S05]  /*2a80*/  EXIT ;  /* 0x000000000000794d */ /* 0x000fea0003800000 */
.L_x_3426:
        /* <DEDUP_REMOVED lines=128> */
.L_x_3472:
        /* <DEDUP_REMOVED lines=12> */
.L_x_3471:
[----:B------:R-:W-:-:S05]  /*3350*/  FADD.FTZ R6, R11, -R11 ;  /* 0x8000000b0b067221 */ /* 0x000fca0000010000 */
[----:B------:R-:W-:Y:S01]  /*3360*/  MOV R20, R6 ;  /* 0x0000000600147202 */ /* 0x000fe20000000f00 */
[----:B------:R-:W-:Y:S06]  /*3370*/  BRA `(.L_x_3473) ;  /* 0x0000000000307947 */ /* 0x000fec0003800000 */
.L_x_3470:
        /* <DEDUP_REMOVED lines=12> */
.L_x_3473:
[----:B------:R-:W-:Y:S05]  /*3440*/  BSYNC B1 ;  /* 0x0000000000017941 */ /* 0x000fea0003800000 */
.L_x_3469:
[----:B------:R-:W-:-:S07]  /*3450*/  FADD.FTZ R21, -R6, -RZ ;  /* 0x800000ff06157221 */ /* 0x000fce0000010100 */
.L_x_3468:
[----:B------:R-:W-:Y:S05]  /*3460*/  BSYNC B0 ;  /* 0x0000000000007941 */ /* 0x000fea0003800000 */
.L_x_3467:
        /* <DEDUP_REMOVED lines=56> */
.L_x_3479:
        /* <DEDUP_REMOVED lines=12> */
.L_x_3478:
[----:B------:R-:W-:-:S05]  /*38b0*/  FADD.FTZ R6, R11, -R11 ;  /* 0x8000000b0b067221 */ /* 0x000fca0000010000 */
[----:B------:R-:W-:Y:S01]  /*38c0*/  MOV R18, R6 ;  /* 0x0000000600127202 */ /* 0x000fe20000000f00 */
[----:B------:R-:W-:Y:S06]  /*38d0*/  BRA `(.L_x_3480) ;  /* 0x0000000000307947 */ /* 0x000fec0003800000 */
.L_x_3477:
        /* <DEDUP_REMOVED lines=12> */
.L_x_3480:
[----:B------:R-:W-:Y:S05]  /*39a0*/  BSYNC B1 ;  /* 0x0000000000017941 */ /* 0x000fea0003800000 */
.L_x_3476:
[----:B------:R-:W-:-:S07]  /*39b0*/  FADD.FTZ R19, -R6, -RZ ;  /* 0x800000ff06137221 */ /* 0x000fce0000010100 */
.L_x_3475:
[----:B------:R-:W-:Y:S05]  /*39c0*/  BSYNC B0 ;  /* 0x0000000000007941 */ /* 0x000fea0003800000 */
.L_x_3474:
        /* <DEDUP_REMOVED lines=57> */
.L_x_3486:
        /* <DEDUP_REMOVED lines=12> */
.L_x_3485:
[----:B------:R-:W-:-:S05]  /*3e20*/  FADD.FTZ R7, R14, -R14 ;  /* 0x8000000e0e077221 */ /* 0x000fca0000010000 */
[----:B------:R-:W-:Y:S01]  /*3e30*/  MOV R6, R7 ;  /* 0x0000000700067202 */ /* 0x000fe20000000f00 */
[----:B------:R-:W-:Y:S06]  /*3e40*/  BRA `(.L_x_3487) ;  /* 0x0000000000307947 */ /* 0x000fec0003800000 */
.L_x_3484:
        /* <DEDUP_REMOVED lines=12> */
.L_x_3487:
[----:B------:R-:W-:Y:S05]  /*3f10*/  BSYNC B1 ;  /* 0x0000000000017941 */ /* 0x000fea0003800000 */
.L_x_3483:
[----:B------:R-:W-:-:S07]  /*3f20*/  FADD.FTZ R7, -R7, -RZ ;  /* 0x800000ff07077221 */ /* 0x000fce0000010100 */
.L_x_3482:
[----:B------:R-:W-:Y:S05]  /*3f30*/  BSYNC B0 ;  /* 0x0000000000007941 */ /* 0x000fea0003800000 */
.L_x_3481:
        /* <DEDUP_REMOVED lines=56> */
.L_x_3493:
        /* <DEDUP_REMOVED lines=12> */
.L_x_3492:
[----:B------:R-:W-:-:S05]  /*4380*/  FADD.FTZ R9, R14, -R14 ;  /* 0x8000000e0e097221 */ /* 0x000fca0000010000 */
[----:B------:R-:W-:Y:S01]  /*4390*/  MOV R8, R9 ;  /* 0x0000000900087202 */ /* 0x000fe20000000f00 */
[----:B------:R-:W-:Y:S06]  /*43a0*/  BRA `(.L_x_3494) ;  /* 0x0000000000307947 */ /* 0x000fec0003800000 */
.L_x_3491:
        /* <DEDUP_REMOVED lines=12> */
.L_x_3494:
[----:B------:R-:W-:Y:S05]  /*4470*/  BSYNC B1 ;  /* 0x0000000000017941 */ /* 0x000fea0003800000 */
.L_x_3490:
[----:B------:R-:W-:-:S07]  /*4480*/  FADD.FTZ R9, -R9, -RZ ;  /* 0x800000ff09097221 */ /* 0x000fce0000010100 */
.L_x_3489:
[----:B------:R-:W-:Y:S05]  /*4490*/  BSYNC B0 ;  /* 0x0000000000007941 */ /* 0x000fea0003800000 */
.L_x_3488:
        /* <DEDUP_REMOVED lines=56> */
.L_x_3500:
        /* <DEDUP_REMOVED lines=12> */
.L_x_3499:
[----:B------:R-:W-:-:S05]  /*48e0*/  FADD.FTZ R11, R14, -R14 ;  /* 0x8000000e0e0b7221 */ /* 0x000fca0000010000 */
[----:B------:R-:W-:Y:S01]  /*48f0*/  MOV R10, R11 ;  /* 0x0000000b000a7202 */ /* 0x000fe20000000f00 */
[----:B------:R-:W-:Y:S06]  /*4900*/  BRA `(.L_x_3501) ;  /* 0x0000000000307947 */ /* 0x000fec0003800000 */
.L_x_3498:
        /* <DEDUP_REMOVED lines=12> */
.L_x_3501:
[----:B------:R-:W-:Y:S05]  /*49d0*/  BSYNC B1 ;  /* 0x0000000000017941 */ /* 0x000fea0003800000 */
.L_x_3497:
[----:B------:R-:W-:-:S07]  /*49e0*/  FADD.FTZ R11, -R11, -RZ ;  /* 0x800000ff0b0b7221 */ /* 0x000fce0000010100 */
.L_x_3496:
[----:B------:R-:W-:Y:S05]  /*49f0*/  BSYNC B0 ;  /* 0x0000000000007941 */ /* 0x000fea0003800000 */
.L_x_3495:
        /* <DEDUP_REMOVED lines=56> */
.L_x_3507:
        /* <DEDUP_REMOVED lines=12> */
.L_x_3506:
[----:B------:R-:W-:-:S05]  /*4e40*/  FADD.FTZ R13, R16, -R16 ;  /* 0x80000010100d7221 */ /* 0x000fca0000010000 */
[----:B------:R-:W-:Y:S01]  /*4e50*/  MOV R12, R13 ;  /* 0x0000000d000c7202 */ /* 0x000fe20000000f00 */
[----:B------:R-:W-:Y:S06]  /*4e60*/  BRA `(.L_x_3508) ;  /* 0x0000000000307947 */ /* 0x000fec0003800000 */
.L_x_3505:
        /* <DEDUP_REMOVED lines=12> */
.L_x_3508:
[----:B------:R-:W-:Y:S05]  /*4f30*/  BSYNC B1 ;  /* 0x0000000000017941 */ /* 0x000fea0003800000 */
.L_x_3504:
[----:B------:R-:W-:-:S07]  /*4f40*/  FADD.FTZ R13, -R13, -RZ ;  /* 0x800000ff0d0d7221 */ /* 0x000fce0000010100 */
.L_x_3503:
[----:B------:R-:W-:Y:S05]  /*4f50*/  BSYNC B0 ;  /* 0x0000000000007941 */ /* 0x000fea0003800000 */
.L_x_3502:
        /* <DEDUP_REMOVED lines=57> */
.L_x_3514:
        /* <DEDUP_REMOVED lines=12> */
.L_x_3513:
[----:B------:R-:W-:-:S05]  /*53b0*/  FADD.FTZ R5, R16, -R16 ;  /* 0x8000001010057221 */ /* 0x000fca0000010000 */
[----:B------:R-:W-:Y:S01]  /*53c0*/  MOV R14, R5 ;  /* 0x00000005000e7202 */ /* 0x000fe20000000f00 */
[----:B------:R-:W-:Y:S06]  /*53d0*/  BRA `(.L_x_3515) ;  /* 0x0000000000307947 */ /* 0x000fec0003800000 */
.L_x_3512:
        /* <DEDUP_REMOVED lines=12> */
.L_x_3515:
[----:B------:R-:W-:Y:S05]  /*54a0*/  BSYNC B1 ;  /* 0x0000000000017941 */ /* 0x000fea0003800000 */
.L_x_3511:
[----:B------:R-:W-:-:S07]  /*54b0*/  FADD.FTZ R15, -R5, -RZ ;  /* 0x800000ff050f7221 */ /* 0x000fce0000010100 */
.L_x_3510:
[----:B------:R-:W-:Y:S05]  /*54c0*/  BSYNC B0 ;  /* 0x0000000000007941 */ /* 0x000fea0003800000 */
.L_x_3509:
        /* <DEDUP_REMOVED lines=57> */
.L_x_3521:
        /* <DEDUP_REMOVED lines=12> */
.L_x_3520:
[----:B------:R-:W-:-:S05]  /*5920*/  FADD.FTZ R4, R17, -R17 ;  /* 0x8000001111047221 */ /* 0x000fca0000010000 */
[----:B------:R-:W-:Y:S01]  /*5930*/  MOV R16, R4 ;  /* 0x0000000400107202 */ /* 0x000fe20000000f00 */
[----:B------:R-:W-:Y:S06]  /*5940*/  BRA `(.L_x_3522) ;  /* 0x0000000000307947 */ /* 0x000fec0003800000 */
.L_x_3519:
        /* <DEDUP_REMOVED lines=12> */
.L_x_3522:
[----:B------:R-:W-:Y:S05]  /*5a10*/  BSYNC B1 ;  /* 0x0000000000017941 */ /* 0x000fea0003800000 */
.L_x_3518:
[----:B------:R-:W-:-:S07]  /*5a20*/  FADD.FTZ R17, -R4, -RZ ;  /* 0x800000ff04117221 */ /* 0x000fce0000010100 */
.L_x_3517:
[----:B------:R-:W-:Y:S05]  /*5a30*/  BSYNC B0 ;  /* 0x0000000000007941 */ /* 0x000fea0003800000 */
.L_x_3516:
        /* <DEDUP_REMOVED lines=24> */
.L_x_3525:
        /* <DEDUP_REMOVED lines=8> */
.L_x_3526:
        /* <DEDUP_REMOVED lines=8> */
.L_x_3527:
        /* <DEDUP_REMOVED lines=9> */
.L_x_3528:
[----:B------:R-:W-:Y:S05]  /*5d50*/  BSYNC B1 ;  /* 0x0000000000017941 */ /* 0x000fea0003800000 */
.L_x_3524:
[----:B------:R-:W-:-:S13]  /*5d60*/  ISETP.GE.AND P0, PT, R3, R2, PT ;  /* 0x000000020300720c */ /* 0x000fda0003f06270 */
[----:B012---:R-:W0:Y:S01]  /*5d70*/  @!P0 LDC.64 R4, c[0x0][0x218] ;  /* 0x00008600ff048b82 */ /* 0x007e220000000a00 */
[----:B------:R-:W-:Y:S02]  /*5d80*/  @!P0 IADD3 R7, R0, R3, RZ ;  /* 0x0000000300078210 */ /* 0x000fe40007ffe0ff */
[----:B------:R-:W-:Y:S02]  /*5d90*/  @!P0 F2FP.F16.F32.PACK_AB R15, R15, R14 ;  /* 0x0000000e0f0f823e */ /* 0x000fe400000000ff */
[----:B------:R-:W-:Y:S01]  /*5da0*/  @!P0 IADD3 R3, R3, 0x80, RZ ;  /* 0x0000008003038810 */ /* 0x000fe20007ffe0ff */
[----:B0-----:R-:W-:-:S05]  /*5db0*/  @!P0 IMAD.WIDE.U32 R4, R7, 0x4, R4 ;  /* 0x0000000407048825 */ /* 0x001fca00078e0004 */
[----:B------:R2:W-:Y:S02]  /*5dc0*/  @!P0 STG.E desc[UR4][R4.64], R15 ;  /* 0x0000000f04008986 */ /* 0x0005e4000c101904 */
.L_x_3529:
[----:B------:R-:W-:Y:S05]  /*5dd0*/  BSYNC B0 ;  /* 0x0000000000007941 */ /* 0x000fea0003800000 */
.L_x_3523:
        /* <DEDUP_REMOVED lines=9> */
.L_x_3530:
        /* <DEDUP_REMOVED lines=9> */
.L_x_7555:


//--------------------- .text._ZN2at6native29vectorized_elementwise_kernelILi8EZZZNS0_15tan_kernel_cudaERNS_18TensorIteratorBaseEENKUlvE_clEvENKUlvE1_clEvEUlN3c107complexINS6_4HalfEEEE_St5arrayIPcLm2EEEEviT0_T1_ --------------------------
	.section	.text._ZN2at6native29vectorized_elementwise_kernelILi8EZZZNS0_15tan_kernel_cudaERNS_18TensorIteratorBaseEENKUlvE_clEvENKUlvE1_clEvEUlN3c107complexINS6_4HalfEEEE_St5arrayIPcLm2EEEEviT0_T1_,"ax",@progbits
	.align	128
        .global         _ZN2at6native29vectorized_elementwise_kernelILi8EZZZNS0_15tan_kernel_cudaERNS_18TensorIteratorBaseEENKUlvE_clEvENKUlvE1_clEvEUlN3c107complexINS6_4HalfEEEE_St5arrayIPcLm2EEEEviT0_T1_
        .type           _ZN2at6native29vectorized_elementwise_kernelILi8EZZZNS0_15tan_kernel_cudaERNS_18TensorIteratorBaseEENKUlvE_clEvENKUlvE1_clEvEUlN3c107complexINS6_4HalfEEEE_St5arrayIPcLm2EEEEviT0_T1_,@function
        .size           _ZN2at6native29vectorized_elementwise_kernelILi8EZZZNS0_15tan_kernel_cudaERNS_18TensorIteratorBaseEENKUlvE_clEvENKUlvE1_clEvEUlN3c107complexINS6_4HalfEEEE_St5arrayIPcLm2EEEEviT0_T1_,(.L_x_7556 - _ZN2at6native29vectorized_elementwise_kernelILi8EZZZNS0_15tan_kernel_cudaERNS_18TensorIteratorBaseEENKUlvE_clEvENKUlvE1_clEvEUlN3c107complexINS6_4HalfEEEE_St5arrayIPcLm2EEEEviT0_T1_)
        .other          _ZN2at6native29vectorized_elementwise_kernelILi8EZZZNS0_15tan_kernel_cudaERNS_18TensorIteratorBaseEENKUlvE_clEvENKUlvE1_clEvEUlN3c107complexINS6_4HalfEEEE_St5arrayIPcLm2EEEEviT0_T1_,@"STO_CUDA_ENTRY STV_DEFAULT"
_ZN2at6native29vectorized_elementwise_kernelILi8EZZZNS0_15tan_kernel_cudaERNS_18TensorIteratorBaseEENKUlvE_clEvENKUlvE1_clEvEUlN3c107complexINS6_4HalfEEEE_St5arrayIPcLm2EEEEviT0_T1_:
.text._ZN2at6native29vectorized_elementwise_kernelILi8EZZZNS0_15tan_kernel_cudaERNS_18TensorIteratorBaseEENKUlvE_clEvENKUlvE1_clEvEUlN3c107complexINS6_4HalfEEEE_St5arrayIPcLm2EEEEviT0_T1_:
        /* <DEDUP_REMOVED lines=66> */
.L_x_3535:
        /* <DEDUP_REMOVED lines=12> */
.L_x_3534:
[----:B------:R-:W-:-:S05]  /*04e0*/  FADD.FTZ R3, R8, -R8 ;  /* 0x8000000808037221 */ /* 0x000fca0000010000 */
[----:B------:R-:W-:Y:S01]  /*04f0*/  MOV R2, R3 ;  /* 0x0000000300027202 */ /* 0x000fe20000000f00 */
[----:B------:R-:W-:Y:S06]  /*0500*/  BRA `(.L_x_3536) ;  /* 0x0000000000307947 */ /* 0x000fec0003800000 */
.L_x_3533:
        /* <DEDUP_REMOVED lines=12> */
.L_x_3536:
[----:B------:R-:W-:Y:S05]  /*05d0*/  BSYNC B0 ;  /* 0x0000000000007941 */ /* 0x000fea0003800000 */
.L_x_3532:
        /* <DEDUP_REMOVED lines=53> */
.L_x_3540:
        /* <DEDUP_REMOVED lines=12> */
.L_x_3539:
[----:B------:R-:W-:-:S05]  /*09f0*/  FADD.FTZ R8, R15, -R15 ;  /* 0x8000000f0f087221 */ /* 0x000fca0000010000 */
[----:B------:R-:W-:Y:S01]  /*0a00*/  MOV R9, R8 ;  /* 0x0000000800097202 */ /* 0x000fe20000000f00 */
[----:B------:R-:W-:Y:S06]  /*0a10*/  BRA `(.L_x_3541) ;  /* 0x0000000000307947 */ /* 0x000fec0003800000 */
.L_x_3538:
        /* <DEDUP_REMOVED lines=12> */
.L_x_3541:
[----:B------:R-:W-:Y:S05]  /*0ae0*/  BSYNC B0 ;  /* 0x0000000000007941 */ /* 0x000fea0003800000 */
.L_x_3537:
        /* <DEDUP_REMOVED lines=54> */
.L_x_3545:
        /* <DEDUP_REMOVED lines=12> */
.L_x_3544:
[----:B------:R-:W-:-:S05]  /*0f10*/  FADD.FTZ R8, R15, -R15 ;  /* 0x8000000f0f087221 */ /* 0x000fca0000010000 */
[----:B------:R-:W-:Y:S01]  /*0f20*/  MOV R12, R8 ;  /* 0x00000008000c7202 */ /* 0x000fe20000000f00 */
[----:B------:R-:W-:Y:S06]  /*0f30*/  BRA `(.L_x_3546) ;  /* 0x0000000000307947 */ /* 0x000fec0003800000 */
.L_x_3543:
        /* <DEDUP_REMOVED lines=12> */
.L_x_3546:
[----:B------:R-:W-:Y:S05]  /*1000*/  BSYNC B0 ;  /* 0x0000000000007941 */ /* 0x000fea0003800000 */
.L_x_3542:
        /* <DEDUP_REMOVED lines=54> */
.L_x_3550:
        /* <DEDUP_REMOVED lines=12> */
.L_x_3549:
[----:B------:R-:W-:-:S05]  /*1430*/  FADD.FTZ R8, R11, -R11 ;  /* 0x8000000b0b087221 */ /* 0x000fca0000010000 */
[----:B------:R-:W-:Y:S01]  /*1440*/  MOV R16, R8 ;  /* 0x0000000800107202 */ /* 0x000fe20000000f00 */
[----:B------:R-:W-:Y:S06]  /*1450*/  BRA `(.L_x_3551) ;  /* 0x0000000000307947 */ /* 0x000fec0003800000 */
.L_x_3548:
        /* <DEDUP_REMOVED lines=12> */
.L_x_3551:
[----:B------:R-:W-:Y:S05]  /*1520*/  BSYNC B0 ;  /* 0x0000000000007941 */ /* 0x000fea0003800000 */
.L_x_3547:
        /* <DEDUP_REMOVED lines=54> */
.L_x_3555:
        /* <DEDUP_REMOVED lines=12> */
.L_x_3554:
[----:B------:R-:W-:-:S05]  /*1950*/  FADD.FTZ R4, R15, -R15 ;  /* 0x8000000f0f047221 */ /* 0x000fca0000010000 */
[----:B------:R-:W-:Y:S01]  /*1960*/  MOV R8, R4 ;  /* 0x0000000400087202 */ /* 0x000fe20000000f00 */
[----:B------:R-:W-:Y:S06]  /*1970*/  BRA `(.L_x_3556) ;  /* 0x0000000000307947 */ /* 0x000fec0003800000 */
.L_x_3553:
        /* <DEDUP_REMOVED lines=12> */
.L_x_3556:
[----:B------:R-:W-:Y:S05]  /*1a40*/  BSYNC B0 ;  /* 0x0000000000007941 */ /* 0x000fea0003800000 */
.L_x_3552:
        /* <DEDUP_REMOVED lines=54> */
.L_x_3560:
        /* <DEDUP_REMOVED lines=12> */
.L_x_3559:
[----:B------:R-:W-:-:S05]  /*1e70*/  FADD.FTZ R4, R5, -R5 ;  /* 0x8000000505047221 */ /* 0x000fca0000010000 */
[----:B------:R-:W-:Y:S01]  /*1e80*/  MOV R14, R4 ;  /* 0x00000004000e7202 */ /* 0x000fe20000000f00 */
[----:B------:R-:W-:Y:S06]  /*1e90*/  BRA `(.L_x_3561) ;  /* 0x0000000000307947 */ /* 0x000fec0003800000 */
.L_x_3558:
        /* <DEDUP_REMOVED lines=12> */
.L_x_3561:
[----:B------:R-:W-:Y:S05]  /*1f60*/  BSYNC B0 ;  /* 0x0000000000007941 */ /* 0x000fea0003800000 */
.L_x_3557:
        /* <DEDUP_REMOVED lines=54> */
.L_x_3565:
        /* <DEDUP_REMOVED lines=12> */
.L_x_3564:
[----:B------:R-:W-:-:S05]  /*2390*/  FADD.FTZ R4, R15, -R15 ;  /* 0x8000000f0f047221 */ /* 0x000fca0000010000 */
[----:B------:R-:W-:Y:S01]  /*23a0*/  MOV R18, R4 ;  /* 0x0000000400127202 */ /* 0x000fe20000000f00 */
[----:B------:R-:W-:Y:S06]  /*23b0*/  BRA `(.L_x_3566) ;  /* 0x0000000000307947 */ /* 0x000fec0003800000 */
.L_x_3563:
        /* <DEDUP_REMOVED lines=12> */
.L_x_3566:
[----:B------:R-:W-:Y:S05]  /*2480*/  BSYNC B0 ;  /* 0x0000000000007941 */ /* 0x000fea0003800000 */
.L_x_3562:
        /* <DEDUP_REMOVED lines=53> */
.L_x_3570:
        /* <DEDUP_REMOVED lines=12> */
.L_x_3569:
[----:B------:R-:W-:-:S05]  /*28a0*/  FADD.FTZ R20, R7, -R7 ;  /* 0x8000000707147221 */ /* 0x000fca0000010000 */
[----:B------:R-:W-:Y:S01]  /*28b0*/  MOV R15, R20 ;  /* 0x00000014000f7202 */ /* 0x000fe20000000f00 */
[----:B------:R-:W-:Y:S06]  /*28c0*/  BRA `(.L_x_3571) ;  /* 0x0000000000307947 */ /* 0x000fec0003800000 */
.L_x_3568:
        /* <DEDUP_REMOVED lines=12> */
.L_x_3571:
[----:B------:R-:W-:Y:S05]  /*2990*/  BSYNC B0 ;  /* 0x0000000000007941 */ /* 0x000fea0003800000 */
.L_x_3567:
        /* <DEDUP_REMOVED lines=15> */
.L_x_3531:
        /* <DEDUP_REMOVED lines=128> */
.L_x_3577:
        /* <DEDUP_REMOVED lines=12> */
.L_x_3576:
[----:B------:R-:W-:-:S05]  /*3350*/  FADD.FTZ R6, R11, -R11 ;  /* 0x8000000b0b067221 */ /* 0x000fca0000010000 */
[----:B------:R-:W-:Y:S01]  /*3360*/  MOV R20, R6 ;  /* 0x0000000600147202 */ /* 0x000fe20000000f00 */
[----:B------:R-:W-:Y:S06]  /*3370*/  BRA `(.L_x_3578) ;  /* 0x0000000000307947 */ /* 0x000fec0003800000 */
.L_x_3575:
        /* <DEDUP_REMOVED lines=12> */
.L_x_3578:
[----:B------:R-:W-:Y:S05]  /*3440*/  BSYNC B1 ;  /* 0x0000000000017941 */ /* 0x000fea0003800000 */
.L_x_3574:
[----:B------:R-:W-:-:S07]  /*3450*/  FADD.FTZ R21, -R6, -RZ ;  /* 0x800000ff06157221 */ /* 0x000fce0000010100 */
.L_x_3573:
[----:B------:R-:W-:Y:S05]  /*3460*/  BSYNC B0 ;  /* 0x0000000000007941 */ /* 0x000fea0003800000 */
.L_x_3572:
        /* <DEDUP_REMOVED lines=56> */
.L_x_3584:
        /* <DEDUP_REMOVED lines=12> */
.L_x_3583:
[----:B------:R-:W-:-:S05]  /*38b0*/  FADD.FTZ R6, R11, -R11 ;  /* 0x8000000b0b067221 */ /* 0x000fca0000010000 */
[----:B------:R-:W-:Y:S01]  /*38c0*/  MOV R18, R6 ;  /* 0x0000000600127202 */ /* 0x000fe20000000f00 */
[----:B------:R-:W-:Y:S06]  /*38d0*/  BRA `(.L_x_3585) ;  /* 0x0000000000307947 */ /* 0x000fec0003800000 */
.L_x_3582:
        /* <DEDUP_REMOVED lines=12> */
.L_x_3585:
[----:B------:R-:W-:Y:S05]  /*39a0*/  BSYNC B1 ;  /* 0x0000000000017941 */ /* 0x000fea0003800000 */
.L_x_3581:
[----:B------:R-:W-:-:S07]  /*39b0*/  FADD.FTZ R19, -R6, -RZ ;  /* 0x800000ff06137221 */ /* 0x000fce0000010100 */
.L_x_3580:
[----:B------:R-:W-:Y:S05]  /*39c0*/  BSYNC B0 ;  /* 0x0000000000007941 */ /* 0x000fea0003800000 */
.L_x_3579:
        /* <DEDUP_REMOVED lines=57> */
.L_x_3591:
        /* <DEDUP_REMOVED lines=12> */
.L_x_3590:
[----:B------:R-:W-:-:S05]  /*3e20*/  FADD.FTZ R7, R14, -R14 ;  /* 0x8000000e0e077221 */ /* 0x000fca0000010000 */
[----:B------:R-:W-:Y:S01]  /*3e30*/  MOV R6, R7 ;  /* 0x0000000700067202 */ /* 0x000fe20000000f00 */
[----:B------:R-:W-:Y:S06]  /*3e40*/  BRA `(.L_x_3592) ;  /* 0x0000000000307947 */ /* 0x000fec0003800000 */
.L_x_3589:
        /* <DEDUP_REMOVED lines=12> */
.L_x_3592:
[----:B------:R-:W-:Y:S05]  /*3f10*/  BSYNC B1 ;  /* 0x0000000000017941 */ /* 0x000fea0003800000 */
.L_x_3588:
[----:B------:R-:W-:-:S07]  /*3f20*/  FADD.FTZ R7, -R7, -RZ ;  /* 0x800000ff07077221 */ /* 0x000fce0000010100 */
.L_x_3587:
[----:B------:R-:W-:Y:S05]  /*3f30*/  BSYNC B0 ;  /* 0x0000000000007941 */ /* 0x000fea0003800000 */
.L_x_3586:
        /* <DEDUP_REMOVED lines=56> */
.L_x_3598:
        /* <DEDUP_REMOVED lines=12> */
.L_x_3597:
[----:B------:R-:W-:-:S05]  /*4380*/  FADD.FTZ R9, R14, -R14 ;  /* 0x8000000e0e097221 */ /* 0x000fca0000010000 */
[----:B------:R-:W-:Y:S01]  /*4390*/  MOV R8, R9 ;  /* 0x0000000900087202 */ /* 0x000fe20000000f00 */
[----:B------:R-:W-:Y:S06]  /*43a0*/  BRA `(.L_x_3599) ;  /* 0x0000000000307947 */ /* 0x000fec0003800000 */
.L_x_3596:
        /* <DEDUP_REMOVED lines=12> */
.L_x_3599:
[----:B------:R-:W-:Y:S05]  /*4470*/  BSYNC B1 ;  /* 0x0000000000017941 */ /* 0x000fea0003800000 */
.L_x_3595:
[----:B------:R-:W-:-:S07]  /*4480*/  FADD.FTZ R9, -R9, -RZ ;  /* 0x800000ff09097221 */ /* 0x000fce0000010100 */
.L_x_3594:
[----:B------:R-:W-:Y:S05]  /*4490*/  BSYNC B0 ;  /* 0x0000000000007941 */ /* 0x000fea0003800000 */
.L_x_3593:
        /* <DEDUP_REMOVED lines=56> */
.L_x_3605:
        /* <DEDUP_REMOVED lines=12> */
.L_x_3604:
[----:B------:R-:W-:-:S05]  /*48e0*/  FADD.FTZ R11, R14, -R14 ;  /* 0x8000000e0e0b7221 */ /* 0x000fca0000010000 */
[----:B------:R-:W-:Y:S01]  /*48f0*/  MOV R10, R11 ;  /* 0x0000000b000a7202 */ /* 0x000fe20000000f00 */
[----:B------:R-:W-:Y:S06]  /*4900*/  BRA `(.L_x_3606) ;  /* 0x0000000000307947 */ /* 0x000fec0003800000 */
.L_x_3603:
        /* <DEDUP_REMOVED lines=12> */
.L_x_3606:
[----:B------:R-:W-:Y:S05]  /*49d0*/  BSYNC B1 ;  /* 0x0000000000017941 */ /* 0x000fea0003800000 */
.L_x_3602:
[----:B------:R-:W-:-:S07]  /*49e0*/  FADD.FTZ R11, -R11, -RZ ;  /* 0x800000ff0b0b7221 */ /* 0x000fce0000010100 */
.L_x_3601:
[----:B------:R-:W-:Y:S05]  /*49f0*/  BSYNC B0 ;  /* 0x0000000000007941 */ /* 0x000fea0003800000 */
.L_x_3600:
        /* <DEDUP_REMOVED lines=56> */
.L_x_3612:
        /* <DEDUP_REMOVED lines=12> */
.L_x_3611:
[----:B------:R-:W-:-:S05]  /*4e40*/  FADD.FTZ R13, R16, -R16 ;  /* 0x80000010100d7221 */ /* 0x000fca0000010000 */
[----:B------:R-:W-:Y:S01]  /*4e50*/  MOV R12, R13 ;  /* 0x0000000d000c7202 */ /* 0x000fe20000000f00 */
[----:B------:R-:W-:Y:S06]  /*4e60*/  BRA `(.L_x_3613) ;  /* 0x0000000000307947 */ /* 0x000fec0003800000 */
.L_x_3610:
        /* <DEDUP_REMOVED lines=12> */
.L_x_3613:
[----:B------:R-:W-:Y:S05]  /*4f30*/  BSYNC B1 ;  /* 0x0000000000017941 */ /* 0x000fea0003800000 */
.L_x_3609:
[----:B------:R-:W-:-:S07]  /*4f40*/  FADD.FTZ R13, -R13, -RZ ;  /* 0x800000ff0d0d7221 */ /* 0x000fce0000010100 */
.L_x_3608:
[----:B------:R-:W-:Y:S05]  /*4f50*/  BSYNC B0 ;  /* 0x0000000000007941 */ /* 0x000fea0003800000 */
.L_x_3607:
        /* <DEDUP_REMOVED lines=57> */
.L_x_3619:
        /* <DEDUP_REMOVED lines=12> */
.L_x_3618:
[----:B------:R-:W-:-:S05]  /*53b0*/  FADD.FTZ R5, R16, -R16 ;  /* 0x8000001010057221 */ /* 0x000fca0000010000 */
[----:B------:R-:W-:Y:S01]  /*53c0*/  MOV R14, R5 ;  /* 0x00000005000e7202 */ /* 0x000fe20000000f00 */
[----:B------:R-:W-:Y:S06]  /*53d0*/  BRA `(.L_x_3620) ;  /* 0x0000000000307947 */ /* 0x000fec0003800000 */
.L_x_3617:
        /* <DEDUP_REMOVED lines=12> */
.L_x_3620:
[----:B------:R-:W-:Y:S05]  /*54a0*/  BSYNC B1 ;  /* 0x0000000000017941 */ /* 0x000fea0003800000 */
.L_x_3616:
[----:B------:R-:W-:-:S07]  /*54b0*/  FADD.FTZ R15, -R5, -RZ ;  /* 0x800000ff050f7221 */ /* 0x000fce0000010100 */
.L_x_3615:
[----:B------:R-:W-:Y:S05]  /*54c0*/  BSYNC B0 ;  /* 0x0000000000007941 */ /* 0x000fea0003800000 */
.L_x_3614:
        /* <DEDUP_REMOVED lines=57> */
.L_x_3626:
        /* <DEDUP_REMOVED lines=12> */
.L_x_3625:
[----:B------:R-:W-:-:S05]  /*5920*/  FADD.FTZ R4, R17, -R17 ;  /* 0x8000001111047221 */ /* 0x000fca0000010000 */
[----:B------:R-:W-:Y:S01]  /*5930*/  MOV R16, R4 ;  /* 0x0000000400107202 */ /* 0x000fe20000000f00 */
[----:B------:R-:W-:Y:S06]  /*5940*/  BRA `(.L_x_3627) ;  /* 0x0000000000307947 */ /* 0x000fec0003800000 */
.L_x_3624:
        /* <DEDUP_REMOVED lines=12> */
.L_x_3627:
[----:B------:R-:W-:Y:S05]  /*5a10*/  BSYNC B1 ;  /* 0x0000000000017941 */ /* 0x000fea0003800000 */
.L_x_3623:
[----:B------:R-:W-:-:S07]  /*5a20*/  FADD.FTZ R17, -R4, -RZ ;  /* 0x800000ff04117221 */ /* 0x000fce0000010100 */
.L_x_3622:
[----:B------:R-:W-:Y:S05]  /*5a30*/  BSYNC B0 ;  /* 0x0000000000007941 */ /* 0x000fea0003800000 */
.L_x_3621:
        /* <DEDUP_REMOVED lines=24> */
.L_x_3630:
        /* <DEDUP_REMOVED lines=8> */
.L_x_3631:
        /* <DEDUP_REMOVED lines=8> */
.L_x_3632:
        /* <DEDUP_REMOVED lines=9> */
.L_x_3633:
[----:B------:R-:W-:Y:S05]  /*5d50*/  BSYNC B1 ;  /* 0x0000000000017941 */ /* 0x000fea0003800000 */
.L_x_3629:
[----:B------:R-:W-:-:S13]  /*5d60*/  ISETP.GE.AND P0, PT, R3, R2, PT ;  /* 0x000000020300720c */ /* 0x000fda0003f06270 */
[----:B012---:R-:W0:Y:S01]  /*5d70*/  @!P0 LDC.64 R4, c[0x0][0x218] ;  /* 0x00008600ff048b82 */ /* 0x007e220000000a00 */
[----:B------:R-:W-:Y:S02]  /*5d80*/  @!P0 IADD3 R7, R0, R3, RZ ;  /* 0x0000000300078210 */ /* 0x000fe40007ffe0ff */
[----:B------:R-:W-:Y:S02]  /*5d90*/  @!P0 F2FP.F16.F32.PACK_AB R15, R15, R14 ;  /* 0x0000000e0f0f823e */ /* 0x000fe400000000ff */
[----:B------:R-:W-:Y:S01]  /*5da0*/  @!P0 IADD3 R3, R3, 0x80, RZ ;  /* 0x0000008003038810 */ /* 0x000fe20007ffe0ff */
[----:B0-----:R-:W-:-:S05]  /*5db0*/  @!P0 IMAD.WIDE.U32 R4, R7, 0x4, R4 ;  /* 0x0000000407048825 */ /* 0x001fca00078e0004 */
[----:B------:R2:W-:Y:S02]  /*5dc0*/  @!P0 STG.E desc[UR4][R4.64], R15 ;  /* 0x0000000f04008986 */ /* 0x0005e4000c101904 */
.L_x_3634:
[----:B------:R-:W-:Y:S05]  /*5dd0*/  BSYNC B0 ;  /* 0x0000000000007941 */ /* 0x000fea0003800000 */
.L_x_3628:
        /* <DEDUP_REMOVED lines=9> */
.L_x_3635:
        /* <DEDUP_REMOVED lines=9> */
.L_x_7556:


//--------------------- .text._ZN2at6native18elementwise_kernelILi128ELi4EZNS0_15gpu_kernel_implIZZZNS0_15tan_kernel_cudaERNS_18TensorIteratorBaseEENKUlvE_clEvENKUlvE0_clEvEUlN3c107complexIfEEE_EEvS4_RKT_EUliE_EEviT1_ --------------------------
	.section	.text._ZN2at6native18elementwise_kernelILi128ELi4EZNS0_15gpu_kernel_implIZZZNS0_15tan_kernel_cudaERNS_18TensorIteratorBaseEENKUlvE_clEvENKUlvE0_clEvEUlN3c107complexIfEEE_EEvS4_RKT_EUliE_EEviT1_,"ax",@progbits
	.align	128
        .global         _ZN2at6native18elementwise_kernelILi128ELi4EZNS0_15gpu_kernel_implIZZZNS0_15tan_kernel_cudaERNS_18TensorIteratorBaseEENKUlvE_clEvENKUlvE0_clEvEUlN3c107complexIfEEE_EEvS4_RKT_EUliE_EEviT1_
        .type           _ZN2at6native18elementwise_kernelILi128ELi4EZNS0_15gpu_kernel_implIZZZNS0_15tan_kernel_cudaERNS_18TensorIteratorBaseEENKUlvE_clEvENKUlvE0_clEvEUlN3c107complexIfEEE_EEvS4_RKT_EUliE_EEviT1_,@function
        .size           _ZN2at6native18elementwise_kernelILi128ELi4EZNS0_15gpu_kernel_implIZZZNS0_15tan_kernel_cudaERNS_18TensorIteratorBaseEENKUlvE_clEvENKUlvE0_clEvEUlN3c107complexIfEEE_EEvS4_RKT_EUliE_EEviT1_,(.L_x_7557 - _ZN2at6native18elementwise_kernelILi128ELi4EZNS0_15gpu_kernel_implIZZZNS0_15tan_kernel_cudaERNS_18TensorIteratorBaseEENKUlvE_clEvENKUlvE0_clEvEUlN3c107complexIfEEE_EEvS4_RKT_EUliE_EEviT1_)
        .other          _ZN2at6native18elementwise_kernelILi128ELi4EZNS0_15gpu_kernel_implIZZZNS0_15tan_kernel_cudaERNS_18TensorIteratorBaseEENKUlvE_clEvENKUlvE0_clEvEUlN3c107complexIfEEE_EEvS4_RKT_EUliE_EEviT1_,@"STO_CUDA_ENTRY STV_DEFAULT"
_ZN2at6native18elementwise_kernelILi128ELi4EZNS0_15gpu_kernel_implIZZZNS0_15tan_kernel_cudaERNS_18TensorIteratorBaseEENKUlvE_clEvENKUlvE0_clEvEUlN3c107complexIfEEE_EEvS4_RKT_EUliE_EEviT1_:
.text._ZN2at6native18elementwise_kernelILi128ELi4EZNS0_15gpu_kernel_implIZZZNS0_15tan_kernel_cudaERNS_18TensorIteratorBaseEENKUlvE_clEvENKUlvE0_clEvEUlN3c107complexIfEEE_EEvS4_RKT_EUliE_EEviT1_:
        /* <DEDUP_REMOVED lines=313> */
.L_x_3638:
[----:B------:R-:W0:Y:S01]  /*1390*/  LDC.U8 R3, c[0x0][0x422] ;  /* 0x00010880ff037b82 */ /* 0x000e220000000000 */
[----:B------:R-:W-:Y:S01]  /*13a0*/  ULDC.64 UR4, c[0x0][0x410] ;  /* 0x0001040000047ab9 */ /* 0x000fe20000000a00 */
[----:B------:R-:W-:Y:S01]  /*13b0*/  ULDC.64 UR6, c[0x0][0x418] ;  /* 0x0001060000067ab9 */ /* 0x000fe20000000a00 */
[----:B------:R-:W-:Y:S01]  /*13c0*/  IADD3 R16, P1, R16, UR4, RZ ;  /* 0x0000000410107c10 */ /* 0x000fe2000ff3e0ff */
[----:B------:R-:W-:Y:S01]  /*13d0*/  BSSY B6, `(.L_x_3639) ;  /* 0x00000f6000067945 */ /* 0x000fe20003800000 */
        /* <DEDUP_REMOVED lines=15> */
[----:B------:R-:W-:Y:S01]  /*14d0*/  IMAD.MOV.U32 R3, RZ, RZ, RZ ;  /* 0x000000ffff037224 */ /* 0x000fe200078e00ff */
[----:B--2---:R-:W0:Y:S01]  /*14e0*/  I2F.S16 R2, R2 ;  /* 0x0000000200027306 */ /* 0x004e220000101400 */
[----:B------:R-:W-:Y:S05]  /*14f0*/  BRA `(.L_x_3645) ;  /* 0x0000000c008c7947 */ /* 0x000fea0003800000 */
.L_x_3643:
[----:B------:R-:W2:Y:S01]  /*1500*/  LDG.E.U8 R2, desc[UR36][R4.64] ;  /* 0x0000002404027981 */ /* 0x000ea2000c1e1100 */
[----:B------:R-:W-:Y:S01]  /*1510*/  IMAD.MOV.U32 R3, RZ, RZ, RZ ;  /* 0x000000ffff037224 */ /* 0x000fe200078e00ff */
[----:B--2---:R-:W-:Y:S01]  /*1520*/  I2FP.F32.U32 R2, R2 ;  /* 0x0000000200027245 */ /* 0x004fe20000201000 */
[----:B------:R-:W-:Y:S06]  /*1530*/  BRA `(.L_x_3645) ;  /* 0x0000000c007c7947 */ /* 0x000fec0003800000 */
.L_x_3642:
[----:B------:R-:W-:-:S13]  /*1540*/  ISETP.NE.AND P0, PT, R2, 0x2, PT ;  /* 0x000000020200780c */ /* 0x000fda0003f05270 */
[----:B------:R-:W-:Y:S05]  /*1550*/  @!P0 BRA `(.L_x_3646) ;  /* 0x0000000000308947 */ /* 0x000fea0003800000 */
[----:B------:R-:W-:-:S13]  /*1560*/  ISETP.NE.AND P0, PT, R2, 0x3, PT ;  /* 0x000000030200780c */ /* 0x000fda0003f05270 */
[----:B------:R-:W-:Y:S05]  /*1570*/  @!P0 BRA `(.L_x_3647) ;  /* 0x0000000000188947 */ /* 0x000fea0003800000 */
[----:B------:R-:W-:-:S13]  /*1580*/  ISETP.NE.AND P0, PT, R2, 0x4, PT ;  /* 0x000000040200780c */ /* 0x000fda0003f05270 */
[----:B------:R-:W-:Y:S05]  /*1590*/  @P0 BRA `(.L_x_3644) ;  /* 0x0000000c00000947 */ /* 0x000fea0003800000 */
[----:B------:R-:W2:Y:S01]  /*15a0*/  LDG.E.64 R4, desc[UR36][R4.64] ;  /* 0x0000002404047981 */ /* 0x000ea2000c1e1b00 */
[----:B------:R-:W-:Y:S01]  /*15b0*/  IMAD.MOV.U32 R3, RZ, RZ, RZ ;  /* 0x000000ffff037224 */ /* 0x000fe200078e00ff */
[----:B--2---:R4:W0:Y:S01]  /*15c0*/  I2F.S64 R2, R4 ;  /* 0x0000000400027312 */ /* 0x0048220000301400 */
[----:B------:R-:W-:Y:S05]  /*15d0*/  BRA `(.L_x_3645) ;  /* 0x0000000c00547947 */ /* 0x000fea0003800000 */
.L_x_3647:
[----:B------:R-:W2:Y:S01]  /*15e0*/  LDG.E R2, desc[UR36][R4.64] ;  /* 0x0000002404027981 */ /* 0x000ea2000c1e1900 */
[----:B------:R-:W-:Y:S01]  /*15f0*/  IMAD.MOV.U32 R3, RZ, RZ, RZ ;  /* 0x000000ffff037224 */ /* 0x000fe200078e00ff */
[----:B--2---:R-:W-:Y:S01]  /*1600*/  I2FP.F32.S32 R2, R2 ;  /* 0x0000000200027245 */ /* 0x004fe20000201400 */
[----:B------:R-:W-:Y:S06]  /*1610*/  BRA `(.L_x_3645) ;  /* 0x0000000c00447947 */ /* 0x000fec0003800000 */
.L_x_3646:
[----:B------:R-:W2:Y:S01]  /*1620*/  LDG.E.U16 R2, desc[UR36][R4.64] ;  /* 0x0000002404027981 */ /* 0x000ea2000c1e1500 */
[----:B------:R-:W-:Y:S01]  /*1630*/  IMAD.MOV.U32 R3, RZ, RZ, RZ ;  /* 0x000000ffff037224 */ /* 0x000fe200078e00ff */
[----:B--2---:R-:W0:Y:S01]  /*1640*/  I2F.S16 R2, R2 ;  /* 0x0000000200027306 */ /* 0x004e220000101400 */
[----:B------:R-:W-:Y:S05]  /*1650*/  BRA `(.L_x_3645) ;  /* 0x0000000c00347947 */ /* 0x000fea0003800000 */
.L_x_3641:
[----:B------:R-:W-:-:S13]  /*1660*/  ISETP.GT.AND P0, PT, R2, 0x6, PT ;  /* 0x000000060200780c */ /* 0x000fda0003f04270 */
[----:B------:R-:W-:Y:S05]  /*1670*/  @P0 BRA `(.L_x_3648) ;  /* 0x00000000002c0947 */ /* 0x000fea0003800000 */
[----:B------:R-:W-:-:S13]  /*1680*/  ISETP.NE.AND P0, PT, R2, 0x5, PT ;  /* 0x000000050200780c */ /* 0x000fda0003f05270 */
[----:B------:R-:W-:Y:S05]  /*1690*/  @!P0 BRA `(.L_x_3649) ;  /* 0x0000000000148947 */ /* 0x000fea0003800000 */
[----:B------:R-:W-:-:S13]  /*16a0*/  ISETP.NE.AND P0, PT, R2, 0x6, PT ;  /* 0x000000060200780c */ /* 0x000fda0003f05270 */
[----:B------:R-:W-:Y:S05]  /*16b0*/  @P0 BRA `(.L_x_3644) ;  /* 0x0000000800b80947 */ /* 0x000fea0003800000 */
[----:B------:R2:W5:Y:S01]  /*16c0*/  LDG.E R2, desc[UR36][R4.64] ;  /* 0x0000002404027981 */ /* 0x000562000c1e1900 */
[----:B------:R-:W-:Y:S01]  /*16d0*/  IMAD.MOV.U32 R3, RZ, RZ, RZ ;  /* 0x000000ffff037224 */ /* 0x000fe200078e00ff */
[----:B------:R-:W-:Y:S06]  /*16e0*/  BRA `(.L_x_3645) ;  /* 0x0000000c00107947 */ /* 0x000fec0003800000 */
.L_x_3649:
[----:B------:R-:W2:Y:S01]  /*16f0*/  LDG.E.U16 R2, desc[UR36][R4.64] ;  /* 0x0000002404027981 */ /* 0x000ea2000c1e1500 */
[----:B------:R-:W-:Y:S02]  /*1700*/  IMAD.MOV.U32 R3, RZ, RZ, RZ ;  /* 0x000000ffff037224 */ /* 0x000fe400078e00ff */
[----:B--2---:R-:W-:Y:S01]  /*1710*/  HADD2.F32 R2, -RZ, R2.H0_H0 ;  /* 0x20000002ff027230 */ /* 0x004fe20000004100 */
[----:B------:R-:W-:Y:S06]  /*1720*/  BRA `(.L_x_3645) ;  /* 0x0000000c00007947 */ /* 0x000fec0003800000 */
.L_x_3648:
[----:B------:R-:W-:-:S13]  /*1730*/  ISETP.NE.AND P0, PT, R2, 0x7, PT ;  /* 0x000000070200780c */ /* 0x000fda0003f05270 */
[----:B------:R-:W-:Y:S05]  /*1740*/  @!P0 BRA `(.L_x_3650) ;  /* 0x0000000000288947 */ /* 0x000fea0003800000 */
[----:B------:R-:W-:-:S13]  /*1750*/  ISETP.NE.AND P0, PT, R2, 0x8, PT ;  /* 0x000000080200780c */ /* 0x000fda0003f05270 */
[----:B------:R-:W-:Y:S05]  /*1760*/  @!P0 BRA `(.L_x_3651) ;  /* 0x0000000000108947 */ /* 0x000fea0003800000 */
[----:B------:R-:W-:-:S13]  /*1770*/  ISETP.NE.AND P0, PT, R2, 0x9, PT ;  /* 0x000000090200780c */ /* 0x000fda0003f05270 */
[----:B------:R-:W-:Y:S05]  /*1780*/  @P0 BRA `(.L_x_3644) ;  /* 0x0000000800840947 */ /* 0x000fea0003800000 */
[----:B------:R3:W5:Y:S01]  /*1790*/  LDG.E.64 R2, desc[UR36][R4.64] ;  /* 0x0000002404027981 */ /* 0x000762000c1e1b00 */
[----:B------:R-:W-:Y:S05]  /*17a0*/  BRA `(.L_x_3645) ;  /* 0x0000000800e07947 */ /* 0x000fea0003800000 */
.L_x_3651:
[----:B------:R-:W2:Y:S02]  /*17b0*/  LDG.E R2, desc[UR36][R4.64] ;  /* 0x0000002404027981 */ /* 0x000ea4000c1e1900 */
[--C-:B--2---:R-:W-:Y:S02]  /*17c0*/  HADD2.F32 R3, -RZ, R2.reuse.H1_H1 ;  /* 0x30000002ff037230 */ /* 0x104fe40000004100 */
[----:B------:R-:W-:Y:S01]  /*17d0*/  HADD2.F32 R2, -RZ, R2.H0_H0 ;  /* 0x20000002ff027230 */ /* 0x000fe20000004100 */
[----:B------:R-:W-:Y:S06]  /*17e0*/  BRA `(.L_x_3645) ;  /* 0x0000000800d07947 */ /* 0x000fec0003800000 */
.L_x_3650:
[----:B------:R-:W2:Y:S01]  /*17f0*/  LDG.E.64 R4, desc[UR36][R4.64] ;  /* 0x0000002404047981 */ /* 0x000ea2000c1e1b00 */
[----:B------:R-:W-:Y:S01]  /*1800*/  UMOV UR4, 0xf0000000 ;  /* 0xf000000000047882 */ /* 0x000fe20000000000 */
[----:B------:R-:W-:Y:S01]  /*1810*/  UMOV UR5, 0x380fffff ;  /* 0x380fffff00057882 */ /* 0x000fe20000000000 */
[----:B------:R-:W-:Y:S01]  /*1820*/  MOV R3, RZ ;  /* 0x000000ff00037202 */ /* 0x000fe20000000f00 */
[----:B--2---:R-:W0:Y:S01]  /*1830*/  F2F.F32.F64 R2, R4 ;  /* 0x0000000400027310 */ /* 0x004e220000301000 */
[----:B------:R-:W-:-:S14]  /*1840*/  DSETP.GEU.AND P0, PT, |R4|, UR4, PT ;  /* 0x0000000404007e2a */ /* 0x000fdc000bf0e200 */
[----:B0-----:R-:W-:Y:S01]  /*1850*/  @!P0 FMUL R2, R2, 1.175494350822287508e-38 ;  /* 0x0080000002028820 */ /* 0x001fe20000400000 */
[----:B------:R-:W-:Y:S06]  /*1860*/  BRA `(.L_x_3645) ;  /* 0x0000000800b07947 */ /* 0x000fec0003800000 */
.L_x_3640:
        /* <DEDUP_REMOVED lines=11> */
[----:B------:R-:W-:Y:S01]  /*1920*/  FSEL R2, RZ, 1, !P0 ;  /* 0x3f800000ff027808 */ /* 0x000fe20004000000 */
[----:B------:R-:W-:Y:S08]  /*1930*/  BRA `(.L_x_3645) ;  /* 0x00000008007c7947 */ /* 0x000ff00003800000 */
.L_x_3654:
[----:B------:R-:W2:Y:S01]  /*1940*/  LDG.E.128 R4, desc[UR36][R4.64] ;  /* 0x0000002404047981 */ /* 0x000ea2000c1e1d00 */
[----:B------:R-:W-:Y:S01]  /*1950*/  UMOV UR4, 0xf0000000 ;  /* 0xf000000000047882 */ /* 0x000fe20000000000 */
[----:B------:R-:W-:Y:S01]  /*1960*/  UMOV UR5, 0x380fffff ;  /* 0x380fffff00057882 */ /* 0x000fe20000000000 */
[----:B--2---:R-:W0:Y:S01]  /*1970*/  F2F.F32.F64 R3, R6 ;  /* 0x0000000600037310 */ /* 0x004e220000301000 */
[----:B------:R-:W-:Y:S02]  /*1980*/  DSETP.GEU.AND P0, PT, |R6|, UR4, PT ;  /* 0x0000000406007e2a */ /* 0x000fe4000bf0e200 */
[----:B------:R-:W-:-:S05]  /*1990*/  DSETP.GEU.AND P1, PT, |R4|, UR4, PT ;  /* 0x0000000404007e2a */ /* 0x000fca000bf2e200 */
[----:B------:R-:W1:Y:S07]  /*19a0*/  F2F.F32.F64 R2, R4 ;  /* 0x0000000400027310 */ /* 0x000e6e0000301000 */
[----:B0-----:R-:W-:Y:S02]  /*19b0*/  @!P0 FMUL R3, R3, 1.175494350822287508e-38 ;  /* 0x0080000003038820 */ /* 0x001fe40000400000 */
[----:B-1----:R-:W-:Y:S01]  /*19c0*/  @!P1 FMUL R2, R2, 1.175494350822287508e-38 ;  /* 0x0080000002029820 */ /* 0x002fe20000400000 */
[----:B------:R-:W-:Y:S06]  /*19d0*/  BRA `(.L_x_3645) ;  /* 0x0000000800547947 */ /* 0x000fec0003800000 */
.L_x_3653:
        /* <DEDUP_REMOVED lines=23> */
[----:B------:R-:W-:Y:S01]  /*1b50*/  LOP3.LUT R5, R6, R3, RZ, 0x30, !PT ;  /* 0x0000000306057212 */ /* 0x000fe200078e30ff */
[----:B------:R-:W-:-:S03]  /*1b60*/  IMAD.MOV.U32 R3, RZ, RZ, RZ ;  /* 0x000000ffff037224 */ /* 0x000fc600078e00ff */
[----:B------:R-:W-:Y:S01]  /*1b70*/  LOP3.LUT R2, R5, 0x80000000, R2, 0xf8, !PT ;  /* 0x8000000005027812 */ /* 0x000fe200078ef802 */
[----:B------:R-:W-:Y:S06]  /*1b80*/  BRA `(.L_x_3645) ;  /* 0x0000000400e87947 */ /* 0x000fec0003800000 */
.L_x_3656:
[----:B------:R-:W2:Y:S01]  /*1b90*/  LDG.E.U8 R4, desc[UR36][R4.64] ;  /* 0x0000002404047981 */ /* 0x000ea2000c1e1100 */
[----:B------:R-:W-:Y:S01]  /*1ba0*/  IMAD.MOV.U32 R3, RZ, RZ, RZ ;  /* 0x000000ffff037224 */ /* 0x000fe200078e00ff */
[C---:B--2---:R-:W-:Y:S01]  /*1bb0*/  SHF.L.U32 R0, R4.reuse, 0x19, RZ ;  /* 0x0000001904007819 */ /* 0x044fe200000006ff */
        /* <DEDUP_REMOVED lines=11> */
.L_x_3655:
[----:B------:R-:W2:Y:S01]  /*1c70*/  LDG.E.U16 R2, desc[UR36][R4.64] ;  /* 0x0000002404027981 */ /* 0x000ea2000c1e1500 */
[----:B------:R-:W-:Y:S02]  /*1c80*/  IMAD.MOV.U32 R3, RZ, RZ, RZ ;  /* 0x000000ffff037224 */ /* 0x000fe400078e00ff */
[----:B--2---:R-:W-:Y:S01]  /*1c90*/  IMAD.U32 R2, R2, 0x10000, RZ ;  /* 0x0001000002027824 */ /* 0x004fe200078e00ff */
[----:B------:R-:W-:Y:S06]  /*1ca0*/  BRA `(.L_x_3645) ;  /* 0x0000000400a07947 */ /* 0x000fec0003800000 */
.L_x_3652:
        /* <DEDUP_REMOVED lines=9> */
[----:B------:R-:W-:Y:S01]  /*1d40*/  IMAD.MOV.U32 R3, RZ, RZ, RZ ;  /* 0x000000ffff037224 */ /* 0x000fe200078e00ff */
[----:B--2---:R-:W-:Y:S01]  /*1d50*/  I2FP.F32.U32 R2, R2 ;  /* 0x0000000200027245 */ /* 0x004fe20000201000 */
[----:B------:R-:W-:Y:S06]  /*1d60*/  BRA `(.L_x_3645) ;  /* 0x0000000400707947 */ /* 0x000fec0003800000 */
.L_x_3659:
[----:B------:R-:W2:Y:S01]  /*1d70*/  LDG.E.U8 R5, desc[UR36][R4.64] ;  /* 0x0000002404057981 */ /* 0x000ea2000c1e1100 */
[----:B------:R-:W-:Y:S02]  /*1d80*/  CS2R R2, SRZ ;  /* 0x0000000000027805 */ /* 0x000fe4000001ff00 */
        /* <DEDUP_REMOVED lines=18> */
.L_x_3661:
[----:B------:R-:W-:Y:S05]  /*1eb0*/  BSYNC B0 ;  /* 0x0000000000007941 */ /* 0x000fea0003800000 */
.L_x_3660:
[----:B------:R-:W-:Y:S01]  /*1ec0*/  IMAD.SHL.U32 R2, R2, 0x100000, RZ ;  /* 0x0010000002027824 */ /* 0x000fe200078e00ff */
[----:B------:R-:W-:-:S04]  /*1ed0*/  LEA R5, R0, 0x3b800000, 0x17 ;  /* 0x3b80000000057811 */ /* 0x000fc800078eb8ff */
[----:B------:R-:W-:Y:S01]  /*1ee0*/  LOP3.LUT R2, R5, R2, R6, 0xfe, !PT ;  /* 0x0000000205027212 */ /* 0x000fe200078efe06 */
[----:B------:R-:W-:Y:S06]  /*1ef0*/  BRA `(.L_x_3645) ;  /* 0x00000004000c7947 */ /* 0x000fec0003800000 */
.L_x_3658:
[----:B------:R-:W2:Y:S01]  /*1f00*/  LDG.E.U8 R5, desc[UR36][R4.64] ;  /* 0x0000002404057981 */ /* 0x000ea2000c1e1100 */
[----:B------:R-:W-:Y:S02]  /*1f10*/  CS2R R2, SRZ ;  /* 0x0000000000027805 */ /* 0x000fe4000001ff00 */
        /* <DEDUP_REMOVED lines=18> */
.L_x_3663:
[----:B------:R-:W-:Y:S05]  /*2040*/  BSYNC B0 ;  /* 0x0000000000007941 */ /* 0x000fea0003800000 */
.L_x_3662:
[----:B------:R-:W-:Y:S01]  /*2050*/  IMAD.SHL.U32 R2, R2, 0x200000, RZ ;  /* 0x0020000002027824 */ /* 0x000fe200078e00ff */
[----:B------:R-:W-:-:S04]  /*2060*/  LEA R5, R0, 0x37800000, 0x17 ;  /* 0x3780000000057811 */ /* 0x000fc800078eb8ff */
[----:B------:R-:W-:Y:S01]  /*2070*/  LOP3.LUT R2, R5, R2, R6, 0xfe, !PT ;  /* 0x0000000205027212 */ /* 0x000fe200078efe06 */
[----:B------:R-:W-:Y:S06]  /*2080*/  BRA `(.L_x_3645) ;  /* 0x0000000000a87947 */ /* 0x000fec0003800000 */
.L_x_3657:
        /* <DEDUP_REMOVED lines=8> */
[----:B------:R-:W-:Y:S01]  /*2110*/  HFMA2.MMA R2, -RZ, RZ, 3.814697265625e-06, 0 ;  /* 0x00400000ff027435 */ /* 0x000fe200000001ff */
[----:B--2---:R-:W-:-:S13]  /*2120*/  ISETP.NE.AND P0, PT, R4, RZ, PT ;  /* 0x000000ff0400720c */ /* 0x004fda0003f05270 */
[----:B------:R-:W-:Y:S05]  /*2130*/  @!P0 BRA `(.L_x_3667) ;  /* 0x00000000000c8947 */ /* 0x000fea0003800000 */
[----:B------:R-:W-:-:S13]  /*2140*/  ISETP.NE.AND P0, PT, R4, 0xff, PT ;  /* 0x000000ff0400780c */ /* 0x000fda0003f05270 */
[----:B------:R-:W-:Y:S02]  /*2150*/  @!P0 IMAD.MOV.U32 R2, RZ, RZ, 0x7f800001 ;  /* 0x7f800001ff028424 */ /* 0x000fe400078e00ff */
[----:B------:R-:W-:-:S07]  /*2160*/  @P0 IMAD.SHL.U32 R2, R4, 0x800000, RZ ;  /* 0x0080000004020824 */ /* 0x000fce00078e00ff */
.L_x_3667:
[----:B------:R-:W-:Y:S05]  /*2170*/  BSYNC B0 ;  /* 0x0000000000007941 */ /* 0x000fea0003800000 */
.L_x_3666:
[----:B------:R-:W-:Y:S01]  /*2180*/  IMAD.MOV.U32 R3, RZ, RZ, RZ ;  /* 0x000000ffff037224 */ /* 0x000fe200078e00ff */
[----:B------:R-:W-:Y:S06]  /*2190*/  BRA `(.L_x_3645) ;  /* 0x0000000000647947 */ /* 0x000fec0003800000 */
.L_x_3644:
[----:B------:R-:W-:Y:S01]  /*21a0*/  MOV R2, 0x0 ;  /* 0x0000000000027802 */ /* 0x000fe20000000f00 */
[----:B------:R-:W-:Y:S01]  /*21b0*/  ULDC.64 UR4, c[0x4][0x158] ;  /* 0x0100560000047ab9 */ /* 0x000fe20000000a00 */
[----:B------:R-:W-:Y:S01]  /*21c0*/  ULDC.64 UR6, c[0x4][0x18] ;  /* 0x0100060000067ab9 */ /* 0x000fe20000000a00 */
[----:B------:R-:W-:Y:S01]  /*21d0*/  IMAD.U32 R4, RZ, RZ, UR4 ;  /* 0x00000004ff047e24 */ /* 0x000fe2000f8e00ff */
[----:B------:R-:W-:Y:S01]  /*21e0*/  MOV R10, UR6 ;  /* 0x00000006000a7c02 */ /* 0x000fe20008000f00 */
[----:B------:R-:W-:Y:S01]  /*21f0*/  IMAD.U32 R5, RZ, RZ, UR5 ;  /* 0x00000005ff057e24 */ /* 0x000fe2000f8e00ff */
[----:B------:R-:W0:Y:S01]  /*2200*/  LDC.64 R2, c[0x4][R2] ;  /* 0x0100000002027b82 */ /* 0x000e220000000a00 */
[----:B------:R-:W-:Y:S01]  /*2210*/  ULDC.64 UR4, c[0x4][0x160] ;  /* 0x0100580000047ab9 */ /* 0x000fe20000000a00 */
[----:B------:R-:W-:Y:S02]  /*2220*/  IMAD.U32 R11, RZ, RZ, UR7 ;  /* 0x00000007ff0b7e24 */ /* 0x000fe4000f8e00ff */
[----:B------:R-:W-:-:S02]  /*2230*/  IMAD.U32 R6, RZ, RZ, UR4 ;  /* 0x00000004ff067e24 */ /* 0x000fc4000f8e00ff */
[----:B------:R-:W-:Y:S02]  /*2240*/  IMAD.U32 R7, RZ, RZ, UR5 ;  /* 0x00000005ff077e24 */ /* 0x000fe4000f8e00ff */
[----:B------:R-:W-:Y:S02]  /*2250*/  IMAD.MOV.U32 R8, RZ, RZ, 0x4e ;  /* 0x0000004eff087424 */ /* 0x000fe400078e00ff */
[----:B------:R-:W-:Y:S02]  /*2260*/  IMAD.MOV.U32 R12, RZ, RZ, 0x1 ;  /* 0x00000001ff0c7424 */ /* 0x000fe400078e00ff */
[----:B------:R-:W-:-:S07]  /*2270*/  IMAD.MOV.U32 R13, RZ, RZ, RZ ;  /* 0x000000ffff0d7224 */ /* 0x000fce00078e00ff */
[----:B------:R-:W-:-:S07]  /*2280*/  LEPC R20, `(.L_x_3668) ;  /* 0x000000001014794e */ /* 0x000fce0000000000 */
[----:B0-----:R-:W-:Y:S05]  /*2290*/  CALL.ABS.NOINC R2 ;  /* 0x0000000002007343 */ /* 0x001fea0003c00000 */
.L_x_3668:
[----:B------:R-:W-:Y:S01]  /*22a0*/  CS2R R2, SRZ ;  /* 0x0000000000027805 */ /* 0x000fe2000001ff00 */
[----:B------:R-:W-:Y:S06]  /*22b0*/  BRA `(.L_x_3645) ;  /* 0x00000000001c7947 */ /* 0x000fec0003800000 */
.L_x_3665:
[----:B------:R-:W2:Y:S01]  /*22c0*/  LDG.E.64 R4, desc[UR36][R4.64] ;  /* 0x0000002404047981 */ /* 0x000ea2000c1e1b00 */
[----:B------:R-:W-:Y:S01]  /*22d0*/  IMAD.MOV.U32 R3, RZ, RZ, RZ ;  /* 0x000000ffff037224 */ /* 0x000fe200078e00ff */
[----:B--2---:R0:W1:Y:S01]  /*22e0*/  I2F.U64 R2, R4 ;  /* 0x0000000400027312 */ /* 0x0040620000301000 */
[----:B------:R-:W-:Y:S05]  /*22f0*/  BRA `(.L_x_3645) ;  /* 0x00000000000c7947 */ /* 0x000fea0003800000 */
.L_x_3664:
[----:B------:R-:W2:Y:S01]  /*2300*/  LDG.E R2, desc[UR36][R4.64] ;  /* 0x0000002404027981 */ /* 0x000ea2000c1e1900 */
[----:B------:R-:W-:Y:S01]  /*2310*/  IMAD.MOV.U32 R3, RZ, RZ, RZ ;  /* 0x000000ffff037224 */ /* 0x000fe200078e00ff */
[----:B--2---:R-:W-:-:S07]  /*2320*/  I2FP.F32.U32 R2, R2 ;  /* 0x0000000200027245 */ /* 0x004fce0000201000 */
.L_x_3645:
[----:B------:R-:W-:Y:S05]  /*2330*/  BSYNC B6 ;  /* 0x0000000000067941 */ /* 0x000fea0003800000 */
.L_x_3639:
[----:B0-2345:R-:W-:Y:S01]  /*2340*/  FADD.FTZ R5, -R3, -RZ ;  /* 0x800000ff03057221 */ /* 0x03dfe20000010100 */
[----:B------:R-:W-:Y:S04]  /*2350*/  BSSY B0, `(.L_x_3669) ;  /* 0x000004c000007945 */ /* 0x000fe80003800000 */
[----:B------:R-:W-:-:S04]  /*2360*/  LOP3.LUT R0, R5, 0x7fffffff, RZ, 0xc0, !PT ;  /* 0x7fffffff05007812 */ /* 0x000fc800078ec0ff */
[----:B------:R-:W-:-:S13]  /*2370*/  ISETP.GT.U32.AND P0, PT, R0, 0x7f7fffff, PT ;  /* 0x7f7fffff0000780c */ /* 0x000fda0003f04070 */
[----:B------:R-:W-:Y:S05]  /*2380*/  @P0 BRA `(.L_x_3670) ;  /* 0x0000000000f00947 */ /* 0x000fea0003800000 */
[----:B-1----:R-:W-:-:S13]  /*2390*/  FSETP.GEU.FTZ.AND P0, PT, |R2|, +INF , PT ;  /* 0x7f8000000200780b */ /* 0x002fda0003f1e200 */
        /* <DEDUP_REMOVED lines=22> */
[----:B0-----:R-:W-:-:S04]  /*2500*/  FMUL.FTZ R0, R0, R9 ;  /* 0x0000000900007220 */ /* 0x001fc80000410000 */
[----:B------:R-:W-:Y:S01]  /*2510*/  FFMA.FTZ R2, R0, R0, 1 ;  /* 0x3f80000000027423 */ /* 0x000fe20000010000 */
[----:B-1----:R-:W-:Y:S01]  /*2520*/  FMUL.FTZ R4, R4, R7 ;  /* 0x0000000704047220 */ /* 0x002fe20000410000 */
[----:B------:R-:W-:-:S03]  /*2530*/  FFMA.FTZ R7, R8, R11, 0.00019836159481201320887 ;  /* 0x394fff4908077423 */ /* 0x000fc6000001000b */
[----:B------:R-:W0:Y:S01]  /*2540*/  MUFU.RCP R6, R4 ;  /* 0x0000000400067308 */ /* 0x000e220000001000 */
[----:B------:R-:W-:-:S04]  /*2550*/  FFMA.FTZ R7, R8, R7, 0.0083333496004343032837 ;  /* 0x3c08889a08077423 */ /* 0x000fc80000010007 */
[----:B------:R-:W-:-:S04]  /*2560*/  FFMA.FTZ R7, R8, R7, 0.16666667163372039795 ;  /* 0x3e2aaaab08077423 */ /* 0x000fc80000010007 */
[----:B------:R-:W-:Y:S01]  /*2570*/  FMUL.FTZ R8, R8, R7 ;  /* 0x0000000708087220 */ /* 0x000fe20000410000 */
[----:B0-----:R-:W-:-:S04]  /*2580*/  FMUL.FTZ R3, R6, -0.125 ;  /* 0xbe00000006037820 */ /* 0x001fc80000410000 */
[----:B------:R-:W-:-:S05]  /*2590*/  FFMA.FTZ R6, R4, 2, R3 ;  /* 0x4000000004067823 */ /* 0x000fca0000010003 */
[--C-:B------:R-:W-:Y:S01]  /*25a0*/  LOP3.LUT R3, R6, 0x80000000, R5.reuse, 0xb8, !PT ;  /* 0x8000000006037812 */ /* 0x100fe200078eb805 */
        /* <DEDUP_REMOVED lines=11> */
.L_x_3672:
        /* <DEDUP_REMOVED lines=12> */
.L_x_3671:
[----:B------:R-:W-:-:S04]  /*2720*/  FADD.FTZ R5, R2, -R2 ;  /* 0x8000000202057221 */ /* 0x000fc80000010000 */
[----:B------:R-:W-:Y:S01]  /*2730*/  IMAD.MOV.U32 R6, RZ, RZ, R5 ;  /* 0x000000ffff067224 */ /* 0x000fe200078e0005 */
[----:B------:R-:W-:Y:S06]  /*2740*/  BRA `(.L_x_3673) ;  /* 0x0000000000307947 */ /* 0x000fec0003800000 */
.L_x_3670:
[----:B------:R-:W-:-:S13]  /*2750*/  LOP3.LUT P0, RZ, R5, 0x7fffff, RZ, 0xc0, !PT ;  /* 0x007fffff05ff7812 */ /* 0x000fda000780c0ff */
[C---:B-1----:R-:W-:Y:S01]  /*2760*/  @P0 FMUL.FTZ R3, R2.reuse, R5 ;  /* 0x0000000502030220 */ /* 0x042fe20000410000 */
        /* <DEDUP_REMOVED lines=10> */
.L_x_3673:
[----:B------:R-:W-:Y:S05]  /*2810*/  BSYNC B0 ;  /* 0x0000000000007941 */ /* 0x000fea0003800000 */
.L_x_3669:
[----:B------:R-:W0:Y:S01]  /*2820*/  LDC.U8 R2, c[0x0][0x421] ;  /* 0x00010840ff027b82 */ /* 0x000e220000000000 */
[----:B------:R-:W-:Y:S01]  /*2830*/  FADD.FTZ R7, -R5, -RZ ;  /* 0x800000ff05077221 */ /* 0x000fe20000010100 */
        /* <DEDUP_REMOVED lines=14> */
.L_x_3677:
[----:B------:R-:W0:Y:S02]  /*2920*/  F2I.S64.TRUNC R6, R6 ;  /* 0x0000000600067311 */ /* 0x000e24000020d900 */
[----:B0-----:R-:W-:-:S05]  /*2930*/  IMAD.MOV.U32 R3, RZ, RZ, R6 ;  /* 0x000000ffff037224 */ /* 0x001fca00078e0006 */
[----:B------:R1:W-:Y:S01]  /*2940*/  STG.E.U8 desc[UR36][R16.64], R3 ;  /* 0x0000000310007986 */ /* 0x0003e2000c101124 */
[----:B------:R-:W-:Y:S05]  /*2950*/  BRA `(.L_x_3679) ;  /* 0x0000000c00447947 */ /* 0x000fea0003800000 */
.L_x_3676:
        /* <DEDUP_REMOVED lines=9> */
.L_x_3681:
[----:B------:R-:W0:Y:S02]  /*29f0*/  F2I.FTZ.TRUNC.NTZ R3, R6 ;  /* 0x0000000600037305 */ /* 0x000e24000021f100 */
[----:B0-----:R3:W-:Y:S01]  /*2a00*/  STG.E desc[UR36][R16.64], R3 ;  /* 0x0000000310007986 */ /* 0x0017e2000c101924 */
[----:B------:R-:W-:Y:S05]  /*2a10*/  BRA `(.L_x_3679) ;  /* 0x0000000c00147947 */ /* 0x000fea0003800000 */
.L_x_3680:
[----:B------:R-:W0:Y:S02]  /*2a20*/  F2I.FTZ.TRUNC.NTZ R3, R6 ;  /* 0x0000000600037305 */ /* 0x000e24000021f100 */
[----:B0-----:R2:W-:Y:S01]  /*2a30*/  STG.E.U16 desc[UR36][R16.64], R3 ;  /* 0x0000000310007986 */ /* 0x0015e2000c101524 */
[----:B------:R-:W-:Y:S05]  /*2a40*/  BRA `(.L_x_3679) ;  /* 0x0000000c00087947 */ /* 0x000fea0003800000 */
.L_x_3675:
        /* <DEDUP_REMOVED lines=8> */
.L_x_3683:
[----:B------:R-:W-:-:S05]  /*2ad0*/  F2FP.F16.F32.PACK_AB R6, RZ, R6 ;  /* 0x00000006ff06723e */ /* 0x000fca00000000ff */
[----:B------:R0:W-:Y:S01]  /*2ae0*/  STG.E.U16 desc[UR36][R16.64], R6 ;  /* 0x0000000610007986 */ /* 0x0001e2000c101524 */
[----:B------:R-:W-:Y:S05]  /*2af0*/  BRA `(.L_x_3679) ;  /* 0x0000000800dc7947 */ /* 0x000fea0003800000 */
.L_x_3682:
[----:B------:R-:W-:-:S13]  /*2b00*/  ISETP.NE.AND P0, PT, R0, 0x7, PT ;  /* 0x000000070000780c */ /* 0x000fda0003f05270 */
[----:B------:R-:W-:Y:S05]  /*2b10*/  @!P0 BRA `(.L_x_3684) ;  /* 0x0000000000248947 */ /* 0x000fea0003800000 */
[----:B------:R-:W-:-:S13]  /*2b20*/  ISETP.NE.AND P0, PT, R0, 0x8, PT ;  /* 0x000000080000780c */ /* 0x000fda0003f05270 */
[----:B------:R-:W-:Y:S05]  /*2b30*/  @!P0 BRA `(.L_x_3685) ;  /* 0x0000000000108947 */ /* 0x000fea0003800000 */
[----:B------:R-:W-:-:S13]  /*2b40*/  ISETP.NE.AND P0, PT, R0, 0x9, PT ;  /* 0x000000090000780c */ /* 0x000fda0003f05270 */
[----:B------:R-:W-:Y:S05]  /*2b50*/  @P0 BRA `(.L_x_3678) ;  /* 0x00000008006c0947 */ /* 0x000fea0003800000 */
[----:B------:R0:W-:Y:S01]  /*2b60*/  STG.E.64 desc[UR36][R16.64], R6 ;  /* 0x0000000610007986 */ /* 0x0001e2000c101b24 */
[----:B------:R-:W-:Y:S05]  /*2b70*/  BRA `(.L_x_3679) ;  /* 0x0000000800bc7947 */ /* 0x000fea0003800000 */
.L_x_3685:
[----:B------:R-:W-:-:S05]  /*2b80*/  F2FP.F16.F32.PACK_AB R7, R7, R6 ;  /* 0x000000060707723e */ /* 0x000fca00000000ff */
[----:B------:R0:W-:Y:S01]  /*2b90*/  STG.E desc[UR36][R16.64], R7 ;  /* 0x0000000710007986 */ /* 0x0001e2000c101924 */
[----:B------:R-:W-:Y:S05]  /*2ba0*/  BRA `(.L_x_3679) ;  /* 0x0000000800b07947 */ /* 0x000fea0003800000 */
.L_x_3684:
[----:B------:R-:W-:-:S06]  /*2bb0*/  FMUL.FTZ R2, R6, 1 ;  /* 0x3f80000006027820 */ /* 0x000fcc0000410000 */
[----:B------:R-:W0:Y:S02]  /*2bc0*/  F2F.F64.F32 R2, R2 ;  /* 0x0000000200027310 */ /* 0x000e240000201800 */
[----:B0-----:R0:W-:Y:S01]  /*2bd0*/  STG.E.64 desc[UR36][R16.64], R2 ;  /* 0x0000000210007986 */ /* 0x0011e2000c101b24 */
[----:B------:R-:W-:Y:S05]  /*2be0*/  BRA `(.L_x_3679) ;  /* 0x0000000800a07947 */ /* 0x000fea0003800000 */
.L_x_3674:
        /* <DEDUP_REMOVED lines=8> */
[----:B------:R-:W-:Y:S02]  /*2c70*/  FSETP.NEU.FTZ.AND P0, PT, R6, RZ, PT ;  /* 0x000000ff0600720b */ /* 0x000fe40003f1d000 */
[----:B------:R-:W-:-:S04]  /*2c80*/  FSETP.NEU.FTZ.AND P1, PT, R5, RZ, PT ;  /* 0x000000ff0500720b */ /* 0x000fc80003f3d000 */
[----:B------:R-:W-:-:S04]  /*2c90*/  PLOP3.LUT P0, PT, P0, P1, PT, 0xa8, 0x0 ;  /* 0x000000000000781c */ /* 0x000fc80000703570 */
[----:B------:R-:W-:-:S05]  /*2ca0*/  SEL R3, RZ, 0x1, !P0 ;  /* 0x00000001ff037807 */ /* 0x000fca0004000000 */
[----:B------:R0:W-:Y:S01]  /*2cb0*/  STG.E.U8 desc[UR36][R16.64], R3 ;  /* 0x0000000310007986 */ /* 0x0001e2000c101124 */
[----:B------:R-:W-:Y:S05]  /*2cc0*/  BRA `(.L_x_3679) ;  /* 0x0000000800687947 */ /* 0x000fea0003800000 */
.L_x_3688:
[----:B------:R-:W-:Y:S01]  /*2cd0*/  FMUL.FTZ R10, R5, -1 ;  /* 0xbf800000050a7820 */ /* 0x000fe20000410000 */
[----:B------:R-:W-:-:S05]  /*2ce0*/  FMUL.FTZ R8, R6, 1 ;  /* 0x3f80000006087820 */ /* 0x000fca0000410000 */
[----:B------:R-:W-:Y:S08]  /*2cf0*/  F2F.F64.F32 R10, R10 ;  /* 0x0000000a000a7310 */ /* 0x000ff00000201800 */
[----:B------:R-:W0:Y:S02]  /*2d00*/  F2F.F64.F32 R8, R8 ;  /* 0x0000000800087310 */ /* 0x000e240000201800 */
[----:B0-----:R0:W-:Y:S01]  /*2d10*/  STG.E.128 desc[UR36][R16.64], R8 ;  /* 0x0000000810007986 */ /* 0x0011e2000c101d24 */
[----:B------:R-:W-:Y:S05]  /*2d20*/  BRA `(.L_x_3679) ;  /* 0x0000000800507947 */ /* 0x000fea0003800000 */
.L_x_3687:
        /* <DEDUP_REMOVED lines=20> */
.L_x_3692:
[----:B------:R-:W-:Y:S05]  /*2e70*/  BSYNC B0 ;  /* 0x0000000000007941 */ /* 0x000fea0003800000 */
.L_x_3691:
[----:B------:R-:W-:-:S05]  /*2e80*/  LOP3.LUT R5, R0, R5, RZ, 0xfc, !PT ;  /* 0x0000000500057212 */ /* 0x000fca00078efcff */
[----:B------:R0:W-:Y:S01]  /*2e90*/  STG.E.U8 desc[UR36][R16.64], R5 ;  /* 0x0000000510007986 */ /* 0x0001e2000c101124 */
[----:B------:R-:W-:Y:S05]  /*2ea0*/  BRA `(.L_x_3679) ;  /* 0x0000000400f07947 */ /* 0x000fea0003800000 */
.L_x_3690:
        /* <DEDUP_REMOVED lines=9> */
[----:B------:R-:W-:Y:S02]  /*2f40*/  @P0 SHF.R.U32.HI R0, RZ, 0x15, R3 ;  /* 0x00000015ff000819 */ /* 0x000fe40000011603 */
[----:B------:R-:W-:Y:S01]  /*2f50*/  @!P0 IADD3 R0, R2, -0x43000000, RZ ;  /* 0xbd00000002008810 */ /* 0x000fe20007ffe0ff */
[----:B------:R-:W-:Y:S06]  /*2f60*/  BRA `(.L_x_3695) ;  /* 0x00000000000c7947 */ /* 0x000fec0003800000 */
.L_x_3694:
[----:B------:R-:W-:Y:S01]  /*2f70*/  IMAD.MOV.U32 R0, RZ, RZ, 0x7f ;  /* 0x0000007fff007424 */ /* 0x000fe200078e00ff */
[----:B------:R-:W-:-:S04]  /*2f80*/  ISETP.GT.U32.AND P0, PT, R2, 0x7f800000, PT ;  /* 0x7f8000000200780c */ /* 0x000fc80003f04070 */
[----:B------:R-:W-:-:S09]  /*2f90*/  SEL R0, R0, 0x7c, P0 ;  /* 0x0000007c00007807 */ /* 0x000fd20000000000 */
.L_x_3695:
[----:B------:R-:W-:Y:S05]  /*2fa0*/  BSYNC B0 ;  /* 0x0000000000007941 */ /* 0x000fea0003800000 */
.L_x_3693:
[----:B------:R-:W-:-:S04]  /*2fb0*/  LOP3.LUT R6, R6, 0x80000000, RZ, 0xc0, !PT ;  /* 0x8000000006067812 */ /* 0x000fc800078ec0ff */
[----:B------:R-:W-:-:S04]  /*2fc0*/  SHF.R.U32.HI R3, RZ, 0x18, R6 ;  /* 0x00000018ff037819 */ /* 0x000fc80000011606 */
[----:B------:R-:W-:-:S05]  /*2fd0*/  LOP3.LUT R3, R0, R3, RZ, 0xfc, !PT ;  /* 0x0000000300037212 */ /* 0x000fca00078efcff */
[----:B------:R0:W-:Y:S01]  /*2fe0*/  STG.E.U8 desc[UR36][R16.64], R3 ;  /* 0x0000000310007986 */ /* 0x0001e2000c101124 */
[----:B------:R-:W-:Y:S05]  /*2ff0*/  BRA `(.L_x_3679) ;  /* 0x00000004009c7947 */ /* 0x000fea0003800000 */
.L_x_3689:
[----:B------:R-:W-:-:S05]  /*3000*/  F2FP.BF16.F32.PACK_AB R6, RZ, R6 ;  /* 0x00000006ff06723e */ /* 0x000fca00000010ff */
[----:B------:R0:W-:Y:S01]  /*3010*/  STG.E.U16 desc[UR36][R16.64], R6 ;  /* 0x0000000610007986 */ /* 0x0001e2000c101524 */
[----:B------:R-:W-:Y:S05]  /*3020*/  BRA `(.L_x_3679) ;  /* 0x0000000400907947 */ /* 0x000fea0003800000 */
.L_x_3686:
        /* <DEDUP_REMOVED lines=11> */
.L_x_3698:
        /* <DEDUP_REMOVED lines=16> */
.L_x_3701:
[----:B------:R-:W-:-:S04]  /*31e0*/  LOP3.LUT R6, R6, 0x80000000, RZ, 0xc0, !PT ;  /* 0x8000000006067812 */ /* 0x000fc800078ec0ff */
[----:B------:R-:W-:-:S04]  /*31f0*/  SHF.R.U32.HI R3, RZ, 0x18, R6 ;  /* 0x00000018ff037819 */ /* 0x000fc80000011606 */
[----:B------:R-:W-:-:S04]  /*3200*/  LOP3.LUT R0, R0, R3, RZ, 0xfc, !PT ;  /* 0x0000000300007212 */ /* 0x000fc800078efcff */
[----:B------:R-:W-:-:S07]  /*3210*/  PRMT R8, R0, 0x7610, R8 ;  /* 0x0000761000087816 */ /* 0x000fce0000000008 */
.L_x_3700:
[----:B------:R-:W-:Y:S05]  /*3220*/  BSYNC B0 ;  /* 0x0000000000007941 */ /* 0x000fea0003800000 */
.L_x_3699:
[----:B------:R0:W-:Y:S01]  /*3230*/  STG.E.U8 desc[UR36][R16.64], R8 ;  /* 0x0000000810007986 */ /* 0x0001e2000c101124 */
[----:B------:R-:W-:Y:S05]  /*3240*/  BRA `(.L_x_3679) ;  /* 0x0000000400087947 */ /* 0x000fea0003800000 */
.L_x_3697:
        /* <DEDUP_REMOVED lines=16> */
.L_x_3704:
[----:B------:R-:W-:-:S04]  /*3350*/  LOP3.LUT R6, R6, 0x80000000, RZ, 0xc0, !PT ;  /* 0x8000000006067812 */ /* 0x000fc800078ec0ff */
[----:B------:R-:W-:-:S04]  /*3360*/  SHF.R.U32.HI R3, RZ, 0x18, R6 ;  /* 0x00000018ff037819 */ /* 0x000fc80000011606 */
[----:B------:R-:W-:-:S04]  /*3370*/  LOP3.LUT R0, R0, R3, RZ, 0xfc, !PT ;  /* 0x0000000300007212 */ /* 0x000fc800078efcff */
[----:B------:R-:W-:-:S07]  /*3380*/  PRMT R8, R0, 0x7610, R8 ;  /* 0x0000761000087816 */ /* 0x000fce0000000008 */
.L_x_3703:
[----:B------:R-:W-:Y:S05]  /*3390*/  BSYNC B0 ;  /* 0x0000000000007941 */ /* 0x000fea0003800000 */
.L_x_3702:
[----:B------:R0:W-:Y:S01]  /*33a0*/  STG.E.U8 desc[UR36][R16.64], R8 ;  /* 0x0000000810007986 */ /* 0x0001e2000c101124 */
[----:B------:R-:W-:Y:S05]  /*33b0*/  BRA `(.L_x_3679) ;  /* 0x0000000000ac7947 */ /* 0x000fea0003800000 */
.L_x_3696:
        /* <DEDUP_REMOVED lines=21> */
.L_x_3678:
[----:B------:R-:W-:Y:S01]  /*3510*/  MOV R2, 0x0 ;  /* 0x0000000000027802 */ /* 0x000fe20000000f00 */
[----:B------:R-:W-:Y:S01]  /*3520*/  ULDC.64 UR4, c[0x4][0x158] ;  /* 0x0100560000047ab9 */ /* 0x000fe20000000a00 */
[----:B------:R-:W-:Y:S01]  /*3530*/  ULDC.64 UR6, c[0x4][0x160] ;  /* 0x0100580000067ab9 */ /* 0x000fe20000000a00 */
[----:B------:R-:W-:Y:S01]  /*3540*/  MOV R4, UR4 ;  /* 0x0000000400047c02 */ /* 0x000fe20008000f00 */
[----:B------:R-:W-:Y:S01]  /*3550*/  IMAD.U32 R5, RZ, RZ, UR5 ;  /* 0x00000005ff057e24 */ /* 0x000fe2000f8e00ff */
[----:B------:R-:W-:Y:S01]  /*3560*/  ULDC.64 UR4, c[0x4][0x20] ;  /* 0x0100080000047ab9 */ /* 0x000fe20000000a00 */
[----:B------:R-:W0:Y:S01]  /*3570*/  LDC.64 R2, c[0x4][R2] ;  /* 0x0100000002027b82 */ /* 0x000e220000000a00 */
[----:B------:R-:W-:Y:S01]  /*3580*/  HFMA2.MMA R13, -RZ, RZ, 0, 0 ;  /* 0x00000000ff0d7435 */ /* 0x000fe200000001ff */
        /* <DEDUP_REMOVED lines=8> */
.L_x_3707:
[----:B------:R-:W-:Y:S05]  /*3610*/  BRA `(.L_x_3679) ;  /* 0x0000000000147947 */ /* 0x000fea0003800000 */
.L_x_3706:
[----:B------:R-:W0:Y:S02]  /*3620*/  F2I.U64.TRUNC R6, R6 ;  /* 0x0000000600067311 */ /* 0x000e24000020d800 */
[----:B0-----:R0:W-:Y:S01]  /*3630*/  STG.E.64 desc[UR36][R16.64], R6 ;  /* 0x0000000610007986 */ /* 0x0011e2000c101b24 */
[----:B------:R-:W-:Y:S05]  /*3640*/  BRA `(.L_x_3679) ;  /* 0x0000000000087947 */ /* 0x000fea0003800000 */
.L_x_3705:
[----:B------:R-:W0:Y:S02]  /*3650*/  F2I.FTZ.U32.TRUNC.NTZ R3, R6 ;  /* 0x0000000600037305 */ /* 0x000e24000021f000 */
[----:B0-----:R0:W-:Y:S02]  /*3660*/  STG.E desc[UR36][R16.64], R3 ;  /* 0x0000000310007986 */ /* 0x0011e4000c101924 */
.L_x_3679:
[----:B------:R-:W-:-:S04]  /*3670*/  IMAD R18, R23, 0x200, R18 ;  /* 0x0000020017127824 */ /* 0x000fc800078e0212 */
[----:B------:R-:W-:-:S07]  /*3680*/  VIADD R19, R18, 0x80 ;  /* 0x0000008012137836 */ /* 0x000fce0000000000 */
.L_x_3637:
[----:B------:R-:W-:Y:S05]  /*3690*/  BSYNC B7 ;  /* 0x0000000000077941 */ /* 0x000fea0003800000 */
.L_x_3636:
[----:B------:R-:W-:Y:S01]  /*36a0*/  ULDC UR4, c[0x0][0x210] ;  /* 0x0000840000047ab9 */ /* 0x000fe20000000800 */
[----:B------:R-:W-:Y:S01]  /*36b0*/  BSSY B7, `(.L_x_3708) ;  /* 0x0000361000077945 */ /* 0x000fe20003800000 */
[----:B------:R-:W-:-:S13]  /*36c0*/  ISETP.GE.AND P0, PT, R19, UR4, PT ;  /* 0x0000000413007c0c */ /* 0x000fda000bf06270 */
[----:B------:R-:W-:Y:S05]  /*36d0*/  @P0 BRA `(.L_x_3709) ;  /* 0x0000003400780947 */ /* 0x000fea0003800000 */
[----:B0---4-:R-:W0:Y:S01]  /*36e0*/  LDC R6, c[0x0][0x218] ;  /* 0x00008600ff067b82 */ /* 0x011e220000000800 */
[----:B------:R-:W-:Y:S02]  /*36f0*/  IMAD.MOV.U32 R0, RZ, RZ, RZ ;  /* 0x000000ffff007224 */ /* 0x000fe400078e00ff */
[----:B-123--:R-:W-:Y:S01]  /*3700*/  IMAD.MOV.U32 R16, RZ, RZ, RZ ;  /* 0x000000ffff107224 */ /* 0x00efe200078e00ff */
        /* <DEDUP_REMOVED lines=300> */
.L_x_3710:
        /* <DEDUP_REMOVED lines=23> */
.L_x_3715:
[----:B------:R-:W2:Y:S01]  /*4b40*/  LDG.E.U8 R2, desc[UR36][R4.64] ;  /* 0x0000002404027981 */ /* 0x000ea2000c1e1100 */
[----:B------:R-:W-:Y:S01]  /*4b50*/  IMAD.MOV.U32 R3, RZ, RZ, RZ ;  /* 0x000000ffff037224 */ /* 0x000fe200078e00ff */
[----:B--2---:R-:W-:Y:S01]  /*4b60*/  I2FP.F32.U32 R2, R2 ;  /* 0x0000000200027245 */ /* 0x004fe20000201000 */
[----:B------:R-:W-:Y:S06]  /*4b70*/  BRA `(.L_x_3717) ;  /* 0x0000000c007c7947 */ /* 0x000fec0003800000 */
.L_x_3714:
        /* <DEDUP_REMOVED lines=10> */
.L_x_3719:
[----:B------:R-:W2:Y:S01]  /*4c20*/  LDG.E R2, desc[UR36][R4.64] ;  /* 0x0000002404027981 */ /* 0x000ea2000c1e1900 */
[----:B------:R-:W-:Y:S01]  /*4c30*/  IMAD.MOV.U32 R3, RZ, RZ, RZ ;  /* 0x000000ffff037224 */ /* 0x000fe200078e00ff */
[----:B--2---:R-:W-:Y:S01]  /*4c40*/  I2FP.F32.S32 R2, R2 ;  /* 0x0000000200027245 */ /* 0x004fe20000201400 */
[----:B------:R-:W-:Y:S06]  /*4c50*/  BRA `(.L_x_3717) ;  /* 0x0000000c00447947 */ /* 0x000fec0003800000 */
.L_x_3718:
[----:B------:R-:W2:Y:S01]  /*4c60*/  LDG.E.U16 R2, desc[UR36][R4.64] ;  /* 0x0000002404027981 */ /* 0x000ea2000c1e1500 */
[----:B------:R-:W-:Y:S01]  /*4c70*/  IMAD.MOV.U32 R3, RZ, RZ, RZ ;  /* 0x000000ffff037224 */ /* 0x000fe200078e00ff */
[----:B--2---:R-:W0:Y:S01]  /*4c80*/  I2F.S16 R2, R2 ;  /* 0x0000000200027306 */ /* 0x004e220000101400 */
[----:B------:R-:W-:Y:S05]  /*4c90*/  BRA `(.L_x_3717) ;  /* 0x0000000c00347947 */ /* 0x000fea0003800000 */
.L_x_3713:
        /* <DEDUP_REMOVED lines=9> */
.L_x_3721:
[----:B------:R-:W2:Y:S01]  /*4d30*/  LDG.E.U16 R2, desc[UR36][R4.64] ;  /* 0x0000002404027981 */ /* 0x000ea2000c1e1500 */
[----:B------:R-:W-:Y:S02]  /*4d40*/  IMAD.MOV.U32 R3, RZ, RZ, RZ ;  /* 0x000000ffff037224 */ /* 0x000fe400078e00ff */
[----:B--2---:R-:W-:Y:S01]  /*4d50*/  HADD2.F32 R2, -RZ, R2.H0_H0 ;  /* 0x20000002ff027230 */ /* 0x004fe20000004100 */
[----:B------:R-:W-:Y:S06]  /*4d60*/  BRA `(.L_x_3717) ;  /* 0x0000000c00007947 */ /* 0x000fec0003800000 */
.L_x_3720:
        /* <DEDUP_REMOVED lines=8> */
.L_x_3723:
[----:B------:R-:W2:Y:S02]  /*4df0*/  LDG.E R2, desc[UR36][R4.64] ;  /* 0x0000002404027981 */ /* 0x000ea4000c1e1900 */
[--C-:B--2---:R-:W-:Y:S02]  /*4e00*/  HADD2.F32 R3, -RZ, R2.reuse.H1_H1 ;  /* 0x30000002ff037230 */ /* 0x104fe40000004100 */
[----:B------:R-:W-:Y:S01]  /*4e10*/  HADD2.F32 R2, -RZ, R2.H0_H0 ;  /* 0x20000002ff027230 */ /* 0x000fe20000004100 */
[----:B------:R-:W-:Y:S06]  /*4e20*/  BRA `(.L_x_3717) ;  /* 0x0000000800d07947 */ /* 0x000fec0003800000 */
.L_x_3722:
        /* <DEDUP_REMOVED lines=8> */
.L_x_3712:
        /* <DEDUP_REMOVED lines=13> */
.L_x_3726:
        /* <DEDUP_REMOVED lines=10> */
.L_x_3725:
        /* <DEDUP_REMOVED lines=27> */
.L_x_3728:
        /* <DEDUP_REMOVED lines=14> */
.L_x_3727:
[----:B------:R-:W2:Y:S01]  /*52b0*/  LDG.E.U16 R2, desc[UR36][R4.64] ;  /* 0x0000002404027981 */ /* 0x000ea2000c1e1500 */
[----:B------:R-:W-:Y:S02]  /*52c0*/  IMAD.MOV.U32 R3, RZ, RZ, RZ ;  /* 0x000000ffff037224 */ /* 0x000fe400078e00ff */
[----:B--2---:R-:W-:Y:S01]  /*52d0*/  IMAD.U32 R2, R2, 0x10000, RZ ;  /* 0x0001000002027824 */ /* 0x004fe200078e00ff */
[----:B------:R-:W-:Y:S06]  /*52e0*/  BRA `(.L_x_3717) ;  /* 0x0000000400a07947 */ /* 0x000fec0003800000 */
.L_x_3724:
        /* <DEDUP_REMOVED lines=12> */
.L_x_3731:
        /* <DEDUP_REMOVED lines=20> */
.L_x_3733:
[----:B------:R-:W-:Y:S05]  /*54f0*/  BSYNC B0 ;  /* 0x0000000000007941 */ /* 0x000fea0003800000 */
.L_x_3732:
[----:B------:R-:W-:Y:S01]  /*5500*/  IMAD.SHL.U32 R2, R2, 0x100000, RZ ;  /* 0x0010000002027824 */ /* 0x000fe200078e00ff */
[----:B------:R-:W-:-:S04]  /*5510*/  LEA R5, R0, 0x3b800000, 0x17 ;  /* 0x3b80000000057811 */ /* 0x000fc800078eb8ff */
[----:B------:R-:W-:Y:S01]  /*5520*/  LOP3.LUT R2, R5, R2, R6, 0xfe, !PT ;  /* 0x0000000205027212 */ /* 0x000fe200078efe06 */
[----:B------:R-:W-:Y:S06]  /*5530*/  BRA `(.L_x_3717) ;  /* 0x00000004000c7947 */ /* 0x000fec0003800000 */
.L_x_3730:
        /* <DEDUP_REMOVED lines=20> */
.L_x_3735:
[----:B------:R-:W-:Y:S05]  /*5680*/  BSYNC B0 ;  /* 0x0000000000007941 */ /* 0x000fea0003800000 */
.L_x_3734:
[----:B------:R-:W-:Y:S01]  /*5690*/  IMAD.SHL.U32 R2, R2, 0x200000, RZ ;  /* 0x0020000002027824 */ /* 0x000fe200078e00ff */
[----:B------:R-:W-:-:S04]  /*56a0*/  LEA R5, R0, 0x37800000, 0x17 ;  /* 0x3780000000057811 */ /* 0x000fc800078eb8ff */
[----:B------:R-:W-:Y:S01]  /*56b0*/  LOP3.LUT R2, R5, R2, R6, 0xfe, !PT ;  /* 0x0000000205027212 */ /* 0x000fe200078efe06 */
[----:B------:R-:W-:Y:S06]  /*56c0*/  BRA `(.L_x_3717) ;  /* 0x0000000000a87947 */ /* 0x000fec0003800000 */
.L_x_3729:
        /* <DEDUP_REMOVED lines=14> */
.L_x_3739:
[----:B------:R-:W-:Y:S05]  /*57b0*/  BSYNC B0 ;  /* 0x0000000000007941 */ /* 0x000fea0003800000 */
.L_x_3738:
[----:B------:R-:W-:Y:S01]  /*57c0*/  IMAD.MOV.U32 R3, RZ, RZ, RZ ;  /* 0x000000ffff037224 */ /* 0x000fe200078e00ff */
[----:B------:R-:W-:Y:S06]  /*57d0*/  BRA `(.L_x_3717) ;  /* 0x0000000000647947 */ /* 0x000fec0003800000 */
.L_x_3716:
        /* <DEDUP_REMOVED lines=16> */
.L_x_3740:
[----:B------:R-:W-:Y:S01]  /*58e0*/  CS2R R2, SRZ ;  /* 0x0000000000027805 */ /* 0x000fe2000001ff00 */
[----:B------:R-:W-:Y:S06]  /*58f0*/  BRA `(.L_x_3717) ;  /* 0x00000000001c7947 */ /* 0x000fec0003800000 */
.L_x_3737:
[----:B------:R-:W2:Y:S01]  /*5900*/  LDG.E.64 R4, desc[UR36][R4.64] ;  /* 0x0000002404047981 */ /* 0x000ea2000c1e1b00 */
[----:B------:R-:W-:Y:S01]  /*5910*/  IMAD.MOV.U32 R3, RZ, RZ, RZ ;  /* 0x000000ffff037224 */ /* 0x000fe200078e00ff */
[----:B--2---:R0:W1:Y:S01]  /*5920*/  I2F.U64 R2, R4 ;  /* 0x0000000400027312 */ /* 0x0040620000301000 */
[----:B------:R-:W-:Y:S05]  /*5930*/  BRA `(.L_x_3717) ;  /* 0x00000000000c7947 */ /* 0x000fea0003800000 */
.L_x_3736:
[----:B------:R-:W2:Y:S01]  /*5940*/  LDG.E R2, desc[UR36][R4.64] ;  /* 0x0000002404027981 */ /* 0x000ea2000c1e1900 */
[----:B------:R-:W-:Y:S01]  /*5950*/  IMAD.MOV.U32 R3, RZ, RZ, RZ ;  /* 0x000000ffff037224 */ /* 0x000fe200078e00ff */
[----:B--2---:R-:W-:-:S07]  /*5960*/  I2FP.F32.U32 R2, R2 ;  /* 0x0000000200027245 */ /* 0x004fce0000201000 */
.L_x_3717:
[----:B------:R-:W-:Y:S05]  /*5970*/  BSYNC B6 ;  /* 0x0000000000067941 */ /* 0x000fea0003800000 */
.L_x_3711:
        /* <DEDUP_REMOVED lines=50> */
.L_x_3744:
        /* <DEDUP_REMOVED lines=12> */
.L_x_3743:
[----:B------:R-:W-:-:S04]  /*5d60*/  FADD.FTZ R5, R2, -R2 ;  /* 0x8000000202057221 */ /* 0x000fc80000010000 */
[----:B------:R-:W-:Y:S01]  /*5d70*/  IMAD.MOV.U32 R6, RZ, RZ, R5 ;  /* 0x000000ffff067224 */ /* 0x000fe200078e0005 */
[----:B------:R-:W-:Y:S06]  /*5d80*/  BRA `(.L_x_3745) ;  /* 0x0000000000307947 */ /* 0x000fec0003800000 */
.L_x_3742:
        /* <DEDUP_REMOVED lines=12> */
.L_x_3745:
[----:B------:R-:W-:Y:S05]  /*5e50*/  BSYNC B0 ;  /* 0x0000000000007941 */ /* 0x000fea0003800000 */
.L_x_3741:
        /* <DEDUP_REMOVED lines=16> */
.L_x_3749:
[----:B------:R-:W0:Y:S02]  /*5f60*/  F2I.S64.TRUNC R6, R6 ;  /* 0x0000000600067311 */ /* 0x000e24000020d900 */
[----:B0-----:R-:W-:-:S05]  /*5f70*/  IMAD.MOV.U32 R3, RZ, RZ, R6 ;  /* 0x000000ffff037224 */ /* 0x001fca00078e0006 */
[----:B------:R0:W-:Y:S01]  /*5f80*/  STG.E.U8 desc[UR36][R16.64], R3 ;  /* 0x0000000310007986 */ /* 0x0001e2000c101124 */
[----:B------:R-:W-:Y:S05]  /*5f90*/  BRA `(.L_x_3751) ;  /* 0x0000000c00447947 */ /* 0x000fea0003800000 */
.L_x_3748:
        /* <DEDUP_REMOVED lines=9> */
.L_x_3753:
[----:B------:R-:W0:Y:S02]  /*6030*/  F2I.FTZ.TRUNC.NTZ R3, R6 ;  /* 0x0000000600037305 */ /* 0x000e24000021f100 */
[----:B0-----:R3:W-:Y:S01]  /*6040*/  STG.E desc[UR36][R16.64], R3 ;  /* 0x0000000310007986 */ /* 0x0017e2000c101924 */
[----:B------:R-:W-:Y:S05]  /*6050*/  BRA `(.L_x_3751) ;  /* 0x0000000c00147947 */ /* 0x000fea0003800000 */
.L_x_3752:
[----:B------:R-:W0:Y:S02]  /*6060*/  F2I.FTZ.TRUNC.NTZ R3, R6 ;  /* 0x0000000600037305 */ /* 0x000e24000021f100 */
[----:B0-----:R2:W-:Y:S01]  /*6070*/  STG.E.U16 desc[UR36][R16.64], R3 ;  /* 0x0000000310007986 */ /* 0x0015e2000c101524 */
[----:B------:R-:W-:Y:S05]  /*6080*/  BRA `(.L_x_3751) ;  /* 0x0000000c00087947 */ /* 0x000fea0003800000 */
.L_x_3747:
        /* <DEDUP_REMOVED lines=8> */
.L_x_3755:
[----:B------:R-:W-:-:S05]  /*6110*/  F2FP.F16.F32.PACK_AB R6, RZ, R6 ;  /* 0x00000006ff06723e */ /* 0x000fca00000000ff */
[----:B------:R0:W-:Y:S01]  /*6120*/  STG.E.U16 desc[UR36][R16.64], R6 ;  /* 0x0000000610007986 */ /* 0x0001e2000c101524 */
[----:B------:R-:W-:Y:S05]  /*6130*/  BRA `(.L_x_3751) ;  /* 0x0000000800dc7947 */ /* 0x000fea0003800000 */
.L_x_3754:
        /* <DEDUP_REMOVED lines=8> */
.L_x_3757:
[----:B------:R-:W-:-:S05]  /*61c0*/  F2FP.F16.F32.PACK_AB R7, R7, R6 ;  /* 0x000000060707723e */ /* 0x000fca00000000ff */
[----:B------:R0:W-:Y:S01]  /*61d0*/  STG.E desc[UR36][R16.64], R7 ;  /* 0x0000000710007986 */ /* 0x0001e2000c101924 */
[----:B------:R-:W-:Y:S05]  /*61e0*/  BRA `(.L_x_3751) ;  /* 0x0000000800b07947 */ /* 0x000fea0003800000 */
.L_x_3756:
[----:B------:R-:W-:-:S06]  /*61f0*/  FMUL.FTZ R2, R6, 1 ;  /* 0x3f80000006027820 */ /* 0x000fcc0000410000 */
[----:B------:R-:W0:Y:S02]  /*6200*/  F2F.F64.F32 R2, R2 ;  /* 0x0000000200027310 */ /* 0x000e240000201800 */
[----:B0-----:R0:W-:Y:S01]  /*6210*/  STG.E.64 desc[UR36][R16.64], R2 ;  /* 0x0000000210007986 */ /* 0x0011e2000c101b24 */
[----:B------:R-:W-:Y:S05]  /*6220*/  BRA `(.L_x_3751) ;  /* 0x0000000800a07947 */ /* 0x000fea0003800000 */
.L_x_3746:
        /* <DEDUP_REMOVED lines=14> */
.L_x_3760:
[----:B------:R-:W-:Y:S01]  /*6310*/  FMUL.FTZ R10, R5, -1 ;  /* 0xbf800000050a7820 */ /* 0x000fe20000410000 */
[----:B------:R-:W-:-:S05]  /*6320*/  FMUL.FTZ R8, R6, 1 ;  /* 0x3f80000006087820 */ /* 0x000fca0000410000 */
[----:B------:R-:W-:Y:S08]  /*6330*/  F2F.F64.F32 R10, R10 ;  /* 0x0000000a000a7310 */ /* 0x000ff00000201800 */
[----:B------:R-:W0:Y:S02]  /*6340*/  F2F.F64.F32 R8, R8 ;  /* 0x0000000800087310 */ /* 0x000e240000201800 */
[----:B0-----:R0:W-:Y:S01]  /*6350*/  STG.E.128 desc[UR36][R16.64], R8 ;  /* 0x0000000810007986 */ /* 0x0011e2000c101d24 */
[----:B------:R-:W-:Y:S05]  /*6360*/  BRA `(.L_x_3751) ;  /* 0x0000000800507947 */ /* 0x000fea0003800000 */
.L_x_3759:
        /* <DEDUP_REMOVED lines=20> */
.L_x_3764:
[----:B------:R-:W-:Y:S05]  /*64b0*/  BSYNC B0 ;  /* 0x0000000000007941 */ /* 0x000fea0003800000 */
.L_x_3763:
[----:B------:R-:W-:-:S05]  /*64c0*/  LOP3.LUT R5, R0, R5, RZ, 0xfc, !PT ;  /* 0x0000000500057212 */ /* 0x000fca00078efcff */
[----:B------:R0:W-:Y:S01]  /*64d0*/  STG.E.U8 desc[UR36][R16.64], R5 ;  /* 0x0000000510007986 */ /* 0x0001e2000c101124 */
[----:B------:R-:W-:Y:S05]  /*64e0*/  BRA `(.L_x_3751) ;  /* 0x0000000400f07947 */ /* 0x000fea0003800000 */
.L_x_3762:
        /* <DEDUP_REMOVED lines=12> */
.L_x_3766:
[----:B------:R-:W-:Y:S01]  /*65b0*/  IMAD.MOV.U32 R0, RZ, RZ, 0x7f ;  /* 0x0000007fff007424 */ /* 0x000fe200078e00ff */
[----:B------:R-:W-:-:S04]  /*65c0*/  ISETP.GT.U32.AND P0, PT, R2, 0x7f800000, PT ;  /* 0x7f8000000200780c */ /* 0x000fc80003f04070 */
[----:B------:R-:W-:-:S09]  /*65d0*/  SEL R0, R0, 0x7c, P0 ;  /* 0x0000007c00007807 */ /* 0x000fd20000000000 */
.L_x_3767:
[----:B------:R-:W-:Y:S05]  /*65e0*/  BSYNC B0 ;  /* 0x0000000000007941 */ /* 0x000fea0003800000 */
.L_x_3765:
[----:B------:R-:W-:-:S04]  /*65f0*/  LOP3.LUT R6, R6, 0x80000000, RZ, 0xc0, !PT ;  /* 0x8000000006067812 */ /* 0x000fc800078ec0ff */
[----:B------:R-:W-:-:S04]  /*6600*/  SHF.R.U32.HI R3, RZ, 0x18, R6 ;  /* 0x00000018ff037819 */ /* 0x000fc80000011606 */
[----:B------:R-:W-:-:S05]  /*6610*/  LOP3.LUT R3, R0, R3, RZ, 0xfc, !PT ;  /* 0x0000000300037212 */ /* 0x000fca00078efcff */
[----:B------:R0:W-:Y:S01]  /*6620*/  STG.E.U8 desc[UR36][R16.64], R3 ;  /* 0x0000000310007986 */ /* 0x0001e2000c101124 */
[----:B------:R-:W-:Y:S05]  /*6630*/  BRA `(.L_x_3751) ;  /* 0x00000004009c7947 */ /* 0x000fea0003800000 */
.L_x_3761:
[----:B------:R-:W-:-:S05]  /*6640*/  F2FP.BF16.F32.PACK_AB R6, RZ, R6 ;  /* 0x00000006ff06723e */ /* 0x000fca00000010ff */
[----:B------:R0:W-:Y:S01]  /*6650*/  STG.E.U16 desc[UR36][R16.64], R6 ;  /* 0x0000000610007986 */ /* 0x0001e2000c101524 */
[----:B------:R-:W-:Y:S05]  /*6660*/  BRA `(.L_x_3751) ;  /* 0x0000000400907947 */ /* 0x000fea0003800000 */
.L_x_3758:
        /* <DEDUP_REMOVED lines=11> */
.L_x_3770:
        /* <DEDUP_REMOVED lines=16> */
.L_x_3773:
[----:B------:R-:W-:-:S04]  /*6820*/  LOP3.LUT R6, R6, 0x80000000, RZ, 0xc0, !PT ;  /* 0x8000000006067812 */ /* 0x000fc800078ec0ff */
[----:B------:R-:W-:-:S04]  /*6830*/  SHF.R.U32.HI R3, RZ, 0x18, R6 ;  /* 0x00000018ff037819 */ /* 0x000fc80000011606 */
[----:B------:R-:W-:-:S04]  /*6840*/  LOP3.LUT R0, R0, R3, RZ, 0xfc, !PT ;  /* 0x0000000300007212 */ /* 0x000fc800078efcff */
[----:B------:R-:W-:-:S07]  /*6850*/  PRMT R8, R0, 0x7610, R8 ;  /* 0x0000761000087816 */ /* 0x000fce0000000008 */
.L_x_3772:
[----:B------:R-:W-:Y:S05]  /*6860*/  BSYNC B0 ;  /* 0x0000000000007941 */ /* 0x000fea0003800000 */
.L_x_3771:
[----:B------:R0:W-:Y:S01]  /*6870*/  STG.E.U8 desc[UR36][R16.64], R8 ;  /* 0x0000000810007986 */ /* 0x0001e2000c101124 */
[----:B------:R-:W-:Y:S05]  /*6880*/  BRA `(.L_x_3751) ;  /* 0x0000000400087947 */ /* 0x000fea0003800000 */
.L_x_3769:
        /* <DEDUP_REMOVED lines=16> */
.L_x_3776:
[----:B------:R-:W-:-:S04]  /*6990*/  LOP3.LUT R6, R6, 0x80000000, RZ, 0xc0, !PT ;  /* 0x8000000006067812 */ /* 0x000fc800078ec0ff */
[----:B------:R-:W-:-:S04]  /*69a0*/  SHF.R.U32.HI R3, RZ, 0x18, R6 ;  /* 0x00000018ff037819 */ /* 0x000fc80000011606 */
[----:B------:R-:W-:-:S04]  /*69b0*/  LOP3.LUT R0, R0, R3, RZ, 0xfc, !PT ;  /* 0x0000000300007212 */ /* 0x000fc800078efcff */
[----:B------:R-:W-:-:S07]  /*69c0*/  PRMT R8, R0, 0x7610, R8 ;  /* 0x0000761000087816 */ /* 0x000fce0000000008 */
.L_x_3775:
[----:B------:R-:W-:Y:S05]  /*69d0*/  BSYNC B0 ;  /* 0x0000000000007941 */ /* 0x000fea0003800000 */
.L_x_3774:
[----:B------:R0:W-:Y:S01]  /*69e0*/  STG.E.U8 desc[UR36][R16.64], R8 ;  /* 0x0000000810007986 */ /* 0x0001e2000c101124 */
[----:B------:R-:W-:Y:S05]  /*69f0*/  BRA `(.L_x_3751) ;  /* 0x0000000000ac7947 */ /* 0x000fea0003800000 */
.L_x_3768:
        /* <DEDUP_REMOVED lines=21> */
.L_x_3750:
[----:B------:R-:W-:Y:S01]  /*6b50*/  MOV R0, 0x0 ;  /* 0x0000000000007802 */ /* 0x000fe20000000f00 */
[----:B------:R-:W-:Y:S01]  /*6b60*/  ULDC.64 UR4, c[0x4][0x158] ;  /* 0x0100560000047ab9 */ /* 0x000fe20000000a00 */
[----:B------:R-:W-:Y:S01]  /*6b70*/  ULDC.64 UR6, c[0x4][0x20] ;  /* 0x0100080000067ab9 */ /* 0x000fe20000000a00 */
[----:B------:R-:W-:Y:S01]  /*6b80*/  MOV R4, UR4 ;  /* 0x0000000400047c02 */ /* 0x000fe20008000f00 */
[----:B------:R0:W1:Y:S01]  /*6b90*/  LDC.64 R2, c[0x4][R0] ;  /* 0x0100000000027b82 */ /* 0x0000620000000a00 */
[----:B------:R-:W-:Y:S01]  /*6ba0*/  IMAD.U32 R5, RZ, RZ, UR5 ;  /* 0x00000005ff057e24 */ /* 0x000fe2000f8e00ff */
[----:B------:R-:W-:Y:S01]  /*6bb0*/  ULDC.64 UR4, c[0x4][0x160] ;  /* 0x0100580000047ab9 */ /* 0x000fe20000000a00 */
[----:B------:R-:W-:Y:S01]  /*6bc0*/  HFMA2.MMA R13, -RZ, RZ, 0, 0 ;  /* 0x00000000ff0d7435 */ /* 0x000fe200000001ff */
[----:B------:R-:W-:Y:S02]  /*6bd0*/  IMAD.U32 R6, RZ, RZ, UR4 ;  /* 0x00000004ff067e24 */ /* 0x000fe4000f8e00ff */
[----:B------:R-:W-:-:S02]  /*6be0*/  IMAD.U32 R7, RZ, RZ, UR5 ;  /* 0x00000005ff077e24 */ /* 0x000fc4000f8e00ff */
[----:B------:R-:W-:Y:S02]  /*6bf0*/  IMAD.U32 R10, RZ, RZ, UR6 ;  /* 0x00000006ff0a7e24 */ /* 0x000fe4000f8e00ff */
[----:B------:R-:W-:Y:S02]  /*6c00*/  IMAD.U32 R11, RZ, RZ, UR7 ;  /* 0x00000007ff0b7e24 */ /* 0x000fe4000f8e00ff */
[----:B------:R-:W-:Y:S02]  /*6c10*/  IMAD.MOV.U32 R8, RZ, RZ, 0x65 ;  /* 0x00000065ff087424 */ /* 0x000fe400078e00ff */
[----:B0-----:R-:W-:-:S07]  /*6c20*/  IMAD.MOV.U32 R12, RZ, RZ, 0x1 ;  /* 0x00000001ff0c7424 */ /* 0x001fce00078e00ff */
[----:B------:R-:W-:-:S07]  /*6c30*/  LEPC R20, `(.L_x_3779) ;  /* 0x000000001014794e */ /* 0x000fce0000000000 */
[----:B-1----:R-:W-:Y:S05]  /*6c40*/  CALL.ABS.NOINC R2 ;  /* 0x0000000002007343 */ /* 0x002fea0003c00000 */
.L_x_3779:
[----:B------:R-:W-:Y:S05]  /*6c50*/  BRA `(.L_x_3751) ;  /* 0x0000000000147947 */ /* 0x000fea0003800000 */
.L_x_3778:
[----:B------:R-:W0:Y:S02]  /*6c60*/  F2I.U64.TRUNC R6, R6 ;  /* 0x0000000600067311 */ /* 0x000e24000020d800 */
[----:B0-----:R0:W-:Y:S01]  /*6c70*/  STG.E.64 desc[UR36][R16.64], R6 ;  /* 0x0000000610007986 */ /* 0x0011e2000c101b24 */
[----:B------:R-:W-:Y:S05]  /*6c80*/  BRA `(.L_x_3751) ;  /* 0x0000000000087947 */ /* 0x000fea0003800000 */
.L_x_3777:
[----:B------:R-:W0:Y:S02]  /*6c90*/  F2I.FTZ.U32.TRUNC.NTZ R3, R6 ;  /* 0x0000000600037305 */ /* 0x000e24000021f000 */
[----:B0-----:R0:W-:Y:S02]  /*6ca0*/  STG.E desc[UR36][R16.64], R3 ;  /* 0x0000000310007986 */ /* 0x0011e4000c101924 */
.L_x_3751:
[----:B------:R-:W-:-:S07]  /*6cb0*/  VIADD R19, R19, 0x80 ;  /* 0x0000008013137836 */ /* 0x000fce0000000000 */
.L_x_3709:
[----:B------:R-:W-:Y:S05]  /*6cc0*/  BSYNC B7 ;  /* 0x0000000000077941 */ /* 0x000fea0003800000 */
.L_x_3708:
        /* <DEDUP_REMOVED lines=307> */
.L_x_3782:
        /* <DEDUP_REMOVED lines=20> */
[----:B------:R-:W-:Y:S01]  /*8140*/  MOV R3, RZ ;  /* 0x000000ff00037202 */ /* 0x000fe20000000f00 */
[----:B--2---:R-:W2:Y:S01]  /*8150*/  I2F.S16 R2, R2 ;  /* 0x0000000200027306 */ /* 0x004ea20000101400 */
[----:B------:R-:W-:Y:S05]  /*8160*/  BRA `(.L_x_3789) ;  /* 0x0000000c008c7947 */ /* 0x000fea0003800000 */
.L_x_3787:
[----:B------:R-:W2:Y:S01]  /*8170*/  LDG.E.U8 R2, desc[UR36][R4.64] ;  /* 0x0000002404027981 */ /* 0x000ea2000c1e1100 */
[----:B------:R-:W-:Y:S01]  /*8180*/  IMAD.MOV.U32 R3, RZ, RZ, RZ ;  /* 0x000000ffff037224 */ /* 0x000fe200078e00ff */
[----:B--2---:R-:W-:Y:S01]  /*8190*/  I2FP.F32.U32 R2, R2 ;  /* 0x0000000200027245 */ /* 0x004fe20000201000 */
[----:B------:R-:W-:Y:S06]  /*81a0*/  BRA `(.L_x_3789) ;  /* 0x0000000c007c7947 */ /* 0x000fec0003800000 */
.L_x_3786:
        /* <DEDUP_REMOVED lines=8> */
[----:B--2---:R3:W4:Y:S01]  /*8230*/  I2F.S64 R2, R4 ;  /* 0x0000000400027312 */ /* 0x0047220000301400 */
[----:B------:R-:W-:Y:S05]  /*8240*/  BRA `(.L_x_3789) ;  /* 0x0000000c00547947 */ /* 0x000fea0003800000 */
.L_x_3791:
[----:B------:R-:W2:Y:S01]  /*8250*/  LDG.E R2, desc[UR36][R4.64] ;  /* 0x0000002404027981 */ /* 0x000ea2000c1e1900 */
[----:B------:R-:W-:Y:S01]  /*8260*/  IMAD.MOV.U32 R3, RZ, RZ, RZ ;  /* 0x000000ffff037224 */ /* 0x000fe200078e00ff */
[----:B--2---:R-:W-:Y:S01]  /*8270*/  I2FP.F32.S32 R2, R2 ;  /* 0x0000000200027245 */ /* 0x004fe20000201400 */
[----:B------:R-:W-:Y:S06]  /*8280*/  BRA `(.L_x_3789) ;  /* 0x0000000c00447947 */ /* 0x000fec0003800000 */
.L_x_3790:
[----:B------:R-:W2:Y:S01]  /*8290*/  LDG.E.U16 R2, desc[UR36][R4.64] ;  /* 0x0000002404027981 */ /* 0x000ea2000c1e1500 */
[----:B------:R-:W-:Y:S01]  /*82a0*/  IMAD.MOV.U32 R3, RZ, RZ, RZ ;  /* 0x000000ffff037224 */ /* 0x000fe200078e00ff */
[----:B--2---:R-:W0:Y:S01]  /*82b0*/  I2F.S16 R2, R2 ;  /* 0x0000000200027306 */ /* 0x004e220000101400 */
[----:B------:R-:W-:Y:S05]  /*82c0*/  BRA `(.L_x_3789) ;  /* 0x0000000c00347947 */ /* 0x000fea0003800000 */
.L_x_3785:
        /* <DEDUP_REMOVED lines=9> */
.L_x_3793:
[----:B------:R-:W2:Y:S01]  /*8360*/  LDG.E.U16 R2, desc[UR36][R4.64] ;  /* 0x0000002404027981 */ /* 0x000ea2000c1e1500 */
[----:B------:R-:W-:Y:S02]  /*8370*/  IMAD.MOV.U32 R3, RZ, RZ, RZ ;  /* 0x000000ffff037224 */ /* 0x000fe400078e00ff */
[----:B--2---:R-:W-:Y:S01]  /*8380*/  HADD2.F32 R2, -RZ, R2.H0_H0 ;  /* 0x20000002ff027230 */ /* 0x004fe20000004100 */
[----:B------:R-:W-:Y:S06]  /*8390*/  BRA `(.L_x_3789) ;  /* 0x0000000c00007947 */ /* 0x000fec0003800000 */
.L_x_3792:
        /* <DEDUP_REMOVED lines=8> */
.L_x_3795:
[----:B------:R-:W2:Y:S02]  /*8420*/  LDG.E R2, desc[UR36][R4.64] ;  /* 0x0000002404027981 */ /* 0x000ea4000c1e1900 */
[--C-:B--2---:R-:W-:Y:S02]  /*8430*/  HADD2.F32 R3, -RZ, R2.reuse.H1_H1 ;  /* 0x30000002ff037230 */ /* 0x104fe40000004100 */
[----:B------:R-:W-:Y:S01]  /*8440*/  HADD2.F32 R2, -RZ, R2.H0_H0 ;  /* 0x20000002ff027230 */ /* 0x000fe20000004100 */
[----:B------:R-:W-:Y:S06]  /*8450*/  BRA `(.L_x_3789) ;  /* 0x0000000800d07947 */ /* 0x000fec0003800000 */
.L_x_3794:
[----:B------:R-:W2:Y:S01]  /*8460*/  LDG.E.64 R4, desc[UR36][R4.64] ;  /* 0x0000002404047981 */ /* 0x000ea2000c1e1b00 */
[----:B------:R-:W-:Y:S01]  /*8470*/  UMOV UR4, 0xf0000000 ;  /* 0xf000000000047882 */ /* 0x000fe20000000000 */
[----:B------:R-:W-:Y:S01]  /*8480*/  UMOV UR5, 0x380fffff ;  /* 0x380fffff00057882 */ /* 0x000fe20000000000 */
[----:B------:R-:W-:Y:S01]  /*8490*/  IMAD.MOV.U32 R3, RZ, RZ, RZ ;  /* 0x000000ffff037224 */ /* 0x000fe200078e00ff */
[----:B--2---:R-:W0:Y:S01]  /*84a0*/  F2F.F32.F64 R2, R4 ;  /* 0x0000000400027310 */ /* 0x004e220000301000 */
[----:B------:R-:W-:-:S14]  /*84b0*/  DSETP.GEU.AND P0, PT, |R4|, UR4, PT ;  /* 0x0000000404007e2a */ /* 0x000fdc000bf0e200 */
[----:B0-----:R-:W-:Y:S01]  /*84c0*/  @!P0 FMUL R2, R2, 1.175494350822287508e-38 ;  /* 0x0080000002028820 */ /* 0x001fe20000400000 */
[----:B------:R-:W-:Y:S06]  /*84d0*/  BRA `(.L_x_3789) ;  /* 0x0000000800b07947 */ /* 0x000fec0003800000 */
.L_x_3784:
        /* <DEDUP_REMOVED lines=9> */
[----:B------:R-:W-:Y:S02]  /*8570*/  MOV R3, RZ ;  /* 0x000000ff00037202 */ /* 0x000fe40000000f00 */
[----:B--2---:R-:W-:-:S04]  /*8580*/  ISETP.NE.AND P0, PT, R4, RZ, PT ;  /* 0x000000ff0400720c */ /* 0x004fc80003f05270 */
[----:B------:R-:W-:Y:S01]  /*8590*/  FSEL R2, RZ, 1, !P0 ;  /* 0x3f800000ff027808 */ /* 0x000fe20004000000 */
[----:B------:R-:W-:Y:S08]  /*85a0*/  BRA `(.L_x_3789) ;  /* 0x00000008007c7947 */ /* 0x000ff00003800000 */
.L_x_3798:
        /* <DEDUP_REMOVED lines=10> */
.L_x_3797:
        /* <DEDUP_REMOVED lines=27> */
.L_x_3800:
[----:B------:R-:W2:Y:S01]  /*8800*/  LDG.E.U8 R4, desc[UR36][R4.64] ;  /* 0x0000002404047981 */ /* 0x000ea2000c1e1100 */
[----:B------:R-:W-:Y:S02]  /*8810*/  IMAD.MOV.U32 R3, RZ, RZ, RZ ;  /* 0x000000ffff037224 */ /* 0x000fe400078e00ff */
        /* <DEDUP_REMOVED lines=10> */
[----:B------:R-:W-:Y:S01]  /*88c0*/  LOP3.LUT R2, R2, 0x80000000, R7, 0xf8, !PT ;  /* 0x8000000002027812 */ /* 0x000fe200078ef807 */
[----:B------:R-:W-:Y:S06]  /*88d0*/  BRA `(.L_x_3789) ;  /* 0x0000000400b07947 */ /* 0x000fec0003800000 */
.L_x_3799:
[----:B------:R-:W2:Y:S01]  /*88e0*/  LDG.E.U16 R2, desc[UR36][R4.64] ;  /* 0x0000002404027981 */ /* 0x000ea2000c1e1500 */
[----:B------:R-:W-:Y:S02]  /*88f0*/  IMAD.MOV.U32 R3, RZ, RZ, RZ ;  /* 0x000000ffff037224 */ /* 0x000fe400078e00ff */
[----:B--2---:R-:W-:Y:S01]  /*8900*/  IMAD.U32 R2, R2, 0x10000, RZ ;  /* 0x0001000002027824 */ /* 0x004fe200078e00ff */
[----:B------:R-:W-:Y:S06]  /*8910*/  BRA `(.L_x_3789) ;  /* 0x0000000400a07947 */ /* 0x000fec0003800000 */
.L_x_3796:
        /* <DEDUP_REMOVED lines=12> */
.L_x_3803:
        /* <DEDUP_REMOVED lines=11> */
[----:B------:R-:W-:Y:S02]  /*8a90*/  SHF.L.U32 R6, R4, 0x1f, RZ ;  /* 0x0000001f04067819 */ /* 0x000fe400000006ff */
[----:B------:R-:W-:-:S05]  /*8aa0*/  SHF.R.U32.HI R0, RZ, 0x3, R0 ;  /* 0x00000003ff007819 */ /* 0x000fca0000011600 */
[----:B------:R-:W-:Y:S05]  /*8ab0*/  @P0 BRA `(.L_x_3805) ;  /* 0x0000000000180947 */ /* 0x000fea0003800000 */
[----:B------:R-:W0:Y:S02]  /*8ac0*/  FLO.U32 R4, R2 ;  /* 0x0000000200047300 */ /* 0x000e2400000e0000 */
[----:B0-----:R-:W-:-:S04]  /*8ad0*/  IADD3 R5, -R4, 0x1f, RZ ;  /* 0x0000001f04057810 */ /* 0x001fc80007ffe1ff */
[----:B------:R-:W-:Y:S01]  /*8ae0*/  IADD3 R0, R0, 0x1d, -R5 ;  /* 0x0000001d00007810 */ /* 0x000fe20007ffe805 */
[----:B------:R-:W-:-:S05]  /*8af0*/  VIADD R7, R5, 0xffffffe4 ;  /* 0xffffffe405077836 */ /* 0x000fca0000000000 */
[----:B------:R-:W-:-:S04]  /*8b00*/  SHF.L.U32 R7, R2, R7, RZ ;  /* 0x0000000702077219 */ /* 0x000fc800000006ff */
[----:B------:R-:W-:-:S07]  /*8b10*/  LOP3.LUT R2, R7, 0x7, RZ, 0xc0, !PT ;  /* 0x0000000707027812 */ /* 0x000fce00078ec0ff */
.L_x_3805:
[----:B------:R-:W-:Y:S05]  /*8b20*/  BSYNC B0 ;  /* 0x0000000000007941 */ /* 0x000fea0003800000 */
.L_x_3804:
[----:B------:R-:W-:Y:S01]  /*8b30*/  IMAD.SHL.U32 R2, R2, 0x100000, RZ ;  /* 0x0010000002027824 */ /* 0x000fe200078e00ff */
[----:B------:R-:W-:-:S04]  /*8b40*/  LEA R5, R0, 0x3b800000, 0x17 ;  /* 0x3b80000000057811 */ /* 0x000fc800078eb8ff */
[----:B------:R-:W-:Y:S01]  /*8b50*/  LOP3.LUT R2, R5, R2, R6, 0xfe, !PT ;  /* 0x0000000205027212 */ /* 0x000fe200078efe06 */
[----:B------:R-:W-:Y:S06]  /*8b60*/  BRA `(.L_x_3789) ;  /* 0x00000004000c7947 */ /* 0x000fec0003800000 */
.L_x_3802:
        /* <DEDUP_REMOVED lines=20> */
.L_x_3807:
[----:B------:R-:W-:Y:S05]  /*8cb0*/  BSYNC B0 ;  /* 0x0000000000007941 */ /* 0x000fea0003800000 */
.L_x_3806:
[----:B------:R-:W-:Y:S01]  /*8cc0*/  IMAD.SHL.U32 R2, R2, 0x200000, RZ ;  /* 0x0020000002027824 */ /* 0x000fe200078e00ff */
[----:B------:R-:W-:-:S04]  /*8cd0*/  LEA R5, R0, 0x37800000, 0x17 ;  /* 0x3780000000057811 */ /* 0x000fc800078eb8ff */
[----:B------:R-:W-:Y:S01]  /*8ce0*/  LOP3.LUT R2, R5, R2, R6, 0xfe, !PT ;  /* 0x0000000205027212 */ /* 0x000fe200078efe06 */
[----:B------:R-:W-:Y:S06]  /*8cf0*/  BRA `(.L_x_3789) ;  /* 0x0000000000a87947 */ /* 0x000fec0003800000 */
.L_x_3801:
        /* <DEDUP_REMOVED lines=12> */
[----:B------:R-:W-:Y:S01]  /*8dc0*/  @!P0 MOV R2, 0x7f800001 ;  /* 0x7f80000100028802 */ /* 0x000fe20000000f00 */
[----:B------:R-:W-:-:S07]  /*8dd0*/  @P0 IMAD.SHL.U32 R2, R4, 0x800000, RZ ;  /* 0x0080000004020824 */ /* 0x000fce00078e00ff */
.L_x_3811:
[----:B------:R-:W-:Y:S05]  /*8de0*/  BSYNC B0 ;  /* 0x0000000000007941 */ /* 0x000fea0003800000 */
.L_x_3810:
[----:B------:R-:W-:Y:S01]  /*8df0*/  IMAD.MOV.U32 R3, RZ, RZ, RZ ;  /* 0x000000ffff037224 */ /* 0x000fe200078e00ff */
[----:B------:R-:W-:Y:S06]  /*8e00*/  BRA `(.L_x_3789) ;  /* 0x0000000000647947 */ /* 0x000fec0003800000 */
.L_x_3788:
        /* <DEDUP_REMOVED lines=16> */
.L_x_3812:
[----:B------:R-:W-:Y:S01]  /*8f10*/  CS2R R2, SRZ ;  /* 0x0000000000027805 */ /* 0x000fe2000001ff00 */
[----:B------:R-:W-:Y:S06]  /*8f20*/  BRA `(.L_x_3789) ;  /* 0x00000000001c7947 */ /* 0x000fec0003800000 */
.L_x_3809:
[----:B------:R-:W2:Y:S01]  /*8f30*/  LDG.E.64 R4, desc[UR36][R4.64] ;  /* 0x0000002404047981 */ /* 0x000ea2000c1e1b00 */
[----:B------:R-:W-:Y:S01]  /*8f40*/  IMAD.MOV.U32 R3, RZ, RZ, RZ ;  /* 0x000000ffff037224 */ /* 0x000fe200078e00ff */
[----:B--2---:R0:W1:Y:S01]  /*8f50*/  I2F.U64 R2, R4 ;  /* 0x0000000400027312 */ /* 0x0040620000301000 */
[----:B------:R-:W-:Y:S05]  /*8f60*/  BRA `(.L_x_3789) ;  /* 0x00000000000c7947 */ /* 0x000fea0003800000 */
.L_x_3808:
[----:B------:R-:W2:Y:S01]  /*8f70*/  LDG.E R2, desc[UR36][R4.64] ;  /* 0x0000002404027981 */ /* 0x000ea2000c1e1900 */
[----:B------:R-:W-:Y:S01]  /*8f80*/  IMAD.MOV.U32 R3, RZ, RZ, RZ ;  /* 0x000000ffff037224 */ /* 0x000fe200078e00ff */
[----:B--2---:R-:W-:-:S07]  /*8f90*/  I2FP.F32.U32 R2, R2 ;  /* 0x0000000200027245 */ /* 0x004fce0000201000 */
.L_x_3789:
[----:B------:R-:W-:Y:S05]  /*8fa0*/  BSYNC B6 ;  /* 0x0000000000067941 */ /* 0x000fea0003800000 */
.L_x_3783:
[----:B0--3-5:R-:W-:Y:S01]  /*8fb0*/  FADD.FTZ R5, -R3, -RZ ;  /* 0x800000ff03057221 */ /* 0x029fe20000010100 */
[----:B------:R-:W-:Y:S04]  /*8fc0*/  BSSY B0, `(.L_x_3813) ;  /* 0x000004c000007945 */ /* 0x000fe80003800000 */
[----:B------:R-:W-:-:S04]  /*8fd0*/  LOP3.LUT R0, R5, 0x7fffffff, RZ, 0xc0, !PT ;  /* 0x7fffffff05007812 */ /* 0x000fc800078ec0ff */
[----:B------:R-:W-:-:S13]  /*8fe0*/  ISETP.GT.U32.AND P0, PT, R0, 0x7f7fffff, PT ;  /* 0x7f7fffff0000780c */ /* 0x000fda0003f04070 */
[----:B------:R-:W-:Y:S05]  /*8ff0*/  @P0 BRA `(.L_x_3814) ;  /* 0x0000000000f00947 */ /* 0x000fea0003800000 */
[----:B-12-4-:R-:W-:-:S13]  /*9000*/  FSETP.GEU.FTZ.AND P0, PT, |R2|, +INF , PT ;  /* 0x7f8000000200780b */ /* 0x016fda0003f1e200 */
[----:B------:R-:W-:Y:S05]  /*9010*/  @P0 BRA `(.L_x_3815) ;  /* 0x0000000000dc0947 */ /* 0x000fea0003800000 */
[----:B------:R-:W-:-:S13]  /*9020*/  ISETP.GT.U32.AND P0, PT, R0, 0x412fffff, PT ;  /* 0x412fffff0000780c */ /* 0x000fda0003f04070 */
[----:B------:R-:W-:Y:S05]  /*9030*/  @P0 BRA `(.L_x_3816) ;  /* 0x0000000000a40947 */ /* 0x000fea0003800000 */
[----:B------:R-:W-:Y:S01]  /*9040*/  FMUL.FTZ R0, |R5|, 1.4426950216293334961 ;  /* 0x3fb8aa3b05007820 */ /* 0x000fe20000410200 */
[----:B------:R-:W-:Y:S01]  /*9050*/  HFMA2.MMA R7, -RZ, RZ, 3.4921875, 0 ;  /* 0x42fc0000ff077435 */ /* 0x000fe200000001ff */
        /* <DEDUP_REMOVED lines=39> */
.L_x_3816:
        /* <DEDUP_REMOVED lines=12> */
.L_x_3815:
[----:B------:R-:W-:-:S04]  /*9390*/  FADD.FTZ R5, R2, -R2 ;  /* 0x8000000202057221 */ /* 0x000fc80000010000 */
[----:B------:R-:W-:Y:S01]  /*93a0*/  IMAD.MOV.U32 R6, RZ, RZ, R5 ;  /* 0x000000ffff067224 */ /* 0x000fe200078e0005 */
[----:B------:R-:W-:Y:S06]  /*93b0*/  BRA `(.L_x_3817) ;  /* 0x0000000000307947 */ /* 0x000fec0003800000 */
.L_x_3814:
[----:B------:R-:W-:-:S13]  /*93c0*/  LOP3.LUT P0, RZ, R5, 0x7fffff, RZ, 0xc0, !PT ;  /* 0x007fffff05ff7812 */ /* 0x000fda000780c0ff */
[C---:B-12-4-:R-:W-:Y:S01]  /*93d0*/  @P0 FMUL.FTZ R3, R2.reuse, R5 ;  /* 0x0000000502030220 */ /* 0x056fe20000410000 */
        /* <DEDUP_REMOVED lines=10> */
.L_x_3817:
[----:B------:R-:W-:Y:S05]  /*9480*/  BSYNC B0 ;  /* 0x0000000000007941 */ /* 0x000fea0003800000 */
.L_x_3813:
        /* <DEDUP_REMOVED lines=16> */
.L_x_3821:
[----:B------:R-:W0:Y:S02]  /*9590*/  F2I.S64.TRUNC R6, R6 ;  /* 0x0000000600067311 */ /* 0x000e24000020d900 */
[----:B0-----:R-:W-:-:S05]  /*95a0*/  IMAD.MOV.U32 R3, RZ, RZ, R6 ;  /* 0x000000ffff037224 */ /* 0x001fca00078e0006 */
[----:B------:R0:W-:Y:S01]  /*95b0*/  STG.E.U8 desc[UR36][R16.64], R3 ;  /* 0x0000000310007986 */ /* 0x0001e2000c101124 */
[----:B------:R-:W-:Y:S05]  /*95c0*/  BRA `(.L_x_3823) ;  /* 0x0000000c00447947 */ /* 0x000fea0003800000 */
.L_x_3820:
        /* <DEDUP_REMOVED lines=9> */
.L_x_3825:
[----:B------:R-:W0:Y:S02]  /*9660*/  F2I.FTZ.TRUNC.NTZ R3, R6 ;  /* 0x0000000600037305 */ /* 0x000e24000021f100 */
[----:B0-----:R0:W-:Y:S01]  /*9670*/  STG.E desc[UR36][R16.64], R3 ;  /* 0x0000000310007986 */ /* 0x0011e2000c101924 */
[----:B------:R-:W-:Y:S05]  /*9680*/  BRA `(.L_x_3823) ;  /* 0x0000000c00147947 */ /* 0x000fea0003800000 */
.L_x_3824:
[----:B------:R-:W0:Y:S02]  /*9690*/  F2I.FTZ.TRUNC.NTZ R3, R6 ;  /* 0x0000000600037305 */ /* 0x000e24000021f100 */
[----:B0-----:R0:W-:Y:S01]  /*96a0*/  STG.E.U16 desc[UR36][R16.64], R3 ;  /* 0x0000000310007986 */ /* 0x0011e2000c101524 */
[----:B------:R-:W-:Y:S05]  /*96b0*/  BRA `(.L_x_3823) ;  /* 0x0000000c00087947 */ /* 0x000fea0003800000 */
.L_x_3819:
        /* <DEDUP_REMOVED lines=8> */
.L_x_3827:
[----:B------:R-:W-:-:S05]  /*9740*/  F2FP.F16.F32.PACK_AB R6, RZ, R6 ;  /* 0x00000006ff06723e */ /* 0x000fca00000000ff */
[----:B------:R0:W-:Y:S01]  /*9750*/  STG.E.U16 desc[UR36][R16.64], R6 ;  /* 0x0000000610007986 */ /* 0x0001e2000c101524 */
[----:B------:R-:W-:Y:S05]  /*9760*/  BRA `(.L_x_3823) ;  /* 0x0000000800dc7947 */ /* 0x000fea0003800000 */
.L_x_3826:
        /* <DEDUP_REMOVED lines=8> */
.L_x_3829:
[----:B------:R-:W-:-:S05]  /*97f0*/  F2FP.F16.F32.PACK_AB R7, R7, R6 ;  /* 0x000000060707723e */ /* 0x000fca00000000ff */
[----:B------:R0:W-:Y:S01]  /*9800*/  STG.E desc[UR36][R16.64], R7 ;  /* 0x0000000710007986 */ /* 0x0001e2000c101924 */
[----:B------:R-:W-:Y:S05]  /*9810*/  BRA `(.L_x_3823) ;  /* 0x0000000800b07947 */ /* 0x000fea0003800000 */
.L_x_3828:
[----:B------:R-:W-:-:S06]  /*9820*/  FMUL.FTZ R2, R6, 1 ;  /* 0x3f80000006027820 */ /* 0x000fcc0000410000 */
[----:B------:R-:W0:Y:S02]  /*9830*/  F2F.F64.F32 R2, R2 ;  /* 0x0000000200027310 */ /* 0x000e240000201800 */
[----:B0-----:R0:W-:Y:S01]  /*9840*/  STG.E.64 desc[UR36][R16.64], R2 ;  /* 0x0000000210007986 */ /* 0x0011e2000c101b24 */
[----:B------:R-:W-:Y:S05]  /*9850*/  BRA `(.L_x_3823) ;  /* 0x0000000800a07947 */ /* 0x000fea0003800000 */
.L_x_3818:
        /* <DEDUP_REMOVED lines=14> */
.L_x_3832:
[----:B------:R-:W-:Y:S01]  /*9940*/  FMUL.FTZ R10, R5, -1 ;  /* 0xbf800000050a7820 */ /* 0x000fe20000410000 */
[----:B------:R-:W-:-:S05]  /*9950*/  FMUL.FTZ R8, R6, 1 ;  /* 0x3f80000006087820 */ /* 0x000fca0000410000 */
[----:B------:R-:W-:Y:S08]  /*9960*/  F2F.F64.F32 R10, R10 ;  /* 0x0000000a000a7310 */ /* 0x000ff00000201800 */
[----:B------:R-:W0:Y:S02]  /*9970*/  F2F.F64.F32 R8, R8 ;  /* 0x0000000800087310 */ /* 0x000e240000201800 */
[----:B0-----:R0:W-:Y:S01]  /*9980*/  STG.E.128 desc[UR36][R16.64], R8 ;  /* 0x0000000810007986 */ /* 0x0011e2000c101d24 */
[----:B------:R-:W-:Y:S05]  /*9990*/  BRA `(.L_x_3823) ;  /* 0x0000000800507947 */ /* 0x000fea0003800000 */
.L_x_3831:
        /* <DEDUP_REMOVED lines=11> */
[----:B------:R-:W-:-:S10]  /*9a50*/  HFMA2.MMA R0, -RZ, RZ, 0, 7.569789886474609375e-06 ;  /* 0x0000007fff007435 */ /* 0x000fd400000001ff */
        /* <DEDUP_REMOVED lines=8> */
.L_x_3836:
[----:B------:R-:W-:Y:S05]  /*9ae0*/  BSYNC B0 ;  /* 0x0000000000007941 */ /* 0x000fea0003800000 */
.L_x_3835:
[----:B------:R-:W-:-:S05]  /*9af0*/  LOP3.LUT R5, R0, R5, RZ, 0xfc, !PT ;  /* 0x0000000500057212 */ /* 0x000fca00078efcff */
[----:B------:R0:W-:Y:S01]  /*9b00*/  STG.E.U8 desc[UR36][R16.64], R5 ;  /* 0x0000000510007986 */ /* 0x0001e2000c101124 */
[----:B------:R-:W-:Y:S05]  /*9b10*/  BRA `(.L_x_3823) ;  /* 0x0000000400f07947 */ /* 0x000fea0003800000 */
.L_x_3834:
        /* <DEDUP_REMOVED lines=12> */
.L_x_3838:
[----:B------:R-:W-:Y:S01]  /*9be0*/  IMAD.MOV.U32 R0, RZ, RZ, 0x7f ;  /* 0x0000007fff007424 */ /* 0x000fe200078e00ff */
[----:B------:R-:W-:-:S04]  /*9bf0*/  ISETP.GT.U32.AND P0, PT, R2, 0x7f800000, PT ;  /* 0x7f8000000200780c */ /* 0x000fc80003f04070 */
[----:B------:R-:W-:-:S09]  /*9c00*/  SEL R0, R0, 0x7c, P0 ;  /* 0x0000007c00007807 */ /* 0x000fd20000000000 */
.L_x_3839:
[----:B------:R-:W-:Y:S05]  /*9c10*/  BSYNC B0 ;  /* 0x0000000000007941 */ /* 0x000fea0003800000 */
.L_x_3837:
[----:B------:R-:W-:-:S04]  /*9c20*/  LOP3.LUT R6, R6, 0x80000000, RZ, 0xc0, !PT ;  /* 0x8000000006067812 */ /* 0x000fc800078ec0ff */
[----:B------:R-:W-:-:S04]  /*9c30*/  SHF.R.U32.HI R3, RZ, 0x18, R6 ;  /* 0x00000018ff037819 */ /* 0x000fc80000011606 */
[----:B------:R-:W-:-:S05]  /*9c40*/  LOP3.LUT R3, R0, R3, RZ, 0xfc, !PT ;  /* 0x0000000300037212 */ /* 0x000fca00078efcff */
[----:B------:R0:W-:Y:S01]  /*9c50*/  STG.E.U8 desc[UR36][R16.64], R3 ;  /* 0x0000000310007986 */ /* 0x0001e2000c101124 */
[----:B------:R-:W-:Y:S05]  /*9c60*/  BRA `(.L_x_3823) ;  /* 0x00000004009c7947 */ /* 0x000fea0003800000 */
.L_x_3833:
[----:B------:R-:W-:-:S05]  /*9c70*/  F2FP.BF16.F32.PACK_AB R6, RZ, R6 ;  /* 0x00000006ff06723e */ /* 0x000fca00000010ff */
[----:B------:R0:W-:Y:S01]  /*9c80*/  STG.E.U16 desc[UR36][R16.64], R6 ;  /* 0x0000000610007986 */ /* 0x0001e2000c101524 */
[----:B------:R-:W-:Y:S05]  /*9c90*/  BRA `(.L_x_3823) ;  /* 0x0000000400907947 */ /* 0x000fea0003800000 */
.L_x_3830:
        /* <DEDUP_REMOVED lines=11> */
.L_x_3842:
        /* <DEDUP_REMOVED lines=16> */
.L_x_3845:
[----:B------:R-:W-:-:S04]  /*9e50*/  LOP3.LUT R6, R6, 0x80000000, RZ, 0xc0, !PT ;  /* 0x8000000006067812 */ /* 0x000fc800078ec0ff */
[----:B------:R-:W-:-:S04]  /*9e60*/  SHF.R.U32.HI R3, RZ, 0x18, R6 ;  /* 0x00000018ff037819 */ /* 0x000fc80000011606 */
[----:B------:R-:W-:-:S04]  /*9e70*/  LOP3.LUT R0, R0, R3, RZ, 0xfc, !PT ;  /* 0x0000000300007212 */ /* 0x000fc800078efcff */
[----:B------:R-:W-:-:S07]  /*9e80*/  PRMT R8, R0, 0x7610, R8 ;  /* 0x0000761000087816 */ /* 0x000fce0000000008 */
.L_x_3844:
[----:B------:R-:W-:Y:S05]  /*9e90*/  BSYNC B0 ;  /* 0x0000000000007941 */ /* 0x000fea0003800000 */
.L_x_3843:
[----:B------:R0:W-:Y:S01]  /*9ea0*/  STG.E.U8 desc[UR36][R16.64], R8 ;  /* 0x0000000810007986 */ /* 0x0001e2000c101124 */
[----:B------:R-:W-:Y:S05]  /*9eb0*/  BRA `(.L_x_3823) ;  /* 0x0000000400087947 */ /* 0x000fea0003800000 */
.L_x_3841:
        /* <DEDUP_REMOVED lines=16> */
.L_x_3848:
[----:B------:R-:W-:-:S04]  /*9fc0*/  LOP3.LUT R6, R6, 0x80000000, RZ, 0xc0, !PT ;  /* 0x8000000006067812 */ /* 0x000fc800078ec0ff */
[----:B------:R-:W-:-:S04]  /*9fd0*/  SHF.R.U32.HI R3, RZ, 0x18, R6 ;  /* 0x00000018ff037819 */ /* 0x000fc80000011606 */
[----:B------:R-:W-:-:S04]  /*9fe0*/  LOP3.LUT R0, R0, R3, RZ, 0xfc, !PT ;  /* 0x0000000300007212 */ /* 0x000fc800078efcff */
[----:B------:R-:W-:-:S07]  /*9ff0*/  PRMT R8, R0, 0x7610, R8 ;  /* 0x0000761000087816 */ /* 0x000fce0000000008 */
.L_x_3847:
[----:B------:R-:W-:Y:S05]  /*a000*/  BSYNC B0 ;  /* 0x0000000000007941 */ /* 0x000fea0003800000 */
.L_x_3846:
[----:B------:R2:W-:Y:S01]  /*a010*/  STG.E.U8 desc[UR36][R16.64], R8 ;  /* 0x0000000810007986 */ /* 0x0005e2000c101124 */
[----:B------:R-:W-:Y:S05]  /*a020*/  BRA `(.L_x_3823) ;  /* 0x0000000000ac7947 */ /* 0x000fea0003800000 */
.L_x_3840:
        /* <DEDUP_REMOVED lines=13> */
[----:B------:R-:W-:Y:S02]  /*a100*/  @P1 ISETP.EQ.U32.AND P2, PT, R0, 0x1, P0 ;  /* 0x000000010000180c */ /* 0x000fe40000742070 */
[----:B------:R-:W-:Y:S02]  /*a110*/  PLOP3.LUT P0, PT, PT, PT, PT, 0x80, 0x0 ;  /* 0x000000000000781c */ /* 0x000fe40003f0f070 */
[----:B------:R-:W-:Y:S02]  /*a120*/  @P1 PLOP3.LUT P0, PT, P2, PT, PT, 0x80, 0x0 ;  /* 0x000000000000181c */ /* 0x000fe4000170f070 */
[----:B------:R-:W-:-:S11]  /*a130*/  @P1 IADD3 R0, R2, 0x1, RZ ;  /* 0x0000000102001810 */ /* 0x000fd60007ffe0ff */
[----:B------:R-:W-:-:S04]  /*a140*/  @!P0 IMAD.MOV R0, RZ, RZ, R2 ;  /* 0x000000ffff008224 */ /* 0x000fc800078e0202 */
[----:B------:R-:W-:-:S05]  /*a150*/  @P1 IMAD.MOV.U32 R3, RZ, RZ, R0 ;  /* 0x000000ffff031224 */ /* 0x000fca00078e0000 */
[----:B------:R0:W-:Y:S01]  /*a160*/  STG.E.U8 desc[UR36][R16.64], R3 ;  /* 0x0000000310007986 */ /* 0x0001e2000c101124 */
[----:B------:R-:W-:Y:S05]  /*a170*/  BRA `(.L_x_3823) ;  /* 0x0000000000587947 */ /* 0x000fea0003800000 */
.L_x_3822:
[----:B------:R-:W-:Y:S01]  /*a180*/  MOV R0, 0x0 ;  /* 0x0000000000007802 */ /* 0x000fe20000000f00 */
[----:B------:R-:W-:Y:S01]  /*a190*/  ULDC.64 UR4, c[0x4][0x158] ;  /* 0x0100560000047ab9 */ /* 0x000fe20000000a00 */
[----:B------:R-:W-:Y:S01]  /*a1a0*/  ULDC.64 UR6, c[0x4][0x20] ;  /* 0x0100080000067ab9 */ /* 0x000fe20000000a00 */
[----:B------:R-:W-:Y:S01]  /*a1b0*/  IMAD.U32 R4, RZ, RZ, UR4 ;  /* 0x00000004ff047e24 */ /* 0x000fe2000f8e00ff */
[----:B------:R0:W1:Y:S01]  /*a1c0*/  LDC.64 R2, c[0x4][R0] ;  /* 0x0100000000027b82 */ /* 0x0000620000000a00 */
[----:B------:R-:W-:Y:S01]  /*a1d0*/  IMAD.U32 R5, RZ, RZ, UR5 ;  /* 0x00000005ff057e24 */ /* 0x000fe2000f8e00ff */
[----:B------:R-:W-:Y:S01]  /*a1e0*/  ULDC.64 UR4, c[0x4][0x160] ;  /* 0x0100580000047ab9 */ /* 0x000fe20000000a00 */
[----:B------:R-:W-:Y:S01]  /*a1f0*/  MOV R10, UR6 ;  /* 0x00000006000a7c02 */ /* 0x000fe20008000f00 */
        /* <DEDUP_REMOVED lines=8> */
.L_x_3851:
[----:B------:R-:W-:Y:S05]  /*a280*/  BRA `(.L_x_3823) ;  /* 0x0000000000147947 */ /* 0x000fea0003800000 */
.L_x_3850:
[----:B------:R-:W0:Y:S02]  /*a290*/  F2I.U64.TRUNC R6, R6 ;  /* 0x0000000600067311 */ /* 0x000e24000020d800 */
[----:B0-----:R4:W-:Y:S01]  /*a2a0*/  STG.E.64 desc[UR36][R16.64], R6 ;  /* 0x0000000610007986 */ /* 0x0019e2000c101b24 */
[----:B------:R-:W-:Y:S05]  /*a2b0*/  BRA `(.L_x_3823) ;  /* 0x0000000000087947 */ /* 0x000fea0003800000 */
.L_x_3849:
[----:B------:R-:W0:Y:S02]  /*a2c0*/  F2I.FTZ.U32.TRUNC.NTZ R3, R6 ;  /* 0x0000000600037305 */ /* 0x000e24000021f000 */
[----:B0-----:R3:W-:Y:S02]  /*a2d0*/  STG.E desc[UR36][R16.64], R3 ;  /* 0x0000000310007986 */ /* 0x0017e4000c101924 */
.L_x_3823:
[----:B------:R-:W-:-:S07]  /*a2e0*/  VIADD R19, R19, 0x80 ;  /* 0x0000008013137836 */ /* 0x000fce0000000000 */
.L_x_3781:
[----:B------:R-:W-:Y:S05]  /*a2f0*/  BSYNC B7 ;  /* 0x0000000000077941 */ /* 0x000fea0003800000 */
.L_x_3780:
[----:B------:R-:W-:Y:S02]  /*a300*/  ULDC UR4, c[0x0][0x210] ;  /* 0x0000840000047ab9 */ /* 0x000fe40000000800 */
[----:B------:R-:W-:-:S13]  /*a310*/  ISETP.GE.AND P0, PT, R19, UR4, PT ;  /* 0x0000000413007c0c */ /* 0x000fda000bf06270 */
[----:B------:R-:W-:Y:S05]  /*a320*/  @P0 EXIT ;  /* 0x000000000000094d */ /* 0x000fea0003800000 */
[----:B0---4-:R-:W0:Y:S01]  /*a330*/  LDC R6, c[0x0][0x218] ;  /* 0x00008600ff067b82 */ /* 0x011e220000000800 */
[----:B-123--:R-:W-:Y:S01]  /*a340*/  HFMA2.MMA R16, -RZ, RZ, 0, 0 ;  /* 0x00000000ff107435 */ /* 0x00efe200000001ff */
        /* <DEDUP_REMOVED lines=292> */
[----:B------:R-:W-:-:S09]  /*b590*/  ULDC.64 UR4, c[0x0][0x340] ;  /* 0x0000d00000047ab9 */ /* 0x000fd20000000a00 */
        /* <DEDUP_REMOVED lines=8> */
.L_x_3852:
        /* <DEDUP_REMOVED lines=23> */
.L_x_3857:
[----:B------:R-:W2:Y:S01]  /*b790*/  LDG.E.U8 R2, desc[UR36][R4.64] ;  /* 0x0000002404027981 */ /* 0x000ea2000c1e1100 */
[----:B------:R-:W-:Y:S01]  /*b7a0*/  IMAD.MOV.U32 R3, RZ, RZ, RZ ;  /* 0x000000ffff037224 */ /* 0x000fe200078e00ff */
[----:B--2---:R-:W-:Y:S01]  /*b7b0*/  I2FP.F32.U32 R2, R2 ;  /* 0x0000000200027245 */ /* 0x004fe20000201000 */
[----:B------:R-:W-:Y:S06]  /*b7c0*/  BRA `(.L_x_3859) ;  /* 0x0000000c007c7947 */ /* 0x000fec0003800000 */
.L_x_3856:
        /* <DEDUP_REMOVED lines=10> */
.L_x_3861:
[----:B------:R-:W2:Y:S01]  /*b870*/  LDG.E R2, desc[UR36][R4.64] ;  /* 0x0000002404027981 */ /* 0x000ea2000c1e1900 */
[----:B------:R-:W-:Y:S02]  /*b880*/  MOV R3, RZ ;  /* 0x000000ff00037202 */ /* 0x000fe40000000f00 */
[----:B--2---:R-:W-:Y:S01]  /*b890*/  I2FP.F32.S32 R2, R2 ;  /* 0x0000000200027245 */ /* 0x004fe20000201400 */
[----:B------:R-:W-:Y:S06]  /*b8a0*/  BRA `(.L_x_3859) ;  /* 0x0000000c00447947 */ /* 0x000fec0003800000 */
.L_x_3860:
[----:B------:R-:W2:Y:S01]  /*b8b0*/  LDG.E.U16 R2, desc[UR36][R4.64] ;  /* 0x0000002404027981 */ /* 0x000ea2000c1e1500 */
[----:B------:R-:W-:Y:S01]  /*b8c0*/  IMAD.MOV.U32 R3, RZ, RZ, RZ ;  /* 0x000000ffff037224 */ /* 0x000fe200078e00ff */
[----:B--2---:R-:W0:Y:S01]  /*b8d0*/  I2F.S16 R2, R2 ;  /* 0x0000000200027306 */ /* 0x004e220000101400 */
[----:B------:R-:W-:Y:S05]  /*b8e0*/  BRA `(.L_x_3859) ;  /* 0x0000000c00347947 */ /* 0x000fea0003800000 */
.L_x_3855:
        /* <DEDUP_REMOVED lines=9> */
.L_x_3863:
[----:B------:R-:W2:Y:S01]  /*b980*/  LDG.E.U16 R2, desc[UR36][R4.64] ;  /* 0x0000002404027981 */ /* 0x000ea2000c1e1500 */
[----:B------:R-:W-:Y:S02]  /*b990*/  IMAD.MOV.U32 R3, RZ, RZ, RZ ;  /* 0x000000ffff037224 */ /* 0x000fe400078e00ff */
[----:B--2---:R-:W-:Y:S01]  /*b9a0*/  HADD2.F32 R2, -RZ, R2.H0_H0 ;  /* 0x20000002ff027230 */ /* 0x004fe20000004100 */
[----:B------:R-:W-:Y:S06]  /*b9b0*/  BRA `(.L_x_3859) ;  /* 0x0000000c00007947 */ /* 0x000fec0003800000 */
.L_x_3862:
        /* <DEDUP_REMOVED lines=8> */
.L_x_3865:
[----:B------:R-:W2:Y:S02]  /*ba40*/  LDG.E R2, desc[UR36][R4.64] ;  /* 0x0000002404027981 */ /* 0x000ea4000c1e1900 */
[--C-:B--2---:R-:W-:Y:S02]  /*ba50*/  HADD2.F32 R3, -RZ, R2.reuse.H1_H1 ;  /* 0x30000002ff037230 */ /* 0x104fe40000004100 */
[----:B------:R-:W-:Y:S01]  /*ba60*/  HADD2.F32 R2, -RZ, R2.H0_H0 ;  /* 0x20000002ff027230 */ /* 0x000fe20000004100 */
[----:B------:R-:W-:Y:S06]  /*ba70*/  BRA `(.L_x_3859) ;  /* 0x0000000800d07947 */ /* 0x000fec0003800000 */
.L_x_3864:
        /* <DEDUP_REMOVED lines=8> */
.L_x_3854:
        /* <DEDUP_REMOVED lines=13> */
.L_x_3868:
        /* <DEDUP_REMOVED lines=10> */
.L_x_3867:
        /* <DEDUP_REMOVED lines=14> */
[C---:B------:R-:W-:Y:S02]  /*bd50*/  ISETP.GT.U32.AND P0, PT, R3.reuse, 0x4, PT ;  /* 0x000000040300780c */ /* 0x040fe40003f04070 */
[----:B------:R-:W-:-:S04]  /*bd60*/  IADD3 R3, R3, -0x4, RZ ;  /* 0xfffffffc03037810 */ /* 0x000fc80007ffe0ff */
        /* <DEDUP_REMOVED lines=11> */
.L_x_3870:
[----:B------:R-:W2:Y:S01]  /*be20*/  LDG.E.U8 R4, desc[UR36][R4.64] ;  /* 0x0000002404047981 */ /* 0x000ea2000c1e1100 */
[----:B------:R-:W-:Y:S02]  /*be30*/  IMAD.MOV.U32 R3, RZ, RZ, RZ ;  /* 0x000000ffff037224 */ /* 0x000fe400078e00ff */
[C---:B--2---:R-:W-:Y:S02]  /*be40*/  IMAD.SHL.U32 R0, R4.reuse, 0x2000000, RZ ;  /* 0x0200000004007824 */ /* 0x044fe400078e00ff */
[----:B------:R-:W-:-:S03]  /*be50*/  IMAD.SHL.U32 R7, R4, 0x1000000, RZ ;  /* 0x0100000004077824 */ /* 0x000fc600078e00ff */
[----:B------:R-:W-:-:S13]  /*be60*/  ISETP.GE.U32.AND P0, PT, R0, 0x8000000, PT ;  /* 0x080000000000780c */ /* 0x000fda0003f06070 */
[C---:B------:R-:W-:Y:S01]  /*be70*/  @!P0 SHF.L.U32 R0, R4.reuse, 0x8, RZ ;  /* 0x0000000804008819 */ /* 0x040fe200000006ff */
        /* <DEDUP_REMOVED lines=8> */
.L_x_3869:
[----:B------:R-:W2:Y:S01]  /*bf00*/  LDG.E.U16 R2, desc[UR36][R4.64] ;  /* 0x0000002404027981 */ /* 0x000ea2000c1e1500 */
[----:B------:R-:W-:Y:S02]  /*bf10*/  IMAD.MOV.U32 R3, RZ, RZ, RZ ;  /* 0x000000ffff037224 */ /* 0x000fe400078e00ff */
[----:B--2---:R-:W-:Y:S01]  /*bf20*/  IMAD.U32 R2, R2, 0x10000, RZ ;  /* 0x0001000002027824 */ /* 0x004fe200078e00ff */
[----:B------:R-:W-:Y:S06]  /*bf30*/  BRA `(.L_x_3859) ;  /* 0x0000000400a07947 */ /* 0x000fec0003800000 */
.L_x_3866:
        /* <DEDUP_REMOVED lines=12> */
.L_x_3873:
        /* <DEDUP_REMOVED lines=20> */
.L_x_3875:
[----:B------:R-:W-:Y:S05]  /*c140*/  BSYNC B0 ;  /* 0x0000000000007941 */ /* 0x000fea0003800000 */
.L_x_3874:
[----:B------:R-:W-:Y:S01]  /*c150*/  IMAD.SHL.U32 R2, R2, 0x100000, RZ ;  /* 0x0010000002027824 */ /* 0x000fe200078e00ff */
[----:B------:R-:W-:-:S04]  /*c160*/  LEA R5, R0, 0x3b800000, 0x17 ;  /* 0x3b80000000057811 */ /* 0x000fc800078eb8ff */
[----:B------:R-:W-:Y:S01]  /*c170*/  LOP3.LUT R2, R5, R2, R6, 0xfe, !PT ;  /* 0x0000000205027212 */ /* 0x000fe200078efe06 */
[----:B------:R-:W-:Y:S06]  /*c180*/  BRA `(.L_x_3859) ;  /* 0x00000004000c7947 */ /* 0x000fec0003800000 */
.L_x_3872:
        /* <DEDUP_REMOVED lines=20> */
.L_x_3877:
[----:B------:R-:W-:Y:S05]  /*c2d0*/  BSYNC B0 ;  /* 0x0000000000007941 */ /* 0x000fea0003800000 */
.L_x_3876:
[----:B------:R-:W-:Y:S01]  /*c2e0*/  IMAD.SHL.U32 R2, R2, 0x200000, RZ ;  /* 0x0020000002027824 */ /* 0x000fe200078e00ff */
[----:B------:R-:W-:-:S04]  /*c2f0*/  LEA R5, R0, 0x37800000, 0x17 ;  /* 0x3780000000057811 */ /* 0x000fc800078eb8ff */
[----:B------:R-:W-:Y:S01]  /*c300*/  LOP3.LUT R2, R5, R2, R6, 0xfe, !PT ;  /* 0x0000000205027212 */ /* 0x000fe200078efe06 */
[----:B------:R-:W-:Y:S06]  /*c310*/  BRA `(.L_x_3859) ;  /* 0x0000000000a87947 */ /* 0x000fec0003800000 */
.L_x_3871:
        /* <DEDUP_REMOVED lines=8> */
[----:B------:R-:W-:Y:S02]  /*c3a0*/  MOV R2, 0x400000 ;  /* 0x0040000000027802 */ /* 0x000fe40000000f00 */
[----:B--2---:R-:W-:-:S13]  /*c3b0*/  ISETP.NE.AND P0, PT, R4, RZ, PT ;  /* 0x000000ff0400720c */ /* 0x004fda0003f05270 */
[----:B------:R-:W-:Y:S05]  /*c3c0*/  @!P0 BRA `(.L_x_3881) ;  /* 0x00000000000c8947 */ /* 0x000fea0003800000 */
[----:B------:R-:W-:-:S13]  /*c3d0*/  ISETP.NE.AND P0, PT, R4, 0xff, PT ;  /* 0x000000ff0400780c */ /* 0x000fda0003f05270 */
[----:B------:R-:W-:Y:S02]  /*c3e0*/  @!P0 IMAD.MOV.U32 R2, RZ, RZ, 0x7f800001 ;  /* 0x7f800001ff028424 */ /* 0x000fe400078e00ff */
[----:B------:R-:W-:-:S07]  /*c3f0*/  @P0 IMAD.SHL.U32 R2, R4, 0x800000, RZ ;  /* 0x0080000004020824 */ /* 0x000fce00078e00ff */
.L_x_3881:
[----:B------:R-:W-:Y:S05]  /*c400*/  BSYNC B0 ;  /* 0x0000000000007941 */ /* 0x000fea0003800000 */
.L_x_3880:
[----:B------:R-:W-:Y:S01]  /*c410*/  IMAD.MOV.U32 R3, RZ, RZ, RZ ;  /* 0x000000ffff037224 */ /* 0x000fe200078e00ff */
[----:B------:R-:W-:Y:S06]  /*c420*/  BRA `(.L_x_3859) ;  /* 0x0000000000647947 */ /* 0x000fec0003800000 */
.L_x_3858:
        /* <DEDUP_REMOVED lines=16> */
.L_x_3882:
[----:B------:R-:W-:Y:S01]  /*c530*/  CS2R R2, SRZ ;  /* 0x0000000000027805 */ /* 0x000fe2000001ff00 */
[----:B------:R-:W-:Y:S06]  /*c540*/  BRA `(.L_x_3859) ;  /* 0x00000000001c7947 */ /* 0x000fec0003800000 */
.L_x_3879:
[----:B------:R-:W2:Y:S01]  /*c550*/  LDG.E.64 R4, desc[UR36][R4.64] ;  /* 0x0000002404047981 */ /* 0x000ea2000c1e1b00 */
[----:B------:R-:W-:Y:S01]  /*c560*/  IMAD.MOV.U32 R3, RZ, RZ, RZ ;  /* 0x000000ffff037224 */ /* 0x000fe200078e00ff */
[----:B--2---:R0:W1:Y:S01]  /*c570*/  I2F.U64 R2, R4 ;  /* 0x0000000400027312 */ /* 0x0040620000301000 */
[----:B------:R-:W-:Y:S05]  /*c580*/  BRA `(.L_x_3859) ;  /* 0x00000000000c7947 */ /* 0x000fea0003800000 */
.L_x_3878:
[----:B------:R-:W2:Y:S01]  /*c590*/  LDG.E R2, desc[UR36][R4.64] ;  /* 0x0000002404027981 */ /* 0x000ea2000c1e1900 */
[----:B------:R-:W-:Y:S01]  /*c5a0*/  HFMA2.MMA R3, -RZ, RZ, 0, 0 ;  /* 0x00000000ff037435 */ /* 0x000fe200000001ff */
[----:B--2---:R-:W-:-:S10]  /*c5b0*/  I2FP.F32.U32 R2, R2 ;  /* 0x0000000200027245 */ /* 0x004fd40000201000 */
.L_x_3859:
[----:B------:R-:W-:Y:S05]  /*c5c0*/  BSYNC B6 ;  /* 0x0000000000067941 */ /* 0x000fea0003800000 */
.L_x_3853:
        /* <DEDUP_REMOVED lines=50> */
.L_x_3886:
        /* <DEDUP_REMOVED lines=12> */
.L_x_3885:
[----:B------:R-:W-:-:S04]  /*c9b0*/  FADD.FTZ R5, R2, -R2 ;  /* 0x8000000202057221 */ /* 0x000fc80000010000 */
[----:B------:R-:W-:Y:S01]  /*c9c0*/  IMAD.MOV.U32 R6, RZ, RZ, R5 ;  /* 0x000000ffff067224 */ /* 0x000fe200078e0005 */
[----:B------:R-:W-:Y:S06]  /*c9d0*/  BRA `(.L_x_3887) ;  /* 0x0000000000307947 */ /* 0x000fec0003800000 */
.L_x_3884:
        /* <DEDUP_REMOVED lines=12> */
.L_x_3887:
[----:B------:R-:W-:Y:S05]  /*caa0*/  BSYNC B0 ;  /* 0x0000000000007941 */ /* 0x000fea0003800000 */
.L_x_3883:
        /* <DEDUP_REMOVED lines=16> */
.L_x_3891:
[----:B------:R-:W0:Y:S02]  /*cbb0*/  F2I.S64.TRUNC R6, R6 ;  /* 0x0000000600067311 */ /* 0x000e24000020d900 */
[----:B0-----:R-:W-:-:S05]  /*cbc0*/  MOV R3, R6 ;  /* 0x0000000600037202 */ /* 0x001fca0000000f00 */
[----:B------:R-:W-:Y:S01]  /*cbd0*/  STG.E.U8 desc[UR36][R16.64], R3 ;  /* 0x0000000310007986 */ /* 0x000fe2000c101124 */
[----:B------:R-:W-:Y:S05]  /*cbe0*/  EXIT ;  /* 0x000000000000794d */ /* 0x000fea0003800000 */
.L_x_3890:
        /* <DEDUP_REMOVED lines=9> */
.L_x_3894:
[----:B------:R-:W0:Y:S02]  /*cc80*/  F2I.FTZ.TRUNC.NTZ R3, R6 ;  /* 0x0000000600037305 */ /* 0x000e24000021f100 */
[----:B0-----:R-:W-:Y:S01]  /*cc90*/  STG.E desc[UR36][R16.64], R3 ;  /* 0x0000000310007986 */ /* 0x001fe2000c101924 */
[----:B------:R-:W-:Y:S05]  /*cca0*/  EXIT ;  /* 0x000000000000794d */ /* 0x000fea0003800000 */
.L_x_3893:
[----:B------:R-:W0:Y:S02]  /*ccb0*/  F2I.FTZ.TRUNC.NTZ R3, R6 ;  /* 0x0000000600037305 */ /* 0x000e24000021f100 */
[----:B0-----:R-:W-:Y:S01]  /*ccc0*/  STG.E.U16 desc[UR36][R16.64], R3 ;  /* 0x0000000310007986 */ /* 0x001fe2000c101524 */
[----:B------:R-:W-:Y:S05]  /*ccd0*/  EXIT ;  /* 0x000000000000794d */ /* 0x000fea0003800000 */
.L_x_3889:
        /* <DEDUP_REMOVED lines=8> */
.L_x_3896:
[----:B------:R-:W-:-:S05]  /*cd60*/  F2FP.F16.F32.PACK_AB R6, RZ, R6 ;  /* 0x00000006ff06723e */ /* 0x000fca00000000ff */
[----:B------:R-:W-:Y:S01]  /*cd70*/  STG.E.U16 desc[UR36][R16.64], R6 ;  /* 0x0000000610007986 */ /* 0x000fe2000c101524 */
[----:B------:R-:W-:Y:S05]  /*cd80*/  EXIT ;  /* 0x000000000000794d */ /* 0x000fea0003800000 */
.L_x_3895:
[----:B------:R-:W-:-:S13]  /*cd90*/  ISETP.NE.AND P0, PT, R0, 0x7, PT ;  /* 0x000000070000780c */ /* 0x000fda0003f05270 */
[----:B------:R-:W-:Y:S05]  /*cda0*/  @!P0 BRA `(.L_x_3897) ;  /* 0x0000000000248947 */ /* 0x000fea0003800000 */
[----:B------:R-:W-:-:S13]  /*cdb0*/  ISETP.NE.AND P0, PT, R0, 0x8, PT ;  /* 0x000000080000780c */ /* 0x000fda0003f05270 */
[----:B------:R-:W-:Y:S05]  /*cdc0*/  @!P0 BRA `(.L_x_3898) ;  /* 0x0000000000108947 */ /* 0x000fea0003800000 */
[----:B------:R-:W-:-:S13]  /*cdd0*/  ISETP.NE.AND P0, PT, R0, 0x9, PT ;  /* 0x000000090000780c */ /* 0x000fda0003f05270 */
[----:B------:R-:W-:Y:S05]  /*cde0*/  @P0 BRA `(.L_x_3892) ;  /* 0x00000008006c0947 */ /* 0x000fea0003800000 */
[----:B------:R-:W-:Y:S01]  /*cdf0*/  STG.E.64 desc[UR36][R16.64], R6 ;  /* 0x0000000610007986 */ /* 0x000fe2000c101b24 */
[----:B------:R-:W-:Y:S05]  /*ce00*/  EXIT ;  /* 0x000000000000794d */ /* 0x000fea0003800000 */
.L_x_3898:
[----:B------:R-:W-:-:S05]  /*ce10*/  F2FP.F16.F32.PACK_AB R7, R7, R6 ;  /* 0x000000060707723e */ /* 0x000fca00000000ff */
[----:B------:R-:W-:Y:S01]  /*ce20*/  STG.E desc[UR36][R16.64], R7 ;  /* 0x0000000710007986 */ /* 0x000fe2000c101924 */
[----:B------:R-:W-:Y:S05]  /*ce30*/  EXIT ;  /* 0x000000000000794d */ /* 0x000fea0003800000 */
.L_x_3897:
[----:B------:R-:W-:-:S06]  /*ce40*/  FMUL.FTZ R2, R6, 1 ;  /* 0x3f80000006027820 */ /* 0x000fcc0000410000 */
[----:B------:R-:W0:Y:S02]  /*ce50*/  F2F.F64.F32 R2, R2 ;  /* 0x0000000200027310 */ /* 0x000e240000201800 */
[----:B0-----:R-:W-:Y:S01]  /*ce60*/  STG.E.64 desc[UR36][R16.64], R2 ;  /* 0x0000000210007986 */ /* 0x001fe2000c101b24 */
[----:B------:R-:W-:Y:S05]  /*ce70*/  EXIT ;  /* 0x000000000000794d */ /* 0x000fea0003800000 */
.L_x_3888:
        /* <DEDUP_REMOVED lines=12> */
[----:B------:R-:W-:Y:S01]  /*cf40*/  STG.E.U8 desc[UR36][R16.64], R3 ;  /* 0x0000000310007986 */ /* 0x000fe2000c101124 */
[----:B------:R-:W-:Y:S05]  /*cf50*/  EXIT ;  /* 0x000000000000794d */ /* 0x000fea0003800000 */
.L_x_3901:
[----:B------:R-:W-:Y:S01]  /*cf60*/  FMUL.FTZ R10, R5, -1 ;  /* 0xbf800000050a7820 */ /* 0x000fe20000410000 */
[----:B------:R-:W-:-:S05]  /*cf70*/  FMUL.FTZ R8, R6, 1 ;  /* 0x3f80000006087820 */ /* 0x000fca0000410000 */
[----:B------:R-:W-:Y:S08]  /*cf80*/  F2F.F64.F32 R10, R10 ;  /* 0x0000000a000a7310 */ /* 0x000ff00000201800 */
[----:B------:R-:W0:Y:S02]  /*cf90*/  F2F.F64.F32 R8, R8 ;  /* 0x0000000800087310 */ /* 0x000e240000201800 */
[----:B0-----:R-:W-:Y:S01]  /*cfa0*/  STG.E.128 desc[UR36][R16.64], R8 ;  /* 0x0000000810007986 */ /* 0x001fe2000c101d24 */
[----:B------:R-:W-:Y:S05]  /*cfb0*/  EXIT ;  /* 0x000000000000794d */ /* 0x000fea0003800000 */
.L_x_3900:
        /* <DEDUP_REMOVED lines=20> */
.L_x_3905:
[----:B------:R-:W-:Y:S05]  /*d100*/  BSYNC B0 ;  /* 0x0000000000007941 */ /* 0x000fea0003800000 */
.L_x_3904:
[----:B------:R-:W-:-:S05]  /*d110*/  LOP3.LUT R5, R0, R5, RZ, 0xfc, !PT ;  /* 0x0000000500057212 */ /* 0x000fca00078efcff */
[----:B------:R-:W-:Y:S01]  /*d120*/  STG.E.U8 desc[UR36][R16.64], R5 ;  /* 0x0000000510007986 */ /* 0x000fe2000c101124 */
[----:B------:R-:W-:Y:S05]  /*d130*/  EXIT ;  /* 0x000000000000794d */ /* 0x000fea0003800000 */
.L_x_3903:
        /* <DEDUP_REMOVED lines=12> */
.L_x_3907:
[----:B------:R-:W-:Y:S01]  /*d200*/  IMAD.MOV.U32 R0, RZ, RZ, 0x7f ;  /* 0x0000007fff007424 */ /* 0x000fe200078e00ff */
[----:B------:R-:W-:-:S04]  /*d210*/  ISETP.GT.U32.AND P0, PT, R2, 0x7f800000, PT ;  /* 0x7f8000000200780c */ /* 0x000fc80003f04070 */
[----:B------:R-:W-:-:S09]  /*d220*/  SEL R0, R0, 0x7c, P0 ;  /* 0x0000007c00007807 */ /* 0x000fd20000000000 */
.L_x_3908:
[----:B------:R-:W-:Y:S05]  /*d230*/  BSYNC B0 ;  /* 0x0000000000007941 */ /* 0x000fea0003800000 */
.L_x_3906:
[----:B------:R-:W-:-:S04]  /*d240*/  LOP3.LUT R6, R6, 0x80000000, RZ, 0xc0, !PT ;  /* 0x8000000006067812 */ /* 0x000fc800078ec0ff */
[----:B------:R-:W-:-:S04]  /*d250*/  SHF.R.U32.HI R3, RZ, 0x18, R6 ;  /* 0x00000018ff037819 */ /* 0x000fc80000011606 */
[----:B------:R-:W-:-:S05]  /*d260*/  LOP3.LUT R3, R0, R3, RZ, 0xfc, !PT ;  /* 0x0000000300037212 */ /* 0x000fca00078efcff */
[----:B------:R-:W-:Y:S01]  /*d270*/  STG.E.U8 desc[UR36][R16.64], R3 ;  /* 0x0000000310007986 */ /* 0x000fe2000c101124 */
[----:B------:R-:W-:Y:S05]  /*d280*/  EXIT ;  /* 0x000000000000794d */ /* 0x000fea0003800000 */
.L_x_3902:
[----:B------:R-:W-:-:S05]  /*d290*/  F2FP.BF16.F32.PACK_AB R6, RZ, R6 ;  /* 0x00000006ff06723e */ /* 0x000fca00000010ff */
[----:B------:R-:W-:Y:S01]  /*d2a0*/  STG.E.U16 desc[UR36][R16.64], R6 ;  /* 0x0000000610007986 */ /* 0x000fe2000c101524 */
[----:B------:R-:W-:Y:S05]  /*d2b0*/  EXIT ;  /* 0x000000000000794d */ /* 0x000fea0003800000 */
.L_x_3899:
        /* <DEDUP_REMOVED lines=11> */
.L_x_3911:
        /* <DEDUP_REMOVED lines=16> */
.L_x_3914:
[----:B------:R-:W-:-:S04]  /*d470*/  LOP3.LUT R6, R6, 0x80000000, RZ, 0xc0, !PT ;  /* 0x8000000006067812 */ /* 0x000fc800078ec0ff */
[----:B------:R-:W-:-:S04]  /*d480*/  SHF.R.U32.HI R3, RZ, 0x18, R6 ;  /* 0x00000018ff037819 */ /* 0x000fc80000011606 */
[----:B------:R-:W-:-:S04]  /*d490*/  LOP3.LUT R0, R0, R3, RZ, 0xfc, !PT ;  /* 0x0000000300007212 */ /* 0x000fc800078efcff */
[----:B------:R-:W-:-:S07]  /*d4a0*/  PRMT R8, R0, 0x7610, R8 ;  /* 0x0000761000087816 */ /* 0x000fce0000000008 */
.L_x_3913:
[----:B------:R-:W-:Y:S05]  /*d4b0*/  BSYNC B0 ;  /* 0x0000000000007941 */ /* 0x000fea0003800000 */
.L_x_3912:
[----:B------:R-:W-:Y:S01]  /*d4c0*/  STG.E.U8 desc[UR36][R16.64], R8 ;  /* 0x0000000810007986 */ /* 0x000fe2000c101124 */
[----:B------:R-:W-:Y:S05]  /*d4d0*/  EXIT ;  /* 0x000000000000794d */ /* 0x000fea0003800000 */
.L_x_3910:
        /* <DEDUP_REMOVED lines=16> */
.L_x_3917:
[----:B------:R-:W-:-:S04]  /*d5e0*/  LOP3.LUT R6, R6, 0x80000000, RZ, 0xc0, !PT ;  /* 0x8000000006067812 */ /* 0x000fc800078ec0ff */
[----:B------:R-:W-:-:S04]  /*d5f0*/  SHF.R.U32.HI R3, RZ, 0x18, R6 ;  /* 0x00000018ff037819 */ /* 0x000fc80000011606 */
[----:B------:R-:W-:-:S04]  /*d600*/  LOP3.LUT R0, R0, R3, RZ, 0xfc, !PT ;  /* 0x0000000300007212 */ /* 0x000fc800078efcff */
[----:B------:R-:W-:-:S07]  /*d610*/  PRMT R8, R0, 0x7610, R8 ;  /* 0x0000761000087816 */ /* 0x000fce0000000008 */
.L_x_3916:
[----:B------:R-:W-:Y:S05]  /*d620*/  BSYNC B0 ;  /* 0x0000000000007941 */ /* 0x000fea0003800000 */
.L_x_3915:
[----:B------:R-:W-:Y:S01]  /*d630*/  STG.E.U8 desc[UR36][R16.64], R8 ;  /* 0x0000000810007986 */ /* 0x000fe2000c101124 */
[----:B------:R-:W-:Y:S05]  /*d640*/  EXIT ;  /* 0x000000000000794d */ /* 0x000fea0003800000 */
.L_x_3909:
        /* <DEDUP_REMOVED lines=11> */
[----:B------:R-:W-:Y:S01]  /*d700*/  HFMA2.MMA R3, -RZ, RZ, 0, 1.5199184417724609375e-05 ;  /* 0x000000ffff037435 */ /* 0x000fe200000001ff */
        /* <DEDUP_REMOVED lines=9> */
.L_x_3892:
        /* <DEDUP_REMOVED lines=16> */
.L_x_3920:
[----:B------:R-:W-:Y:S05]  /*d8a0*/  EXIT ;  /* 0x000000000000794d */ /* 0x000fea0003800000 */
.L_x_3919:
[----:B------:R-:W0:Y:S02]  /*d8b0*/  F2I.U64.TRUNC R6, R6 ;  /* 0x0000000600067311 */ /* 0x000e24000020d800 */
[----:B0-----:R-:W-:Y:S01]  /*d8c0*/  STG.E.64 desc[UR36][R16.64], R6 ;  /* 0x0000000610007986 */ /* 0x001fe2000c101b24 */
[----:B------:R-:W-:Y:S05]  /*d8d0*/  EXIT ;  /* 0x000000000000794d */ /* 0x000fea0003800000 */
.L_x_3918:
[----:B------:R-:W0:Y:S02]  /*d8e0*/  F2I.FTZ.U32.TRUNC.NTZ R3, R6 ;  /* 0x0000000600037305 */ /* 0x000e24000021f000 */
[----:B0-----:R-:W-:Y:S01]  /*d8f0*/  STG.E desc[UR36][R16.64], R3 ;  /* 0x0000000310007986 */ /* 0x001fe2000c101924 */
[----:B------:R-:W-:Y:S05]  /*d900*/  EXIT ;  /* 0x000000000000794d */ /* 0x000fea0003800000 */
.L_x_3921:
        /* <DEDUP_REMOVED lines=15> */
.L_x_7557:


//--------------------- .text._ZN2at6native27unrolled_elementwise_kernelIZZZNS0_15tan_kernel_cudaERNS_18TensorIteratorBaseEENKUlvE_clEvENKUlvE0_clEvEUlN3c107complexIfEEE_St5arrayIPcLm2EELi4E23TrivialOffsetCalculatorILi1EjESE_NS0_6memory12LoadWithCastILi1EEENSF_13StoreWithCastILi1EEEEEviT_T0_T2_T3_T4_T5_ --------------------------
	.section	.text._ZN2at6native27unrolled_elementwise_kernelIZZZNS0_15tan_kernel_cudaERNS_18TensorIteratorBaseEENKUlvE_clEvENKUlvE0_clEvEUlN3c107complexIfEEE_St5arrayIPcLm2EELi4E23TrivialOffsetCalculatorILi1EjESE_NS0_6memory12LoadWithCastILi1EEENSF_13StoreWithCastILi1EEEEEviT_T0_T2_T3_T4_T5_,"ax",@progbits
	.align	128
        .global         _ZN2at6native27unrolled_elementwise_kernelIZZZNS0_15tan_kernel_cudaERNS_18TensorIteratorBaseEENKUlvE_clEvENKUlvE0_clEvEUlN3c107complexIfEEE_St5arrayIPcLm2EELi4E23TrivialOffsetCalculatorILi1EjESE_NS0_6memory12LoadWithCastILi1EEENSF_13StoreWithCastILi1EEEEEviT_T0_T2_T3_T4_T5_
        .type           _ZN2at6native27unrolled_elementwise_kernelIZZZNS0_15tan_kernel_cudaERNS_18TensorIteratorBaseEENKUlvE_clEvENKUlvE0_clEvEUlN3c107complexIfEEE_St5arrayIPcLm2EELi4E23TrivialOffsetCalculatorILi1EjESE_NS0_6memory12LoadWithCastILi1EEENSF_13StoreWithCastILi1EEEEEviT_T0_T2_T3_T4_T5_,@function
        .size           _ZN2at6native27unrolled_elementwise_kernelIZZZNS0_15tan_kernel_cudaERNS_18TensorIteratorBaseEENKUlvE_clEvENKUlvE0_clEvEUlN3c107complexIfEEE_St5arrayIPcLm2EELi4E23TrivialOffsetCalculatorILi1EjESE_NS0_6memory12LoadWithCastILi1EEENSF_13StoreWithCastILi1EEEEEviT_T0_T2_T3_T4_T5_,(.L_x_7558 - _ZN2at6native27unrolled_elementwise_kernelIZZZNS0_15tan_kernel_cudaERNS_18TensorIteratorBaseEENKUlvE_clEvENKUlvE0_clEvEUlN3c107complexIfEEE_St5arrayIPcLm2EELi4E23TrivialOffsetCalculatorILi1EjESE_NS0_6memory12LoadWithCastILi1EEENSF_13StoreWithCastILi1EEEEEviT_T0_T2_T3_T4_T5_)
        .other          _ZN2at6native27unrolled_elementwise_kernelIZZZNS0_15tan_kernel_cudaERNS_18TensorIteratorBaseEENKUlvE_clEvENKUlvE0_clEvEUlN3c107complexIfEEE_St5arrayIPcLm2EELi4E23TrivialOffsetCalculatorILi1EjESE_NS0_6memory12LoadWithCastILi1EEENSF_13StoreWithCastILi1EEEEEviT_T0_T2_T3_T4_T5_,@"STO_CUDA_ENTRY STV_DEFAULT"
_ZN2at6native27unrolled_elementwise_kernelIZZZNS0_15tan_kernel_cudaERNS_18TensorIteratorBaseEENKUlvE_clEvENKUlvE0_clEvEUlN3c107complexIfEEE_St5arrayIPcLm2EELi4E23TrivialOffsetCalculatorILi1EjESE_NS0_6memory12LoadWithCastILi1EEENSF_13StoreWithCastILi1EEEEEviT_T0_T2_T3_T4_T5_:
.text._ZN2at6native27unrolled_elementwise_kernelIZZZNS0_15tan_kernel_cudaERNS_18TensorIteratorBaseEENKUlvE_clEvENKUlvE0_clEvEUlN3c107complexIfEEE_St5arrayIPcLm2EELi4E23TrivialOffsetCalculatorILi1EjESE_NS0_6memory12LoadWithCastILi1EEENSF_13StoreWithCastILi1EEEEEviT_T0_T2_T3_T4_T5_:
[----:B------:R-:W0:Y:S01]  /*0000*/  LDC R1, c[0x0][0x28] ;  /* 0x00000a00ff017b82 */ /* 0x000e220000000800 */
[----:B------:R-:W1:Y:S07]  /*0010*/  S2R R28, SR_CTAID.X ;  /* 0x00000000001c7919 */ /* 0x000e6e0000002500 */
[----:B------:R-:W1:Y:S01]  /*0020*/  LDC R0, c[0x0][0x210] ;  /* 0x00008400ff007b82 */ /* 0x000e620000000800 */
[----:B------:R-:W-:Y:S01]  /*0030*/  ULDC.64 UR36, c[0x0][0x208] ;  /* 0x0000820000247ab9 */ /* 0x000fe20000000a00 */
[----:B------:R-:W-:Y:S01]  /*0040*/  BSSY B7, `(.L_x_3922) ;  /* 0x0000104000077945 */ /* 0x000fe20003800000 */
[----:B------:R-:W2:Y:S01]  /*0050*/  S2R R26, SR_TID.X ;  /* 0x00000000001a7919 */ /* 0x000ea20000002100 */
[----:B------:R-:W-:Y:S01]  /*0060*/  IMAD.MOV.U32 R17, RZ, RZ, RZ ;  /* 0x000000ffff117224 */ /* 0x000fe200078e00ff */
[----:B------:R-:W-:-:S03]  /*0070*/  CS2R R18, SRZ ;  /* 0x0000000000127805 */ /* 0x000fc6000001ff00 */
[----:B------:R-:W3:Y:S01]  /*0080*/  LDC.U8 R27, c[0x0][0x22c] ;  /* 0x00008b00ff1b7b82 */ /* 0x000ee20000000000 */
[----:B-1----:R-:W-:-:S05]  /*0090*/  IMAD R22, R28, -0x200, R0 ;  /* 0xfffffe001c167824 */ /* 0x002fca00078e0200 */
[----:B--2---:R-:W-:-:S13]  /*00a0*/  ISETP.GE.AND P0, PT, R26, R22, PT ;  /* 0x000000161a00720c */ /* 0x004fda0003f06270 */
[----:B0--3--:R-:W-:Y:S05]  /*00b0*/  @P0 BRA `(.L_x_3923) ;  /* 0x0000000c00f00947 */ /* 0x009fea0003800000 */
[----:B------:R-:W0:Y:S01]  /*00c0*/  LDC.64 R2, c[0x0][0x220] ;  /* 0x00008800ff027b82 */ /* 0x000e220000000a00 */
        /* <DEDUP_REMOVED lines=20> */
[----:B--2---:R4:W0:Y:S01]  /*0210*/  I2F.S16 R18, R2 ;  /* 0x0000000200127306 */ /* 0x0048220000101400 */
[----:B------:R-:W-:Y:S05]  /*0220*/  BRA `(.L_x_3930) ;  /* 0x0000000c008c7947 */ /* 0x000fea0003800000 */
.L_x_3928:
[----:B------:R-:W2:Y:S01]  /*0230*/  LDG.E.U8 R2, desc[UR36][R2.64] ;  /* 0x0000002402027981 */ /* 0x000ea2000c1e1100 */
[----:B------:R-:W-:Y:S01]  /*0240*/  IMAD.MOV.U32 R19, RZ, RZ, RZ ;  /* 0x000000ffff137224 */ /* 0x000fe200078e00ff */
[----:B--2---:R-:W-:Y:S01]  /*0250*/  I2FP.F32.U32 R18, R2 ;  /* 0x0000000200127245 */ /* 0x004fe20000201000 */
[----:B------:R-:W-:Y:S06]  /*0260*/  BRA `(.L_x_3930) ;  /* 0x0000000c007c7947 */ /* 0x000fec0003800000 */
.L_x_3927:
        /* <DEDUP_REMOVED lines=8> */
[----:B--2---:R0:W1:Y:S01]  /*02f0*/  I2F.S64 R18, R2 ;  /* 0x0000000200127312 */ /* 0x0040620000301400 */
[----:B------:R-:W-:Y:S05]  /*0300*/  BRA `(.L_x_3930) ;  /* 0x0000000c00547947 */ /* 0x000fea0003800000 */
.L_x_3932:
[----:B------:R-:W2:Y:S01]  /*0310*/  LDG.E R2, desc[UR36][R2.64] ;  /* 0x0000002402027981 */ /* 0x000ea2000c1e1900 */
[----:B------:R-:W-:Y:S01]  /*0320*/  IMAD.MOV.U32 R19, RZ, RZ, RZ ;  /* 0x000000ffff137224 */ /* 0x000fe200078e00ff */
[----:B--2---:R-:W-:Y:S01]  /*0330*/  I2FP.F32.S32 R18, R2 ;  /* 0x0000000200127245 */ /* 0x004fe20000201400 */
[----:B------:R-:W-:Y:S06]  /*0340*/  BRA `(.L_x_3930) ;  /* 0x0000000c00447947 */ /* 0x000fec0003800000 */
.L_x_3931:
[----:B------:R-:W2:Y:S01]  /*0350*/  LDG.E.U16 R2, desc[UR36][R2.64] ;  /* 0x0000002402027981 */ /* 0x000ea2000c1e1500 */
[----:B------:R-:W-:Y:S01]  /*0360*/  IMAD.MOV.U32 R19, RZ, RZ, RZ ;  /* 0x000000ffff137224 */ /* 0x000fe200078e00ff */
[----:B--2---:R2:W3:Y:S01]  /*0370*/  I2F.S16 R18, R2 ;  /* 0x0000000200127306 */ /* 0x0044e20000101400 */
[----:B------:R-:W-:Y:S05]  /*0380*/  BRA `(.L_x_3930) ;  /* 0x0000000c00347947 */ /* 0x000fea0003800000 */
.L_x_3926:
        /* <DEDUP_REMOVED lines=9> */
.L_x_3934:
[----:B------:R-:W2:Y:S01]  /*0420*/  LDG.E.U16 R2, desc[UR36][R2.64] ;  /* 0x0000002402027981 */ /* 0x000ea2000c1e1500 */
[----:B------:R-:W-:Y:S02]  /*0430*/  IMAD.MOV.U32 R19, RZ, RZ, RZ ;  /* 0x000000ffff137224 */ /* 0x000fe400078e00ff */
[----:B--2---:R-:W-:Y:S01]  /*0440*/  HADD2.F32 R18, -RZ, R2.H0_H0 ;  /* 0x20000002ff127230 */ /* 0x004fe20000004100 */
[----:B------:R-:W-:Y:S06]  /*0450*/  BRA `(.L_x_3930) ;  /* 0x0000000c00007947 */ /* 0x000fec0003800000 */
.L_x_3933:
        /* <DEDUP_REMOVED lines=8> */
.L_x_3936:
[----:B------:R-:W2:Y:S02]  /*04e0*/  LDG.E R2, desc[UR36][R2.64] ;  /* 0x0000002402027981 */ /* 0x000ea4000c1e1900 */
[--C-:B--2---:R-:W-:Y:S02]  /*04f0*/  HADD2.F32 R19, -RZ, R2.reuse.H1_H1 ;  /* 0x30000002ff137230 */ /* 0x104fe40000004100 */
[----:B------:R-:W-:Y:S01]  /*0500*/  HADD2.F32 R18, -RZ, R2.H0_H0 ;  /* 0x20000002ff127230 */ /* 0x000fe20000004100 */
[----:B------:R-:W-:Y:S06]  /*0510*/  BRA `(.L_x_3930) ;  /* 0x0000000800d07947 */ /* 0x000fec0003800000 */
.L_x_3935:
        /* <DEDUP_REMOVED lines=8> */
.L_x_3925:
        /* <DEDUP_REMOVED lines=13> */
.L_x_3939:
        /* <DEDUP_REMOVED lines=10> */
.L_x_3938:
        /* <DEDUP_REMOVED lines=8> */
[----:B------:R-:W-:Y:S02]  /*0790*/  IMAD.MOV.U32 R19, RZ, RZ, RZ ;  /* 0x000000ffff137224 */ /* 0x000fe400078e00ff */
        /* <DEDUP_REMOVED lines=8> */
[----:B------:R-:W-:Y:S01]  /*0820*/  SEL R5, R4, RZ, P0 ;  /* 0x000000ff04057207 */ /* 0x000fe20000000000 */
[----:B------:R-:W-:-:S04]  /*0830*/  VIADD R4, R0, 0x1000000 ;  /* 0x0100000000047836 */ /* 0x000fc80000000000 */
[----:B------:R-:W-:Y:S01]  /*0840*/  IMAD R6, R5, R6, 0x3c000000 ;  /* 0x3c00000005067424 */ /* 0x000fe200078e0206 */
[----:B------:R-:W-:Y:S02]  /*0850*/  SHF.L.U32 R5, R0, R5, RZ ;  /* 0x0000000500057219 */ /* 0x000fe400000006ff */
[----:B------:R-:W-:Y:S02]  /*0860*/  SHF.R.S32.HI R4, RZ, 0x8, R4 ;  /* 0x00000008ff047819 */ /* 0x000fe40000011404 */
[----:B------:R-:W-:-:S04]  /*0870*/  LEA.HI R5, R5, R6, RZ, 0x1c ;  /* 0x0000000605057211 */ /* 0x000fc800078fe0ff */
[----:B------:R-:W-:-:S04]  /*0880*/  LOP3.LUT R5, R5, 0x7f800000, R4, 0xf8, !PT ;  /* 0x7f80000005057812 */ /* 0x000fc800078ef804 */
[----:B------:R-:W-:-:S04]  /*0890*/  LOP3.LUT R5, R5, R2, RZ, 0x30, !PT ;  /* 0x0000000205057212 */ /* 0x000fc800078e30ff */
[----:B------:R-:W-:Y:S01]  /*08a0*/  LOP3.LUT R18, R5, 0x80000000, R18, 0xf8, !PT ;  /* 0x8000000005127812 */ /* 0x000fe200078ef812 */
[----:B------:R-:W-:Y:S06]  /*08b0*/  BRA `(.L_x_3930) ;  /* 0x0000000400e87947 */ /* 0x000fec0003800000 */
.L_x_3941:
[----:B------:R-:W2:Y:S01]  /*08c0*/  LDG.E.U8 R2, desc[UR36][R2.64] ;  /* 0x0000002402027981 */ /* 0x000ea2000c1e1100 */
[----:B------:R-:W-:Y:S02]  /*08d0*/  IMAD.MOV.U32 R19, RZ, RZ, RZ ;  /* 0x000000ffff137224 */ /* 0x000fe400078e00ff */
        /* <DEDUP_REMOVED lines=12> */
.L_x_3940:
[----:B------:R-:W2:Y:S01]  /*09a0*/  LDG.E.U16 R2, desc[UR36][R2.64] ;  /* 0x0000002402027981 */ /* 0x000ea2000c1e1500 */
[----:B------:R-:W-:Y:S02]  /*09b0*/  IMAD.MOV.U32 R19, RZ, RZ, RZ ;  /* 0x000000ffff137224 */ /* 0x000fe400078e00ff */
[----:B--2---:R-:W-:Y:S01]  /*09c0*/  IMAD.U32 R18, R2, 0x10000, RZ ;  /* 0x0001000002127824 */ /* 0x004fe200078e00ff */
[----:B------:R-:W-:Y:S06]  /*09d0*/  BRA `(.L_x_3930) ;  /* 0x0000000400a07947 */ /* 0x000fec0003800000 */
.L_x_3937:
        /* <DEDUP_REMOVED lines=12> */
.L_x_3944:
        /* <DEDUP_REMOVED lines=20> */
.L_x_3946:
[----:B------:R-:W-:Y:S05]  /*0be0*/  BSYNC B0 ;  /* 0x0000000000007941 */ /* 0x000fea0003800000 */
.L_x_3945:
[----:B------:R-:W-:Y:S01]  /*0bf0*/  IMAD.SHL.U32 R2, R2, 0x100000, RZ ;  /* 0x0010000002027824 */ /* 0x000fe200078e00ff */
[----:B------:R-:W-:-:S04]  /*0c00*/  LEA R3, R0, 0x3b800000, 0x17 ;  /* 0x3b80000000037811 */ /* 0x000fc800078eb8ff */
[----:B------:R-:W-:Y:S01]  /*0c10*/  LOP3.LUT R18, R3, R2, R18, 0xfe, !PT ;  /* 0x0000000203127212 */ /* 0x000fe200078efe12 */
[----:B------:R-:W-:Y:S06]  /*0c20*/  BRA `(.L_x_3930) ;  /* 0x00000004000c7947 */ /* 0x000fec0003800000 */
.L_x_3943:
        /* <DEDUP_REMOVED lines=20> */
.L_x_3948:
[----:B------:R-:W-:Y:S05]  /*0d70*/  BSYNC B0 ;  /* 0x0000000000007941 */ /* 0x000fea0003800000 */
.L_x_3947:
[----:B------:R-:W-:Y:S01]  /*0d80*/  IMAD.SHL.U32 R2, R2, 0x200000, RZ ;  /* 0x0020000002027824 */ /* 0x000fe200078e00ff */
[----:B------:R-:W-:-:S04]  /*0d90*/  LEA R3, R0, 0x37800000, 0x17 ;  /* 0x3780000000037811 */ /* 0x000fc800078eb8ff */
[----:B------:R-:W-:Y:S01]  /*0da0*/  LOP3.LUT R18, R3, R2, R18, 0xfe, !PT ;  /* 0x0000000203127212 */ /* 0x000fe200078efe12 */
[----:B------:R-:W-:Y:S06]  /*0db0*/  BRA `(.L_x_3930) ;  /* 0x0000000000a87947 */ /* 0x000fec0003800000 */
.L_x_3942:
        /* <DEDUP_REMOVED lines=14> */
.L_x_3952:
[----:B------:R-:W-:Y:S05]  /*0ea0*/  BSYNC B0 ;  /* 0x0000000000007941 */ /* 0x000fea0003800000 */
.L_x_3951:
[----:B------:R-:W-:Y:S01]  /*0eb0*/  IMAD.MOV.U32 R19, RZ, RZ, RZ ;  /* 0x000000ffff137224 */ /* 0x000fe200078e00ff */
[----:B------:R-:W-:Y:S06]  /*0ec0*/  BRA `(.L_x_3930) ;  /* 0x0000000000647947 */ /* 0x000fec0003800000 */
.L_x_3929:
        /* <DEDUP_REMOVED lines=16> */
.L_x_3953:
[----:B------:R-:W-:Y:S01]  /*0fd0*/  CS2R R18, SRZ ;  /* 0x0000000000127805 */ /* 0x000fe2000001ff00 */
[----:B------:R-:W-:Y:S06]  /*0fe0*/  BRA `(.L_x_3930) ;  /* 0x00000000001c7947 */ /* 0x000fec0003800000 */
.L_x_3950:
[----:B------:R-:W2:Y:S01]  /*0ff0*/  LDG.E.64 R2, desc[UR36][R2.64] ;  /* 0x0000002402027981 */ /* 0x000ea2000c1e1b00 */
[----:B------:R-:W-:Y:S01]  /*1000*/  IMAD.MOV.U32 R19, RZ, RZ, RZ ;  /* 0x000000ffff137224 */ /* 0x000fe200078e00ff */
[----:B--2---:R0:W1:Y:S01]  /*1010*/  I2F.U64 R18, R2 ;  /* 0x0000000200127312 */ /* 0x0040620000301000 */
[----:B------:R-:W-:Y:S05]  /*1020*/  BRA `(.L_x_3930) ;  /* 0x00000000000c7947 */ /* 0x000fea0003800000 */
.L_x_3949:
[----:B------:R-:W2:Y:S01]  /*1030*/  LDG.E R2, desc[UR36][R2.64] ;  /* 0x0000002402027981 */ /* 0x000ea2000c1e1900 */
[----:B------:R-:W-:Y:S01]  /*1040*/  IMAD.MOV.U32 R19, RZ, RZ, RZ ;  /* 0x000000ffff137224 */ /* 0x000fe200078e00ff */
[----:B--2---:R-:W-:-:S07]  /*1050*/  I2FP.F32.U32 R18, R2 ;  /* 0x0000000200127245 */ /* 0x004fce0000201000 */
.L_x_3930:
[----:B------:R-:W-:Y:S05]  /*1060*/  BSYNC B6 ;  /* 0x0000000000067941 */ /* 0x000fea0003800000 */
.L_x_3924:
[----:B------:R-:W-:-:S07]  /*1070*/  VIADD R26, R26, 0x80 ;  /* 0x000000801a1a7836 */ /* 0x000fce0000000000 */
.L_x_3923:
[----:B------:R-:W-:Y:S05]  /*1080*/  BSYNC B7 ;  /* 0x0000000000077941 */ /* 0x000fea0003800000 */
.L_x_3922:
[----:B------:R-:W-:Y:S01]  /*1090*/  ISETP.GE.AND P0, PT, R26, R22, PT ;  /* 0x000000161a00720c */ /* 0x000fe20003f06270 */
[----:B------:R-:W-:Y:S01]  /*10a0*/  BSSY B7, `(.L_x_3954) ;  /* 0x0000100000077945 */ /* 0x000fe20003800000 */
[----:B------:R-:W-:-:S11]  /*10b0*/  IMAD.MOV.U32 R16, RZ, RZ, RZ ;  /* 0x000000ffff107224 */ /* 0x000fd600078e00ff */
        /* <DEDUP_REMOVED lines=22> */
[----:B--2---:R0:W2:Y:S01]  /*1220*/  I2F.S16 R16, R2 ;  /* 0x0000000200107306 */ /* 0x0040a20000101400 */
[----:B------:R-:W-:Y:S05]  /*1230*/  BRA `(.L_x_3962) ;  /* 0x0000000c00907947 */ /* 0x000fea0003800000 */
.L_x_3960:
[----:B------:R-:W2:Y:S01]  /*1240*/  LDG.E.U8 R2, desc[UR36][R2.64] ;  /* 0x0000002402027981 */ /* 0x000ea2000c1e1100 */
[----:B------:R-:W-:Y:S01]  /*1250*/  IMAD.MOV.U32 R17, RZ, RZ, RZ ;  /* 0x000000ffff117224 */ /* 0x000fe200078e00ff */
[----:B--2---:R-:W-:Y:S01]  /*1260*/  I2FP.F32.U32 R16, R2 ;  /* 0x0000000200107245 */ /* 0x004fe20000201000 */
[----:B------:R-:W-:Y:S06]  /*1270*/  BRA `(.L_x_3962) ;  /* 0x0000000c00807947 */ /* 0x000fec0003800000 */
.L_x_3959:
        /* <DEDUP_REMOVED lines=8> */
[----:B--2---:R0:W2:Y:S01]  /*1300*/  I2F.S64 R16, R2 ;  /* 0x0000000200107312 */ /* 0x0040a20000301400 */
[----:B------:R-:W-:Y:S05]  /*1310*/  BRA `(.L_x_3962) ;  /* 0x0000000c00587947 */ /* 0x000fea0003800000 */
.L_x_3964:
[----:B------:R-:W2:Y:S01]  /*1320*/  LDG.E R2, desc[UR36][R2.64] ;  /* 0x0000002402027981 */ /* 0x000ea2000c1e1900 */
[----:B------:R-:W-:Y:S01]  /*1330*/  IMAD.MOV.U32 R17, RZ, RZ, RZ ;  /* 0x000000ffff117224 */ /* 0x000fe200078e00ff */
[----:B--2---:R-:W-:Y:S01]  /*1340*/  I2FP.F32.S32 R16, R2 ;  /* 0x0000000200107245 */ /* 0x004fe20000201400 */
[----:B------:R-:W-:Y:S06]  /*1350*/  BRA `(.L_x_3962) ;  /* 0x0000000c00487947 */ /* 0x000fec0003800000 */
.L_x_3963:
[----:B------:R-:W2:Y:S01]  /*1360*/  LDG.E.U16 R2, desc[UR36][R2.64] ;  /* 0x0000002402027981 */ /* 0x000ea2000c1e1500 */
[----:B------:R-:W-:Y:S01]  /*1370*/  IMAD.MOV.U32 R17, RZ, RZ, RZ ;  /* 0x000000ffff117224 */ /* 0x000fe200078e00ff */
[----:B--2---:R4:W0:Y:S01]  /*1380*/  I2F.S16 R16, R2 ;  /* 0x0000000200107306 */ /* 0x0048220000101400 */
[----:B------:R-:W-:Y:S05]  /*1390*/  BRA `(.L_x_3962) ;  /* 0x0000000c00387947 */ /* 0x000fea0003800000 */
.L_x_3958:
        /* <DEDUP_REMOVED lines=9> */
.L_x_3966:
[----:B------:R-:W2:Y:S01]  /*1430*/  LDG.E.U16 R2, desc[UR36][R2.64] ;  /* 0x0000002402027981 */ /* 0x000ea2000c1e1500 */
[----:B------:R-:W-:Y:S02]  /*1440*/  IMAD.MOV.U32 R17, RZ, RZ, RZ ;  /* 0x000000ffff117224 */ /* 0x000fe400078e00ff */
[----:B--2---:R-:W-:Y:S01]  /*1450*/  HADD2.F32 R16, -RZ, R2.H0_H0 ;  /* 0x20000002ff107230 */ /* 0x004fe20000004100 */
[----:B------:R-:W-:Y:S06]  /*1460*/  BRA `(.L_x_3962) ;  /* 0x0000000c00047947 */ /* 0x000fec0003800000 */
.L_x_3965:
        /* <DEDUP_REMOVED lines=8> */
.L_x_3968:
[----:B------:R-:W2:Y:S02]  /*14f0*/  LDG.E R2, desc[UR36][R2.64] ;  /* 0x0000002402027981 */ /* 0x000ea4000c1e1900 */
[--C-:B--2---:R-:W-:Y:S02]  /*1500*/  HADD2.F32 R17, -RZ, R2.reuse.H1_H1 ;  /* 0x30000002ff117230 */ /* 0x104fe40000004100 */
[----:B------:R-:W-:Y:S01]  /*1510*/  HADD2.F32 R16, -RZ, R2.H0_H0 ;  /* 0x20000002ff107230 */ /* 0x000fe20000004100 */
[----:B------:R-:W-:Y:S06]  /*1520*/  BRA `(.L_x_3962) ;  /* 0x0000000800d47947 */ /* 0x000fec0003800000 */
.L_x_3967:
        /* <DEDUP_REMOVED lines=8> */
.L_x_3957:
        /* <DEDUP_REMOVED lines=13> */
.L_x_3971:
[----:B------:R-:W2:Y:S01]  /*1680*/  LDG.E.128 R4, desc[UR36][R2.64] ;  /* 0x0000002402047981 */ /* 0x000ea2000c1e1d00 */
[----:B------:R-:W-:Y:S01]  /*1690*/  UMOV UR4, 0xf0000000 ;  /* 0xf000000000047882 */ /* 0x000fe20000000000 */
[----:B------:R-:W-:Y:S01]  /*16a0*/  UMOV UR5, 0x380fffff ;  /* 0x380fffff00057882 */ /* 0x000fe20000000000 */
[----:B--2---:R-:W0:Y:S01]  /*16b0*/  F2F.F32.F64 R17, R6 ;  /* 0x0000000600117310 */ /* 0x004e220000301000 */
[----:B------:R-:W-:Y:S02]  /*16c0*/  DSETP.GEU.AND P0, PT, |R6|, UR4, PT ;  /* 0x0000000406007e2a */ /* 0x000fe4000bf0e200 */
[----:B------:R-:W-:-:S05]  /*16d0*/  DSETP.GEU.AND P1, PT, |R4|, UR4, PT ;  /* 0x0000000404007e2a */ /* 0x000fca000bf2e200 */
[----:B------:R-:W2:Y:S07]  /*16e0*/  F2F.F32.F64 R16, R4 ;  /* 0x0000000400107310 */ /* 0x000eae0000301000 */
[----:B0-----:R-:W-:Y:S02]  /*16f0*/  @!P0 FMUL R17, R17, 1.175494350822287508e-38 ;  /* 0x0080000011118820 */ /* 0x001fe40000400000 */
[----:B--2---:R-:W-:Y:S01]  /*1700*/  @!P1 FMUL R16, R16, 1.175494350822287508e-38 ;  /* 0x0080000010109820 */ /* 0x004fe20000400000 */
[----:B------:R-:W-:Y:S06]  /*1710*/  BRA `(.L_x_3962) ;  /* 0x0000000800587947 */ /* 0x000fec0003800000 */
.L_x_3970:
        /* <DEDUP_REMOVED lines=27> */
.L_x_3973:
[----:B------:R-:W2:Y:S01]  /*18d0*/  LDG.E.U8 R3, desc[UR36][R2.64] ;  /* 0x0000002402037981 */ /* 0x000ea2000c1e1100 */
[----:B------:R-:W-:Y:S02]  /*18e0*/  IMAD.MOV.U32 R17, RZ, RZ, RZ ;  /* 0x000000ffff117224 */ /* 0x000fe400078e00ff */
        /* <DEDUP_REMOVED lines=11> */
[----:B------:R-:W-:Y:S01]  /*19a0*/  LOP3.LUT R16, R16, 0x80000000, R3, 0xf8, !PT ;  /* 0x8000000010107812 */ /* 0x000fe200078ef803 */
[----:B------:R-:W-:Y:S06]  /*19b0*/  BRA `(.L_x_3962) ;  /* 0x0000000400b07947 */ /* 0x000fec0003800000 */
.L_x_3972:
[----:B------:R-:W2:Y:S01]  /*19c0*/  LDG.E.U16 R2, desc[UR36][R2.64] ;  /* 0x0000002402027981 */ /* 0x000ea2000c1e1500 */
[----:B------:R-:W-:Y:S02]  /*19d0*/  IMAD.MOV.U32 R17, RZ, RZ, RZ ;  /* 0x000000ffff117224 */ /* 0x000fe400078e00ff */
[----:B--2---:R-:W-:Y:S01]  /*19e0*/  IMAD.U32 R16, R2, 0x10000, RZ ;  /* 0x0001000002107824 */ /* 0x004fe200078e00ff */
[----:B------:R-:W-:Y:S06]  /*19f0*/  BRA `(.L_x_3962) ;  /* 0x0000000400a07947 */ /* 0x000fec0003800000 */
.L_x_3969:
        /* <DEDUP_REMOVED lines=12> */
.L_x_3976:
        /* <DEDUP_REMOVED lines=20> */
.L_x_3978:
[----:B------:R-:W-:Y:S05]  /*1c00*/  BSYNC B0 ;  /* 0x0000000000007941 */ /* 0x000fea0003800000 */
.L_x_3977:
[----:B------:R-:W-:Y:S01]  /*1c10*/  IMAD.SHL.U32 R2, R2, 0x100000, RZ ;  /* 0x0010000002027824 */ /* 0x000fe200078e00ff */
[----:B------:R-:W-:-:S04]  /*1c20*/  LEA R3, R0, 0x3b800000, 0x17 ;  /* 0x3b80000000037811 */ /* 0x000fc800078eb8ff */
[----:B------:R-:W-:Y:S01]  /*1c30*/  LOP3.LUT R16, R3, R2, R16, 0xfe, !PT ;  /* 0x0000000203107212 */ /* 0x000fe200078efe10 */
[----:B------:R-:W-:Y:S06]  /*1c40*/  BRA `(.L_x_3962) ;  /* 0x00000004000c7947 */ /* 0x000fec0003800000 */
.L_x_3975:
        /* <DEDUP_REMOVED lines=20> */
.L_x_3980:
[----:B------:R-:W-:Y:S05]  /*1d90*/  BSYNC B0 ;  /* 0x0000000000007941 */ /* 0x000fea0003800000 */
.L_x_3979:
[----:B------:R-:W-:Y:S01]  /*1da0*/  IMAD.SHL.U32 R2, R2, 0x200000, RZ ;  /* 0x0020000002027824 */ /* 0x000fe200078e00ff */
[----:B------:R-:W-:-:S04]  /*1db0*/  LEA R3, R0, 0x37800000, 0x17 ;  /* 0x3780000000037811 */ /* 0x000fc800078eb8ff */
[----:B------:R-:W-:Y:S01]  /*1dc0*/  LOP3.LUT R16, R3, R2, R16, 0xfe, !PT ;  /* 0x0000000203107212 */ /* 0x000fe200078efe10 */
[----:B------:R-:W-:Y:S06]  /*1dd0*/  BRA `(.L_x_3962) ;  /* 0x0000000000a87947 */ /* 0x000fec0003800000 */
.L_x_3974:
        /* <DEDUP_REMOVED lines=14> */
.L_x_3984:
[----:B------:R-:W-:Y:S05]  /*1ec0*/  BSYNC B0 ;  /* 0x0000000000007941 */ /* 0x000fea0003800000 */
.L_x_3983:
[----:B------:R-:W-:Y:S01]  /*1ed0*/  IMAD.MOV.U32 R17, RZ, RZ, RZ ;  /* 0x000000ffff117224 */ /* 0x000fe200078e00ff */
[----:B------:R-:W-:Y:S06]  /*1ee0*/  BRA `(.L_x_3962) ;  /* 0x0000000000647947 */ /* 0x000fec0003800000 */
.L_x_3961:
        /* <DEDUP_REMOVED lines=16> */
.L_x_3985:
[----:B------:R-:W-:Y:S01]  /*1ff0*/  CS2R R16, SRZ ;  /* 0x0000000000107805 */ /* 0x000fe2000001ff00 */
[----:B------:R-:W-:Y:S06]  /*2000*/  BRA `(.L_x_3962) ;  /* 0x00000000001c7947 */ /* 0x000fec0003800000 */
.L_x_3982:
[----:B------:R-:W2:Y:S01]  /*2010*/  LDG.E.64 R2, desc[UR36][R2.64] ;  /* 0x0000002402027981 */ /* 0x000ea2000c1e1b00 */
[----:B------:R-:W-:Y:S01]  /*2020*/  IMAD.MOV.U32 R17, RZ, RZ, RZ ;  /* 0x000000ffff117224 */ /* 0x000fe200078e00ff */
[----:B--2---:R0:W2:Y:S01]  /*2030*/  I2F.U64 R16, R2 ;  /* 0x0000000200107312 */ /* 0x0040a20000301000 */
[----:B------:R-:W-:Y:S05]  /*2040*/  BRA `(.L_x_3962) ;  /* 0x00000000000c7947 */ /* 0x000fea0003800000 */
.L_x_3981:
[----:B------:R-:W2:Y:S01]  /*2050*/  LDG.E R2, desc[UR36][R2.64] ;  /* 0x0000002402027981 */ /* 0x000ea2000c1e1900 */
[----:B------:R-:W-:Y:S01]  /*2060*/  IMAD.MOV.U32 R17, RZ, RZ, RZ ;  /* 0x000000ffff117224 */ /* 0x000fe200078e00ff */
[----:B--2---:R-:W-:-:S07]  /*2070*/  I2FP.F32.U32 R16, R2 ;  /* 0x0000000200107245 */ /* 0x004fce0000201000 */
.L_x_3962:
[----:B------:R-:W-:Y:S05]  /*2080*/  BSYNC B6 ;  /* 0x0000000000067941 */ /* 0x000fea0003800000 */
.L_x_3956:
[----:B------:R-:W-:-:S07]  /*2090*/  VIADD R26, R26, 0x80 ;  /* 0x000000801a1a7836 */ /* 0x000fce0000000000 */
.L_x_3955:
[----:B------:R-:W-:Y:S05]  /*20a0*/  BSYNC B7 ;  /* 0x0000000000077941 */ /* 0x000fea0003800000 */
.L_x_3954:
[----:B------:R-:W-:Y:S01]  /*20b0*/  ISETP.GE.AND P0, PT, R26, R22, PT ;  /* 0x000000161a00720c */ /* 0x000fe20003f06270 */
[----:B------:R-:W-:Y:S01]  /*20c0*/  BSSY B7, `(.L_x_3986) ;  /* 0x0000100000077945 */ /* 0x000fe20003800000 */
[----:B------:R-:W-:Y:S01]  /*20d0*/  IMAD.MOV.U32 R23, RZ, RZ, RZ ;  /* 0x000000ffff177224 */ /* 0x000fe200078e00ff */
[----:B------:R-:W-:-:S10]  /*20e0*/  CS2R R24, SRZ ;  /* 0x0000000000187805 */ /* 0x000fd4000001ff00 */
        /* <DEDUP_REMOVED lines=24> */
.L_x_3992:
[----:B------:R-:W2:Y:S01]  /*2270*/  LDG.E.U8 R2, desc[UR36][R2.64] ;  /* 0x0000002402027981 */ /* 0x000ea2000c1e1100 */
[----:B------:R-:W-:Y:S01]  /*2280*/  IMAD.MOV.U32 R25, RZ, RZ, RZ ;  /* 0x000000ffff197224 */ /* 0x000fe200078e00ff */
[----:B--2---:R-:W-:Y:S01]  /*2290*/  I2FP.F32.U32 R24, R2 ;  /* 0x0000000200187245 */ /* 0x004fe20000201000 */
[----:B------:R-:W-:Y:S06]  /*22a0*/  BRA `(.L_x_3994) ;  /* 0x0000000c007c7947 */ /* 0x000fec0003800000 */
.L_x_3991:
        /* <DEDUP_REMOVED lines=10> */
.L_x_3996:
[----:B------:R-:W2:Y:S01]  /*2350*/  LDG.E R2, desc[UR36][R2.64] ;  /* 0x0000002402027981 */ /* 0x000ea2000c1e1900 */
[----:B------:R-:W-:Y:S01]  /*2360*/  IMAD.MOV.U32 R25, RZ, RZ, RZ ;  /* 0x000000ffff197224 */ /* 0x000fe200078e00ff */
[----:B--2---:R-:W-:Y:S01]  /*2370*/  I2FP.F32.S32 R24, R2 ;  /* 0x0000000200187245 */ /* 0x004fe20000201400 */
[----:B------:R-:W-:Y:S06]  /*2380*/  BRA `(.L_x_3994) ;  /* 0x0000000c00447947 */ /* 0x000fec0003800000 */
.L_x_3995:
[----:B------:R-:W2:Y:S01]  /*2390*/  LDG.E.U16 R2, desc[UR36][R2.64] ;  /* 0x0000002402027981 */ /* 0x000ea2000c1e1500 */
[----:B------:R-:W-:Y:S01]  /*23a0*/  IMAD.MOV.U32 R25, RZ, RZ, RZ ;  /* 0x000000ffff197224 */ /* 0x000fe200078e00ff */
[----:B--2---:R0:W2:Y:S01]  /*23b0*/  I2F.S16 R24, R2 ;  /* 0x0000000200187306 */ /* 0x0040a20000101400 */
[----:B------:R-:W-:Y:S05]  /*23c0*/  BRA `(.L_x_3994) ;  /* 0x0000000c00347947 */ /* 0x000fea0003800000 */
.L_x_3990:
        /* <DEDUP_REMOVED lines=9> */
.L_x_3998:
[----:B------:R-:W2:Y:S01]  /*2460*/  LDG.E.U16 R2, desc[UR36][R2.64] ;  /* 0x0000002402027981 */ /* 0x000ea2000c1e1500 */
[----:B------:R-:W-:Y:S02]  /*2470*/  IMAD.MOV.U32 R25, RZ, RZ, RZ ;  /* 0x000000ffff197224 */ /* 0x000fe400078e00ff */
[----:B--2---:R-:W-:Y:S01]  /*2480*/  HADD2.F32 R24, -RZ, R2.H0_H0 ;  /* 0x20000002ff187230 */ /* 0x004fe20000004100 */
[----:B------:R-:W-:Y:S06]  /*2490*/  BRA `(.L_x_3994) ;  /* 0x0000000c00007947 */ /* 0x000fec0003800000 */
.L_x_3997:
        /* <DEDUP_REMOVED lines=8> */
.L_x_4000:
[----:B------:R-:W2:Y:S02]  /*2520*/  LDG.E R2, desc[UR36][R2.64] ;  /* 0x0000002402027981 */ /* 0x000ea4000c1e1900 */
[--C-:B--2---:R-:W-:Y:S02]  /*2530*/  HADD2.F32 R25, -RZ, R2.reuse.H1_H1 ;  /* 0x30000002ff197230 */ /* 0x104fe40000004100 */
[----:B------:R-:W-:Y:S01]  /*2540*/  HADD2.F32 R24, -RZ, R2.H0_H0 ;  /* 0x20000002ff187230 */ /* 0x000fe20000004100 */
[----:B------:R-:W-:Y:S06]  /*2550*/  BRA `(.L_x_3994) ;  /* 0x0000000800d07947 */ /* 0x000fec0003800000 */
.L_x_3999:
        /* <DEDUP_REMOVED lines=8> */
.L_x_3989:
        /* <DEDUP_REMOVED lines=13> */
.L_x_4003:
        /* <DEDUP_REMOVED lines=10> */
.L_x_4002:
        /* <DEDUP_REMOVED lines=27> */
.L_x_4005:
        /* <DEDUP_REMOVED lines=14> */
.L_x_4004:
[----:B------:R-:W2:Y:S01]  /*29e0*/  LDG.E.U16 R2, desc[UR36][R2.64] ;  /* 0x0000002402027981 */ /* 0x000ea2000c1e1500 */
[----:B------:R-:W-:Y:S02]  /*29f0*/  IMAD.MOV.U32 R25, RZ, RZ, RZ ;  /* 0x000000ffff197224 */ /* 0x000fe400078e00ff */
[----:B--2---:R-:W-:Y:S01]  /*2a00*/  IMAD.U32 R24, R2, 0x10000, RZ ;  /* 0x0001000002187824 */ /* 0x004fe200078e00ff */
[----:B------:R-:W-:Y:S06]  /*2a10*/  BRA `(.L_x_3994) ;  /* 0x0000000400a07947 */ /* 0x000fec0003800000 */
.L_x_4001:
        /* <DEDUP_REMOVED lines=12> */
.L_x_4008:
        /* <DEDUP_REMOVED lines=20> */
.L_x_4010:
[----:B------:R-:W-:Y:S05]  /*2c20*/  BSYNC B0 ;  /* 0x0000000000007941 */ /* 0x000fea0003800000 */
.L_x_4009:
[----:B------:R-:W-:Y:S01]  /*2c30*/  IMAD.SHL.U32 R2, R2, 0x100000, RZ ;  /* 0x0010000002027824 */ /* 0x000fe200078e00ff */
[----:B------:R-:W-:-:S04]  /*2c40*/  LEA R3, R0, 0x3b800000, 0x17 ;  /* 0x3b80000000037811 */ /* 0x000fc800078eb8ff */
[----:B------:R-:W-:Y:S01]  /*2c50*/  LOP3.LUT R24, R3, R2, R24, 0xfe, !PT ;  /* 0x0000000203187212 */ /* 0x000fe200078efe18 */
[----:B------:R-:W-:Y:S06]  /*2c60*/  BRA `(.L_x_3994) ;  /* 0x00000004000c7947 */ /* 0x000fec0003800000 */
.L_x_4007:
        /* <DEDUP_REMOVED lines=20> */
.L_x_4012:
[----:B------:R-:W-:Y:S05]  /*2db0*/  BSYNC B0 ;  /* 0x0000000000007941 */ /* 0x000fea0003800000 */
.L_x_4011:
[----:B------:R-:W-:Y:S01]  /*2dc0*/  IMAD.SHL.U32 R2, R2, 0x200000, RZ ;  /* 0x0020000002027824 */ /* 0x000fe200078e00ff */
[----:B------:R-:W-:-:S04]  /*2dd0*/  LEA R3, R0, 0x37800000, 0x17 ;  /* 0x3780000000037811 */ /* 0x000fc800078eb8ff */
[----:B------:R-:W-:Y:S01]  /*2de0*/  LOP3.LUT R24, R3, R2, R24, 0xfe, !PT ;  /* 0x0000000203187212 */ /* 0x000fe200078efe18 */
[----:B------:R-:W-:Y:S06]  /*2df0*/  BRA `(.L_x_3994) ;  /* 0x0000000000a87947 */ /* 0x000fec0003800000 */
.L_x_4006:
        /* <DEDUP_REMOVED lines=14> */
.L_x_4016:
[----:B------:R-:W-:Y:S05]  /*2ee0*/  BSYNC B0 ;  /* 0x0000000000007941 */ /* 0x000fea0003800000 */
.L_x_4015:
[----:B------:R-:W-:Y:S01]  /*2ef0*/  IMAD.MOV.U32 R25, RZ, RZ, RZ ;  /* 0x000000ffff197224 */ /* 0x000fe200078e00ff */
[----:B------:R-:W-:Y:S06]  /*2f00*/  BRA `(.L_x_3994) ;  /* 0x0000000000647947 */ /* 0x000fec0003800000 */
.L_x_3993:
        /* <DEDUP_REMOVED lines=16> */
.L_x_4017:
[----:B------:R-:W-:Y:S01]  /*3010*/  CS2R R24, SRZ ;  /* 0x0000000000187805 */ /* 0x000fe2000001ff00 */
[----:B------:R-:W-:Y:S06]  /*3020*/  BRA `(.L_x_3994) ;  /* 0x00000000001c7947 */ /* 0x000fec0003800000 */
.L_x_4014:
[----:B------:R-:W2:Y:S01]  /*3030*/  LDG.E.64 R2, desc[UR36][R2.64] ;  /* 0x0000002402027981 */ /* 0x000ea2000c1e1b00 */
[----:B------:R-:W-:Y:S01]  /*3040*/  IMAD.MOV.U32 R25, RZ, RZ, RZ ;  /* 0x000000ffff197224 */ /* 0x000fe200078e00ff */
[----:B--2---:R0:W2:Y:S01]  /*3050*/  I2F.U64 R24, R2 ;  /* 0x0000000200187312 */ /* 0x0040a20000301000 */
[----:B------:R-:W-:Y:S05]  /*3060*/  BRA `(.L_x_3994) ;  /* 0x00000000000c7947 */ /* 0x000fea0003800000 */
.L_x_4013:
[----:B------:R-:W2:Y:S01]  /*3070*/  LDG.E R2, desc[UR36][R2.64] ;  /* 0x0000002402027981 */ /* 0x000ea2000c1e1900 */
[----:B------:R-:W-:Y:S01]  /*3080*/  IMAD.MOV.U32 R25, RZ, RZ, RZ ;  /* 0x000000ffff197224 */ /* 0x000fe200078e00ff */
[----:B--2---:R-:W-:-:S07]  /*3090*/  I2FP.F32.U32 R24, R2 ;  /* 0x0000000200187245 */ /* 0x004fce0000201000 */
.L_x_3994:
[----:B------:R-:W-:Y:S05]  /*30a0*/  BSYNC B6 ;  /* 0x0000000000067941 */ /* 0x000fea0003800000 */
.L_x_3988:
[----:B------:R-:W-:-:S07]  /*30b0*/  VIADD R26, R26, 0x80 ;  /* 0x000000801a1a7836 */ /* 0x000fce0000000000 */
.L_x_3987:
[----:B------:R-:W-:Y:S05]  /*30c0*/  BSYNC B7 ;  /* 0x0000000000077941 */ /* 0x000fea0003800000 */
.L_x_3986:
[----:B------:R-:W-:Y:S01]  /*30d0*/  ISETP.GE.AND P0, PT, R26, R22, PT ;  /* 0x000000161a00720c */ /* 0x000fe20003f06270 */
[----:B------:R-:W-:Y:S01]  /*30e0*/  BSSY B6, `(.L_x_4018) ;  /* 0x00000fb000067945 */ /* 0x000fe20003800000 */
[----:B------:R-:W-:-:S11]  /*30f0*/  IMAD.MOV.U32 R22, RZ, RZ, RZ ;  /* 0x000000ffff167224 */ /* 0x000fd600078e00ff */
        /* <DEDUP_REMOVED lines=22> */
.L_x_4023:
[----:B------:R-:W2:Y:S01]  /*3260*/  LDG.E.U8 R2, desc[UR36][R2.64] ;  /* 0x0000002402027981 */ /* 0x000ea2000c1e1100 */
[----:B------:R-:W-:Y:S01]  /*3270*/  IMAD.MOV.U32 R23, RZ, RZ, RZ ;  /* 0x000000ffff177224 */ /* 0x000fe200078e00ff */
[----:B--2---:R-:W-:Y:S01]  /*3280*/  I2FP.F32.U32 R22, R2 ;  /* 0x0000000200167245 */ /* 0x004fe20000201000 */
[----:B------:R-:W-:Y:S06]  /*3290*/  BRA `(.L_x_4019) ;  /* 0x0000000c007c7947 */ /* 0x000fec0003800000 */
.L_x_4022:
        /* <DEDUP_REMOVED lines=10> */
.L_x_4026:
[----:B------:R-:W2:Y:S01]  /*3340*/  LDG.E R2, desc[UR36][R2.64] ;  /* 0x0000002402027981 */ /* 0x000ea2000c1e1900 */
[----:B------:R-:W-:Y:S01]  /*3350*/  IMAD.MOV.U32 R23, RZ, RZ, RZ ;  /* 0x000000ffff177224 */ /* 0x000fe200078e00ff */
[----:B--2---:R-:W-:Y:S01]  /*3360*/  I2FP.F32.S32 R22, R2 ;  /* 0x0000000200167245 */ /* 0x004fe20000201400 */
[----:B------:R-:W-:Y:S06]  /*3370*/  BRA `(.L_x_4019) ;  /* 0x0000000c00447947 */ /* 0x000fec0003800000 */
.L_x_4025:
[----:B------:R-:W2:Y:S01]  /*3380*/  LDG.E.U16 R2, desc[UR36][R2.64] ;  /* 0x0000002402027981 */ /* 0x000ea2000c1e1500 */
[----:B------:R-:W-:Y:S01]  /*3390*/  IMAD.MOV.U32 R23, RZ, RZ, RZ ;  /* 0x000000ffff177224 */ /* 0x000fe200078e00ff */
[----:B--2---:R0:W2:Y:S01]  /*33a0*/  I2F.S16 R22, R2 ;  /* 0x0000000200167306 */ /* 0x0040a20000101400 */
[----:B------:R-:W-:Y:S05]  /*33b0*/  BRA `(.L_x_4019) ;  /* 0x0000000c00347947 */ /* 0x000fea0003800000 */
.L_x_4021:
        /* <DEDUP_REMOVED lines=9> */
.L_x_4028:
[----:B------:R-:W2:Y:S01]  /*3450*/  LDG.E.U16 R2, desc[UR36][R2.64] ;  /* 0x0000002402027981 */ /* 0x000ea2000c1e1500 */
[----:B------:R-:W-:Y:S02]  /*3460*/  IMAD.MOV.U32 R23, RZ, RZ, RZ ;  /* 0x000000ffff177224 */ /* 0x000fe400078e00ff */
[----:B--2---:R-:W-:Y:S01]  /*3470*/  HADD2.F32 R22, -RZ, R2.H0_H0 ;  /* 0x20000002ff167230 */ /* 0x004fe20000004100 */
[----:B------:R-:W-:Y:S06]  /*3480*/  BRA `(.L_x_4019) ;  /* 0x0000000c00007947 */ /* 0x000fec0003800000 */
.L_x_4027:
        /* <DEDUP_REMOVED lines=8> */
.L_x_4030:
[----:B------:R-:W2:Y:S02]  /*3510*/  LDG.E R2, desc[UR36][R2.64] ;  /* 0x0000002402027981 */ /* 0x000ea4000c1e1900 */
[--C-:B--2---:R-:W-:Y:S02]  /*3520*/  HADD2.F32 R23, -RZ, R2.reuse.H1_H1 ;  /* 0x30000002ff177230 */ /* 0x104fe40000004100 */
[----:B------:R-:W-:Y:S01]  /*3530*/  HADD2.F32 R22, -RZ, R2.H0_H0 ;  /* 0x20000002ff167230 */ /* 0x000fe20000004100 */
[----:B------:R-:W-:Y:S06]  /*3540*/  BRA `(.L_x_4019) ;  /* 0x0000000800d07947 */ /* 0x000fec0003800000 */
.L_x_4029:
        /* <DEDUP_REMOVED lines=8> */
.L_x_4020:
        /* <DEDUP_REMOVED lines=13> */
.L_x_4033:
        /* <DEDUP_REMOVED lines=10> */
.L_x_4032:
        /* <DEDUP_REMOVED lines=27> */
.L_x_4035:
        /* <DEDUP_REMOVED lines=14> */
.L_x_4034:
[----:B------:R-:W2:Y:S01]  /*39d0*/  LDG.E.U16 R2, desc[UR36][R2.64] ;  /* 0x0000002402027981 */ /* 0x000ea2000c1e1500 */
[----:B------:R-:W-:Y:S02]  /*39e0*/  IMAD.MOV.U32 R23, RZ, RZ, RZ ;  /* 0x000000ffff177224 */ /* 0x000fe400078e00ff */
[----:B--2---:R-:W-:Y:S01]  /*39f0*/  IMAD.U32 R22, R2, 0x10000, RZ ;  /* 0x0001000002167824 */ /* 0x004fe200078e00ff */
[----:B------:R-:W-:Y:S06]  /*3a00*/  BRA `(.L_x_4019) ;  /* 0x0000000400a07947 */ /* 0x000fec0003800000 */
.L_x_4031:
        /* <DEDUP_REMOVED lines=12> */
.L_x_4038:
        /* <DEDUP_REMOVED lines=20> */
.L_x_4040:
[----:B------:R-:W-:Y:S05]  /*3c10*/  BSYNC B0 ;  /* 0x0000000000007941 */ /* 0x000fea0003800000 */
.L_x_4039:
[----:B------:R-:W-:Y:S01]  /*3c20*/  IMAD.SHL.U32 R2, R2, 0x100000, RZ ;  /* 0x0010000002027824 */ /* 0x000fe200078e00ff */
[----:B------:R-:W-:-:S04]  /*3c30*/  LEA R3, R0, 0x3b800000, 0x17 ;  /* 0x3b80000000037811 */ /* 0x000fc800078eb8ff */
[----:B------:R-:W-:Y:S01]  /*3c40*/  LOP3.LUT R22, R3, R2, R22, 0xfe, !PT ;  /* 0x0000000203167212 */ /* 0x000fe200078efe16 */
[----:B------:R-:W-:Y:S06]  /*3c50*/  BRA `(.L_x_4019) ;  /* 0x00000004000c7947 */ /* 0x000fec0003800000 */
.L_x_4037:
        /* <DEDUP_REMOVED lines=20> */
.L_x_4042:
[----:B------:R-:W-:Y:S05]  /*3da0*/  BSYNC B0 ;  /* 0x0000000000007941 */ /* 0x000fea0003800000 */
.L_x_4041:
[----:B------:R-:W-:Y:S01]  /*3db0*/  IMAD.SHL.U32 R2, R2, 0x200000, RZ ;  /* 0x0020000002027824 */ /* 0x000fe200078e00ff */
[----:B------:R-:W-:-:S04]  /*3dc0*/  LEA R3, R0, 0x37800000, 0x17 ;  /* 0x3780000000037811 */ /* 0x000fc800078eb8ff */
[----:B------:R-:W-:Y:S01]  /*3dd0*/  LOP3.LUT R22, R3, R2, R22, 0xfe, !PT ;  /* 0x0000000203167212 */ /* 0x000fe200078efe16 */
[----:B------:R-:W-:Y:S06]  /*3de0*/  BRA `(.L_x_4019) ;  /* 0x0000000000a87947 */ /* 0x000fec0003800000 */
.L_x_4036:
        /* <DEDUP_REMOVED lines=14> */
.L_x_4046:
[----:B------:R-:W-:Y:S05]  /*3ed0*/  BSYNC B0 ;  /* 0x0000000000007941 */ /* 0x000fea0003800000 */
.L_x_4045:
[----:B------:R-:W-:Y:S01]  /*3ee0*/  IMAD.MOV.U32 R23, RZ, RZ, RZ ;  /* 0x000000ffff177224 */ /* 0x000fe200078e00ff */
[----:B------:R-:W-:Y:S06]  /*3ef0*/  BRA `(.L_x_4019) ;  /* 0x0000000000647947 */ /* 0x000fec0003800000 */
.L_x_4024:
        /* <DEDUP_REMOVED lines=16> */
.L_x_4047:
[----:B------:R-:W-:Y:S01]  /*4000*/  CS2R R22, SRZ ;  /* 0x0000000000167805 */ /* 0x000fe2000001ff00 */
[----:B------:R-:W-:Y:S06]  /*4010*/  BRA `(.L_x_4019) ;  /* 0x00000000001c7947 */ /* 0x000fec0003800000 */
.L_x_4044:
[----:B------:R-:W2:Y:S01]  /*4020*/  LDG.E.64 R2, desc[UR36][R2.64] ;  /* 0x0000002402027981 */ /* 0x000ea2000c1e1b00 */
[----:B------:R-:W-:Y:S01]  /*4030*/  IMAD.MOV.U32 R23, RZ, RZ, RZ ;  /* 0x000000ffff177224 */ /* 0x000fe200078e00ff */
[----:B--2---:R0:W2:Y:S01]  /*4040*/  I2F.U64 R22, R2 ;  /* 0x0000000200167312 */ /* 0x0040a20000301000 */
[----:B------:R-:W-:Y:S05]  /*4050*/  BRA `(.L_x_4019) ;  /* 0x00000000000c7947 */ /* 0x000fea0003800000 */
.L_x_4043:
[----:B------:R-:W2:Y:S01]  /*4060*/  LDG.E R2, desc[UR36][R2.64] ;  /* 0x0000002402027981 */ /* 0x000ea2000c1e1900 */
[----:B------:R-:W-:Y:S01]  /*4070*/  IMAD.MOV.U32 R23, RZ, RZ, RZ ;  /* 0x000000ffff177224 */ /* 0x000fe200078e00ff */
[----:B--2---:R-:W-:-:S07]  /*4080*/  I2FP.F32.U32 R22, R2 ;  /* 0x0000000200167245 */ /* 0x004fce0000201000 */
.L_x_4019:
[----:B------:R-:W-:Y:S05]  /*4090*/  BSYNC B6 ;  /* 0x0000000000067941 */ /* 0x000fea0003800000 */
.L_x_4018:
[----:B------:R-:W1:Y:S01]  /*40a0*/  LDC R11, c[0x0][0x210] ;  /* 0x00008400ff0b7b82 */ /* 0x000e620000000800 */
[----:B------:R-:W-:Y:S01]  /*40b0*/  BSSY B0, `(.L_x_4048) ;  /* 0x0000056000007945 */ /* 0x000fe20003800000 */
[----:B------:R-:W-:Y:S01]  /*40c0*/  IMAD.MOV.U32 R27, RZ, RZ, RZ ;  /* 0x000000ffff1b7224 */ /* 0x000fe200078e00ff */
[----:B0-2-4-:R-:W-:Y:S01]  /*40d0*/  CS2R R2, SRZ ;  /* 0x0000000000027805 */ /* 0x015fe2000001ff00 */
[----:B-1----:R-:W-:Y:S02]  /*40e0*/  IMAD R11, R28, -0x200, R11 ;  /* 0xfffffe001c0b7824 */ /* 0x002fe400078e020b */
[----:B------:R-:W0:Y:S03]  /*40f0*/  S2R R28, SR_TID.X ;  /* 0x00000000001c7919 */ /* 0x000e260000002100 */
[----:B0-----:R-:W-:-:S13]  /*4100*/  ISETP.GE.AND P0, PT, R28, R11, PT ;  /* 0x0000000b1c00720c */ /* 0x001fda0003f06270 */
[----:B------:R-:W-:Y:S05]  /*4110*/  @P0 BRA `(.L_x_4049) ;  /* 0x00000004003c0947 */ /* 0x000fea0003800000 */
[----:B-----5:R-:W-:Y:S01]  /*4120*/  FADD.FTZ R3, -R19, -RZ ;  /* 0x800000ff13037221 */ /* 0x020fe20000010100 */
[----:B------:R-:W-:Y:S04]  /*4130*/  BSSY B1, `(.L_x_4050) ;  /* 0x000004c000017945 */ /* 0x000fe80003800000 */
[----:B------:R-:W-:-:S04]  /*4140*/  LOP3.LUT R0, R3, 0x7fffffff, RZ, 0xc0, !PT ;  /* 0x7fffffff03007812 */ /* 0x000fc800078ec0ff */
[----:B------:R-:W-:-:S13]  /*4150*/  ISETP.GT.U32.AND P1, PT, R0, 0x7f7fffff, PT ;  /* 0x7f7fffff0000780c */ /* 0x000fda0003f24070 */
[----:B------:R-:W-:Y:S05]  /*4160*/  @P1 BRA `(.L_x_4051) ;  /* 0x0000000000f01947 */ /* 0x000fea0003800000 */
[----:B---3--:R-:W-:-:S13]  /*4170*/  FSETP.GEU.FTZ.AND P1, PT, |R18|, +INF , PT ;  /* 0x7f8000001200780b */ /* 0x008fda0003f3e200 */
        /* <DEDUP_REMOVED lines=9> */
[----:B------:R-:W-:Y:S01]  /*4210*/  FFMA.FTZ R6, R19, R6, 0.00019836159481201320887 ;  /* 0x394fff4913067423 */ /* 0x000fe20000010006 */
[----:B0-----:R-:W-:-:S02]  /*4220*/  FSETP.GT.FTZ.AND P1, PT, |R0|, 126, PT ;  /* 0x42fc00000000780b */ /* 0x001fc40003f34200 */
[----:B------:R-:W-:-:S04]  /*4230*/  LOP3.LUT R5, R5, 0x80000000, R0, 0xb8, !PT ;  /* 0x8000000005057812 */ /* 0x000fc800078eb800 */
[----:B------:R-:W-:Y:S02]  /*4240*/  FSEL R2, R5, R0, P1 ;  /* 0x0000000005027208 */ /* 0x000fe40000800000 */
[----:B------:R-:W-:-:S03]  /*4250*/  FSETP.GE.FTZ.AND P1, PT, |R3|, 1, PT ;  /* 0x3f8000000300780b */ /* 0x000fc60003f36200 */
[----:B------:R-:W-:-:S04]  /*4260*/  FFMA.FTZ R5, R2, -0.69314718246459960938, |R3| ;  /* 0xbf31721802057823 */ /* 0x000fc80000010403 */
[C---:B------:R-:W-:Y:S01]  /*4270*/  FFMA.FTZ R5, R2.reuse, 1.9046542121259335545e-09, R5 ;  /* 0x3102e30802057823 */ /* 0x040fe20000010005 */
[----:B------:R-:W-:-:S03]  /*4280*/  FADD.FTZ R2, R2, 12583037 ;  /* 0x4b40007d02027421 */ /* 0x000fc60000010000 */
[----:B------:R-:W-:Y:S01]  /*4290*/  FMUL.FTZ R5, R5, 1.4426950216293334961 ;  /* 0x3fb8aa3b05057820 */ /* 0x000fe20000410000 */
[----:B------:R-:W-:Y:S02]  /*42a0*/  IMAD.SHL.U32 R0, R2, 0x800000, RZ ;  /* 0x0080000002007824 */ /* 0x000fe400078e00ff */
[----:B------:R-:W0:Y:S08]  /*42b0*/  MUFU.COS R2, R18 ;  /* 0x0000001200027308 */ /* 0x000e300000000000 */
[----:B------:R-:W1:Y:S08]  /*42c0*/  MUFU.EX2 R5, R5 ;  /* 0x0000000500057308 */ /* 0x000e700000000800 */
[----:B0-----:R-:W-:Y:S01]  /*42d0*/  MUFU.RCP R7, R2 ;  /* 0x0000000200077308 */ /* 0x001fe20000001000 */
[----:B-1----:R-:W-:-:S07]  /*42e0*/  FMUL.FTZ R4, R0, R5 ;  /* 0x0000000500047220 */ /* 0x002fce0000410000 */
[----:B------:R-:W0:Y:S08]  /*42f0*/  MUFU.SIN R0, R18 ;  /* 0x0000001200007308 */ /* 0x000e300000000400 */
[----:B------:R-:W1:Y:S01]  /*4300*/  MUFU.RCP R8, R4 ;  /* 0x0000000400087308 */ /* 0x000e620000001000 */
[----:B0-----:R-:W-:-:S04]  /*4310*/  FMUL.FTZ R0, R0, R7 ;  /* 0x0000000700007220 */ /* 0x001fc80000410000 */
[----:B------:R-:W-:Y:S01]  /*4320*/  FFMA.FTZ R2, R0, R0, 1 ;  /* 0x3f80000000027423 */ /* 0x000fe20000010000 */
[----:B-1----:R-:W-:Y:S01]  /*4330*/  FMUL.FTZ R5, R8, -0.125 ;  /* 0xbe00000008057820 */ /* 0x002fe20000410000 */
[----:B------:R-:W-:-:S03]  /*4340*/  FFMA.FTZ R8, R19, R6, 0.0083333496004343032837 ;  /* 0x3c08889a13087423 */ /* 0x000fc60000010006 */
[----:B------:R-:W-:Y:S01]  /*4350*/  FFMA.FTZ R6, R4, 2, R5 ;  /* 0x4000000004067823 */ /* 0x000fe20000010005 */
[----:B------:R-:W-:-:S04]  /*4360*/  FFMA.FTZ R8, R19, R8, 0.16666667163372039795 ;  /* 0x3e2aaaab13087423 */ /* 0x000fc80000010008 */
[----:B------:R-:W-:Y:S01]  /*4370*/  FMUL.FTZ R8, R19, R8 ;  /* 0x0000000813087220 */ /* 0x000fe20000410000 */
[----:B------:R-:W-:-:S03]  /*4380*/  LOP3.LUT R5, R6, 0x80000000, R3, 0xb8, !PT ;  /* 0x8000000006057812 */ /* 0x000fc600078eb803 */
        /* <DEDUP_REMOVED lines=11> */
.L_x_4053:
        /* <DEDUP_REMOVED lines=12> */
.L_x_4052:
[----:B------:R-:W-:-:S04]  /*4500*/  FADD.FTZ R3, R18, -R18 ;  /* 0x8000001212037221 */ /* 0x000fc80000010000 */
[----:B------:R-:W-:Y:S01]  /*4510*/  IMAD.MOV.U32 R2, RZ, RZ, R3 ;  /* 0x000000ffff027224 */ /* 0x000fe200078e0003 */
[----:B------:R-:W-:Y:S06]  /*4520*/  BRA `(.L_x_4054) ;  /* 0x0000000000307947 */ /* 0x000fec0003800000 */
.L_x_4051:
[----:B------:R-:W-:-:S13]  /*4530*/  LOP3.LUT P1, RZ, R3, 0x7fffff, RZ, 0xc0, !PT ;  /* 0x007fffff03ff7812 */ /* 0x000fda000782c0ff */
[C---:B---3--:R-:W-:Y:S01]  /*4540*/  @P1 FMUL.FTZ R5, R18.reuse, R3 ;  /* 0x0000000312051220 */ /* 0x048fe20000410000 */
        /* <DEDUP_REMOVED lines=10> */
.L_x_4054:
[----:B------:R-:W-:Y:S05]  /*45f0*/  BSYNC B1 ;  /* 0x0000000000017941 */ /* 0x000fea0003800000 */
.L_x_4050:
[----:B------:R-:W-:-:S07]  /*4600*/  FADD.FTZ R3, -R3, -RZ ;  /* 0x800000ff03037221 */ /* 0x000fce0000010100 */
.L_x_4049:
[----:B------:R-:W-:Y:S05]  /*4610*/  BSYNC B0 ;  /* 0x0000000000007941 */ /* 0x000fea0003800000 */
.L_x_4048:
[----:B------:R-:W-:Y:S01]  /*4620*/  VIADD R29, R28, 0x80 ;  /* 0x000000801c1d7836 */ /* 0x000fe20000000000 */
[----:B------:R-:W-:Y:S01]  /*4630*/  BSSY B0, `(.L_x_4055) ;  /* 0x0000053000007945 */ /* 0x000fe20003800000 */
[----:B------:R-:W-:-:S03]  /*4640*/  IMAD.MOV.U32 R26, RZ, RZ, RZ ;  /* 0x000000ffff1a7224 */ /* 0x000fc600078e00ff */
[----:B------:R-:W-:-:S13]  /*4650*/  ISETP.GE.AND P1, PT, R29, R11, PT ;  /* 0x0000000b1d00720c */ /* 0x000fda0003f26270 */
[----:B------:R-:W-:Y:S05]  /*4660*/  @P1 BRA `(.L_x_4056) ;  /* 0x00000004003c1947 */ /* 0x000fea0003800000 */
[----:B-----5:R-:W-:Y:S01]  /*4670*/  FADD.FTZ R5, -R17, -RZ ;  /* 0x800000ff11057221 */ /* 0x020fe20000010100 */
[----:B------:R-:W-:Y:S04]  /*4680*/  BSSY B1, `(.L_x_4057) ;  /* 0x000004c000017945 */ /* 0x000fe80003800000 */
        /* <DEDUP_REMOVED lines=48> */
.L_x_4060:
        /* <DEDUP_REMOVED lines=12> */
.L_x_4059:
[----:B------:R-:W-:-:S04]  /*4a50*/  FADD.FTZ R5, R16, -R16 ;  /* 0x8000001010057221 */ /* 0x000fc80000010000 */
[----:B------:R-:W-:Y:S01]  /*4a60*/  IMAD.MOV.U32 R26, RZ, RZ, R5 ;  /* 0x000000ffff1a7224 */ /* 0x000fe200078e0005 */
[----:B------:R-:W-:Y:S06]  /*4a70*/  BRA `(.L_x_4061) ;  /* 0x0000000000307947 */ /* 0x000fec0003800000 */
.L_x_4058:
        /* <DEDUP_REMOVED lines=12> */
.L_x_4061:
[----:B------:R-:W-:Y:S05]  /*4b40*/  BSYNC B1 ;  /* 0x0000000000017941 */ /* 0x000fea0003800000 */
.L_x_4057:
[----:B------:R-:W-:-:S07]  /*4b50*/  FADD.FTZ R27, -R5, -RZ ;  /* 0x800000ff051b7221 */ /* 0x000fce0000010100 */
.L_x_4056:
[----:B------:R-:W-:Y:S05]  /*4b60*/  BSYNC B0 ;  /* 0x0000000000007941 */ /* 0x000fea0003800000 */
.L_x_4055:
[----:B------:R-:W-:Y:S01]  /*4b70*/  VIADD R0, R28, 0x100 ;  /* 0x000001001c007836 */ /* 0x000fe20000000000 */
[----:B------:R-:W-:Y:S01]  /*4b80*/  BSSY B0, `(.L_x_4062) ;  /* 0x0000054000007945 */ /* 0x000fe20003800000 */
[----:B-----5:R-:W-:Y:S01]  /*4b90*/  IMAD.MOV.U32 R19, RZ, RZ, RZ ;  /* 0x000000ffff137224 */ /* 0x020fe200078e00ff */
[----:B------:R-:W-:Y:S02]  /*4ba0*/  CS2R R16, SRZ ;  /* 0x0000000000107805 */ /* 0x000fe4000001ff00 */
[----:B------:R-:W-:-:S13]  /*4bb0*/  ISETP.GE.AND P1, PT, R0, R11, PT ;  /* 0x0000000b0000720c */ /* 0x000fda0003f26270 */
[----:B------:R-:W-:Y:S05]  /*4bc0*/  @P1 BRA `(.L_x_4063) ;  /* 0x00000004003c1947 */ /* 0x000fea0003800000 */
[----:B------:R-:W-:Y:S01]  /*4bd0*/  FADD.FTZ R5, -R25, -RZ ;  /* 0x800000ff19057221 */ /* 0x000fe20000010100 */
        /* <DEDUP_REMOVED lines=49> */
.L_x_4067:
        /* <DEDUP_REMOVED lines=12> */
.L_x_4066:
[----:B------:R-:W-:-:S04]  /*4fb0*/  FADD.FTZ R5, R24, -R24 ;  /* 0x8000001818057221 */ /* 0x000fc80000010000 */
[----:B------:R-:W-:Y:S01]  /*4fc0*/  IMAD.MOV.U32 R16, RZ, RZ, R5 ;  /* 0x000000ffff107224 */ /* 0x000fe200078e0005 */
[----:B------:R-:W-:Y:S06]  /*4fd0*/  BRA `(.L_x_4068) ;  /* 0x0000000000307947 */ /* 0x000fec0003800000 */
.L_x_4065:
        /* <DEDUP_REMOVED lines=12> */
.L_x_4068:
[----:B------:R-:W-:Y:S05]  /*50a0*/  BSYNC B1 ;  /* 0x0000000000017941 */ /* 0x000fea0003800000 */
.L_x_4064:
[----:B------:R-:W-:-:S07]  /*50b0*/  FADD.FTZ R17, -R5, -RZ ;  /* 0x800000ff05117221 */ /* 0x000fce0000010100 */
.L_x_4063:
[----:B------:R-:W-:Y:S05]  /*50c0*/  BSYNC B0 ;  /* 0x0000000000007941 */ /* 0x000fea0003800000 */
.L_x_4062:
[----:B------:R-:W0:Y:S01]  /*50d0*/  S2R R25, SR_CTAID.X ;  /* 0x0000000000197919 */ /* 0x000e220000002500 */
[----:B------:R-:W0:Y:S01]  /*50e0*/  LDC R24, c[0x0][0x210] ;  /* 0x00008400ff187b82 */ /* 0x000e220000000800 */
[----:B------:R-:W-:Y:S01]  /*50f0*/  VIADD R0, R28, 0x180 ;  /* 0x000001801c007836 */ /* 0x000fe20000000000 */
[----:B------:R-:W-:Y:S01]  /*5100*/  BSSY B0, `(.L_x_4069) ;  /* 0x0000054000007945 */ /* 0x000fe20003800000 */
[----:B---3--:R-:W-:Y:S02]  /*5110*/  IMAD.MOV.U32 R18, RZ, RZ, RZ ;  /* 0x000000ffff127224 */ /* 0x008fe400078e00ff */
[----:B0-----:R-:W-:-:S05]  /*5120*/  IMAD R24, R25, -0x200, R24 ;  /* 0xfffffe0019187824 */ /* 0x001fca00078e0218 */
        /* <DEDUP_REMOVED lines=52> */
.L_x_4074:
        /* <DEDUP_REMOVED lines=12> */
.L_x_4073:
[----:B------:R-:W-:-:S04]  /*5530*/  FADD.FTZ R5, R22, -R22 ;  /* 0x8000001616057221 */ /* 0x000fc80000010000 */
[----:B------:R-:W-:Y:S01]  /*5540*/  IMAD.MOV.U32 R18, RZ, RZ, R5 ;  /* 0x000000ffff127224 */ /* 0x000fe200078e0005 */
[----:B------:R-:W-:Y:S06]  /*5550*/  BRA `(.L_x_4075) ;  /* 0x0000000000307947 */ /* 0x000fec0003800000 */
.L_x_4072:
        /* <DEDUP_REMOVED lines=12> */
.L_x_4075:
[----:B------:R-:W-:Y:S05]  /*5620*/  BSYNC B1 ;  /* 0x0000000000017941 */ /* 0x000fea0003800000 */
.L_x_4071:
[----:B------:R-:W-:-:S07]  /*5630*/  FADD.FTZ R19, -R5, -RZ ;  /* 0x800000ff05137221 */ /* 0x000fce0000010100 */
.L_x_4070:
[----:B------:R-:W-:Y:S05]  /*5640*/  BSYNC B0 ;  /* 0x0000000000007941 */ /* 0x000fea0003800000 */
.L_x_4069:
        /* <DEDUP_REMOVED lines=24> */
.L_x_4081:
[----:B------:R-:W0:Y:S01]  /*57d0*/  F2I.S64.TRUNC R2, R2 ;  /* 0x0000000200027311 */ /* 0x000e22000020d900 */
[----:B------:R-:W-:Y:S02]  /*57e0*/  IMAD.MOV.U32 R28, RZ, RZ, R29 ;  /* 0x000000ffff1c7224 */ /* 0x000fe400078e001d */
[----:B0-----:R-:W-:-:S05]  /*57f0*/  IMAD.MOV.U32 R5, RZ, RZ, R2 ;  /* 0x000000ffff057224 */ /* 0x001fca00078e0002 */
[----:B------:R0:W-:Y:S01]  /*5800*/  STG.E.U8 desc[UR36][R8.64], R5 ;  /* 0x0000000508007986 */ /* 0x0001e2000c101124 */
[----:B------:R-:W-:Y:S05]  /*5810*/  BRA `(.L_x_4077) ;  /* 0x0000000c00947947 */ /* 0x000fea0003800000 */
.L_x_4080:
        /* <DEDUP_REMOVED lines=10> */
.L_x_4084:
[----:B------:R-:W0:Y:S01]  /*58c0*/  F2I.FTZ.TRUNC.NTZ R3, R2 ;  /* 0x0000000200037305 */ /* 0x000e22000021f100 */
[----:B------:R-:W-:Y:S01]  /*58d0*/  IMAD.MOV.U32 R28, RZ, RZ, R29 ;  /* 0x000000ffff1c7224 */ /* 0x000fe200078e001d */
[----:B0-----:R0:W-:Y:S01]  /*58e0*/  STG.E desc[UR36][R8.64], R3 ;  /* 0x0000000308007986 */ /* 0x0011e2000c101924 */
[----:B------:R-:W-:Y:S05]  /*58f0*/  BRA `(.L_x_4077) ;  /* 0x0000000c005c7947 */ /* 0x000fea0003800000 */
.L_x_4083:
[----:B------:R-:W0:Y:S01]  /*5900*/  F2I.FTZ.TRUNC.NTZ R3, R2 ;  /* 0x0000000200037305 */ /* 0x000e22000021f100 */
[----:B------:R-:W-:Y:S01]  /*5910*/  IMAD.MOV.U32 R28, RZ, RZ, R29 ;  /* 0x000000ffff1c7224 */ /* 0x000fe200078e001d */
[----:B0-----:R0:W-:Y:S01]  /*5920*/  STG.E.U16 desc[UR36][R8.64], R3 ;  /* 0x0000000308007986 */ /* 0x0011e2000c101524 */
[----:B------:R-:W-:Y:S05]  /*5930*/  BRA `(.L_x_4077) ;  /* 0x0000000c004c7947 */ /* 0x000fea0003800000 */
.L_x_4079:
        /* <DEDUP_REMOVED lines=9> */
.L_x_4086:
[----:B------:R-:W-:Y:S01]  /*59d0*/  F2FP.F16.F32.PACK_AB R2, RZ, R2 ;  /* 0x00000002ff02723e */ /* 0x000fe200000000ff */
[----:B------:R-:W-:-:S04]  /*59e0*/  IMAD.MOV.U32 R28, RZ, RZ, R29 ;  /* 0x000000ffff1c7224 */ /* 0x000fc800078e001d */
[----:B------:R0:W-:Y:S01]  /*59f0*/  STG.E.U16 desc[UR36][R8.64], R2 ;  /* 0x0000000208007986 */ /* 0x0001e2000c101524 */
[----:B------:R-:W-:Y:S05]  /*5a00*/  BRA `(.L_x_4077) ;  /* 0x0000000c00187947 */ /* 0x000fea0003800000 */
.L_x_4085:
[----:B------:R-:W-:-:S13]  /*5a10*/  ISETP.NE.AND P0, PT, R0, 0x7, PT ;  /* 0x000000070000780c */ /* 0x000fda0003f05270 */
[----:B------:R-:W-:Y:S05]  /*5a20*/  @!P0 BRA `(.L_x_4087) ;  /* 0x00000000002c8947 */ /* 0x000fea0003800000 */
[----:B------:R-:W-:-:S13]  /*5a30*/  ISETP.NE.AND P0, PT, R0, 0x8, PT ;  /* 0x000000080000780c */ /* 0x000fda0003f05270 */
[----:B------:R-:W-:Y:S05]  /*5a40*/  @!P0 BRA `(.L_x_4088) ;  /* 0x0000000000148947 */ /* 0x000fea0003800000 */
[----:B------:R-:W-:-:S13]  /*5a50*/  ISETP.NE.AND P0, PT, R0, 0x9, PT ;  /* 0x000000090000780c */ /* 0x000fda0003f05270 */
[----:B------:R-:W-:Y:S05]  /*5a60*/  @P0 BRA `(.L_x_4082) ;  /* 0x00000008009c0947 */ /* 0x000fea0003800000 */
[----:B------:R0:W-:Y:S01]  /*5a70*/  STG.E.64 desc[UR36][R8.64], R2 ;  /* 0x0000000208007986 */ /* 0x0001e2000c101b24 */
[----:B------:R-:W-:Y:S01]  /*5a80*/  IMAD.MOV.U32 R28, RZ, RZ, R29 ;  /* 0x000000ffff1c7224 */ /* 0x000fe200078e001d */
[----:B------:R-:W-:Y:S06]  /*5a90*/  BRA `(.L_x_4077) ;  /* 0x0000000800f47947 */ /* 0x000fec0003800000 */
.L_x_4088:
[----:B------:R-:W-:Y:S01]  /*5aa0*/  F2FP.F16.F32.PACK_AB R3, R3, R2 ;  /* 0x000000020303723e */ /* 0x000fe200000000ff */
[----:B------:R-:W-:-:S04]  /*5ab0*/  IMAD.MOV.U32 R28, RZ, RZ, R29 ;  /* 0x000000ffff1c7224 */ /* 0x000fc800078e001d */
[----:B------:R0:W-:Y:S01]  /*5ac0*/  STG.E desc[UR36][R8.64], R3 ;  /* 0x0000000308007986 */ /* 0x0001e2000c101924 */
[----:B------:R-:W-:Y:S05]  /*5ad0*/  BRA `(.L_x_4077) ;  /* 0x0000000800e47947 */ /* 0x000fea0003800000 */
.L_x_4087:
[----:B------:R-:W-:Y:S01]  /*5ae0*/  FMUL.FTZ R2, R2, 1 ;  /* 0x3f80000002027820 */ /* 0x000fe20000410000 */
[----:B------:R-:W-:-:S05]  /*5af0*/  IMAD.MOV.U32 R28, RZ, RZ, R29 ;  /* 0x000000ffff1c7224 */ /* 0x000fca00078e001d */
[----:B------:R-:W0:Y:S02]  /*5b00*/  F2F.F64.F32 R2, R2 ;  /* 0x0000000200027310 */ /* 0x000e240000201800 */
[----:B0-----:R0:W-:Y:S01]  /*5b10*/  STG.E.64 desc[UR36][R8.64], R2 ;  /* 0x0000000208007986 */ /* 0x0011e2000c101b24 */
[----:B------:R-:W-:Y:S05]  /*5b20*/  BRA `(.L_x_4077) ;  /* 0x0000000800d07947 */ /* 0x000fea0003800000 */
.L_x_4078:
        /* <DEDUP_REMOVED lines=9> */
[----:B------:R-:W-:Y:S01]  /*5bc0*/  IMAD.MOV.U32 R28, RZ, RZ, R29 ;  /* 0x000000ffff1c7224 */ /* 0x000fe200078e001d */
[----:B------:R-:W-:-:S04]  /*5bd0*/  FSETP.NEU.FTZ.AND P1, PT, R3, RZ, PT ;  /* 0x000000ff0300720b */ /* 0x000fc80003f3d000 */
[----:B------:R-:W-:-:S04]  /*5be0*/  PLOP3.LUT P0, PT, P0, P1, PT, 0xa8, 0x0 ;  /* 0x000000000000781c */ /* 0x000fc80000703570 */
[----:B------:R-:W-:-:S05]  /*5bf0*/  SEL R3, RZ, 0x1, !P0 ;  /* 0x00000001ff037807 */ /* 0x000fca0004000000 */
[----:B------:R0:W-:Y:S01]  /*5c00*/  STG.E.U8 desc[UR36][R8.64], R3 ;  /* 0x0000000308007986 */ /* 0x0001e2000c101124 */
[----:B------:R-:W-:Y:S05]  /*5c10*/  BRA `(.L_x_4077) ;  /* 0x0000000800947947 */ /* 0x000fea0003800000 */
.L_x_4091:
[----:B------:R-:W-:Y:S01]  /*5c20*/  FMUL.FTZ R6, R3, 1 ;  /* 0x3f80000003067820 */ /* 0x000fe20000410000 */
[----:B------:R-:W-:Y:S01]  /*5c30*/  FMUL.FTZ R4, R2, 1 ;  /* 0x3f80000002047820 */ /* 0x000fe20000410000 */
[----:B------:R-:W-:-:S04]  /*5c40*/  IMAD.MOV.U32 R28, RZ, RZ, R29 ;  /* 0x000000ffff1c7224 */ /* 0x000fc800078e001d */
[----:B------:R-:W-:Y:S08]  /*5c50*/  F2F.F64.F32 R6, R6 ;  /* 0x0000000600067310 */ /* 0x000ff00000201800 */
[----:B------:R-:W0:Y:S02]  /*5c60*/  F2F.F64.F32 R4, R4 ;  /* 0x0000000400047310 */ /* 0x000e240000201800 */
[----:B0-----:R0:W-:Y:S01]  /*5c70*/  STG.E.128 desc[UR36][R8.64], R4 ;  /* 0x0000000408007986 */ /* 0x0011e2000c101d24 */
[----:B------:R-:W-:Y:S05]  /*5c80*/  BRA `(.L_x_4077) ;  /* 0x0000000800787947 */ /* 0x000fea0003800000 */
.L_x_4090:
        /* <DEDUP_REMOVED lines=20> */
.L_x_4095:
[----:B------:R-:W-:Y:S05]  /*5dd0*/  BSYNC B0 ;  /* 0x0000000000007941 */ /* 0x000fea0003800000 */
.L_x_4094:
[----:B------:R-:W-:Y:S01]  /*5de0*/  LOP3.LUT R5, R0, R5, RZ, 0xfc, !PT ;  /* 0x0000000500057212 */ /* 0x000fe200078efcff */
[----:B------:R-:W-:-:S04]  /*5df0*/  IMAD.MOV.U32 R28, RZ, RZ, R29 ;  /* 0x000000ffff1c7224 */ /* 0x000fc800078e001d */
[----:B------:R0:W-:Y:S01]  /*5e00*/  STG.E.U8 desc[UR36][R8.64], R5 ;  /* 0x0000000508007986 */ /* 0x0001e2000c101124 */
[----:B------:R-:W-:Y:S05]  /*5e10*/  BRA `(.L_x_4077) ;  /* 0x0000000800147947 */ /* 0x000fea0003800000 */
.L_x_4093:
        /* <DEDUP_REMOVED lines=12> */
.L_x_4097:
[----:B------:R-:W-:Y:S01]  /*5ee0*/  IMAD.MOV.U32 R0, RZ, RZ, 0x7f ;  /* 0x0000007fff007424 */ /* 0x000fe200078e00ff */
[----:B------:R-:W-:-:S04]  /*5ef0*/  ISETP.GT.U32.AND P0, PT, R4, 0x7f800000, PT ;  /* 0x7f8000000400780c */ /* 0x000fc80003f04070 */
[----:B------:R-:W-:-:S09]  /*5f00*/  SEL R0, R0, 0x7c, P0 ;  /* 0x0000007c00007807 */ /* 0x000fd20000000000 */
.L_x_4098:
[----:B------:R-:W-:Y:S05]  /*5f10*/  BSYNC B0 ;  /* 0x0000000000007941 */ /* 0x000fea0003800000 */
.L_x_4096:
[----:B------:R-:W-:Y:S01]  /*5f20*/  LOP3.LUT R2, R2, 0x80000000, RZ, 0xc0, !PT ;  /* 0x8000000002027812 */ /* 0x000fe200078ec0ff */
[----:B------:R-:W-:-:S03]  /*5f30*/  IMAD.MOV.U32 R28, RZ, RZ, R29 ;  /* 0x000000ffff1c7224 */ /* 0x000fc600078e001d */
[----:B------:R-:W-:-:S04]  /*5f40*/  SHF.R.U32.HI R3, RZ, 0x18, R2 ;  /* 0x00000018ff037819 */ /* 0x000fc80000011602 */
[----:B------:R-:W-:-:S05]  /*5f50*/  LOP3.LUT R3, R0, R3, RZ, 0xfc, !PT ;  /* 0x0000000300037212 */ /* 0x000fca00078efcff */
[----:B------:R0:W-:Y:S01]  /*5f60*/  STG.E.U8 desc[UR36][R8.64], R3 ;  /* 0x0000000308007986 */ /* 0x0001e2000c101124 */
[----:B------:R-:W-:Y:S05]  /*5f70*/  BRA `(.L_x_4077) ;  /* 0x0000000400bc7947 */ /* 0x000fea0003800000 */
.L_x_4092:
[----:B------:R-:W-:Y:S01]  /*5f80*/  F2FP.BF16.F32.PACK_AB R2, RZ, R2 ;  /* 0x00000002ff02723e */ /* 0x000fe200000010ff */
[----:B------:R-:W-:-:S04]  /*5f90*/  IMAD.MOV.U32 R28, RZ, RZ, R29 ;  /* 0x000000ffff1c7224 */ /* 0x000fc800078e001d */
[----:B------:R0:W-:Y:S01]  /*5fa0*/  STG.E.U16 desc[UR36][R8.64], R2 ;  /* 0x0000000208007986 */ /* 0x0001e2000c101524 */
[----:B------:R-:W-:Y:S05]  /*5fb0*/  BRA `(.L_x_4077) ;  /* 0x0000000400ac7947 */ /* 0x000fea0003800000 */
.L_x_4089:
        /* <DEDUP_REMOVED lines=12> */
.L_x_4101:
        /* <DEDUP_REMOVED lines=16> */
.L_x_4104:
[----:B------:R-:W-:-:S04]  /*6180*/  LOP3.LUT R2, R2, 0x80000000, RZ, 0xc0, !PT ;  /* 0x8000000002027812 */ /* 0x000fc800078ec0ff */
[----:B------:R-:W-:-:S04]  /*6190*/  SHF.R.U32.HI R3, RZ, 0x18, R2 ;  /* 0x00000018ff037819 */ /* 0x000fc80000011602 */
[----:B------:R-:W-:-:S04]  /*61a0*/  LOP3.LUT R0, R0, R3, RZ, 0xfc, !PT ;  /* 0x0000000300007212 */ /* 0x000fc800078efcff */
[----:B------:R-:W-:-:S07]  /*61b0*/  PRMT R4, R0, 0x7610, R4 ;  /* 0x0000761000047816 */ /* 0x000fce0000000004 */
.L_x_4103:
[----:B------:R-:W-:Y:S05]  /*61c0*/  BSYNC B0 ;  /* 0x0000000000007941 */ /* 0x000fea0003800000 */
.L_x_4102:
[----:B------:R4:W-:Y:S01]  /*61d0*/  STG.E.U8 desc[UR36][R8.64], R4 ;  /* 0x0000000408007986 */ /* 0x0009e2000c101124 */
[----:B------:R-:W-:Y:S01]  /*61e0*/  IMAD.MOV.U32 R28, RZ, RZ, R29 ;  /* 0x000000ffff1c7224 */ /* 0x000fe200078e001d */
[----:B------:R-:W-:Y:S06]  /*61f0*/  BRA `(.L_x_4077) ;  /* 0x00000004001c7947 */ /* 0x000fec0003800000 */
.L_x_4100:
        /* <DEDUP_REMOVED lines=16> */
.L_x_4107:
[----:B------:R-:W-:-:S04]  /*6300*/  LOP3.LUT R2, R2, 0x80000000, RZ, 0xc0, !PT ;  /* 0x8000000002027812 */ /* 0x000fc800078ec0ff */
[----:B------:R-:W-:-:S04]  /*6310*/  SHF.R.U32.HI R3, RZ, 0x18, R2 ;  /* 0x00000018ff037819 */ /* 0x000fc80000011602 */
[----:B------:R-:W-:-:S04]  /*6320*/  LOP3.LUT R0, R0, R3, RZ, 0xfc, !PT ;  /* 0x0000000300007212 */ /* 0x000fc800078efcff */
[----:B------:R-:W-:-:S07]  /*6330*/  PRMT R4, R0, 0x7610, R4 ;  /* 0x0000761000047816 */ /* 0x000fce0000000004 */
.L_x_4106:
[----:B------:R-:W-:Y:S05]  /*6340*/  BSYNC B0 ;  /* 0x0000000000007941 */ /* 0x000fea0003800000 */
.L_x_4105:
[----:B------:R0:W-:Y:S01]  /*6350*/  STG.E.U8 desc[UR36][R8.64], R4 ;  /* 0x0000000408007986 */ /* 0x0001e2000c101124 */
[----:B------:R-:W-:Y:S01]  /*6360*/  IMAD.MOV.U32 R28, RZ, RZ, R29 ;  /* 0x000000ffff1c7224 */ /* 0x000fe200078e001d */
[----:B------:R-:W-:Y:S06]  /*6370*/  BRA `(.L_x_4077) ;  /* 0x0000000000bc7947 */ /* 0x000fec0003800000 */
.L_x_4099:
        /* <DEDUP_REMOVED lines=22> */
.L_x_4082:
        /* <DEDUP_REMOVED lines=16> */
.L_x_4110:
[----:B------:R-:W-:Y:S01]  /*65e0*/  IMAD.MOV.U32 R28, RZ, RZ, R29 ;  /* 0x000000ffff1c7224 */ /* 0x000fe200078e001d */
[----:B------:R-:W-:Y:S06]  /*65f0*/  BRA `(.L_x_4077) ;  /* 0x00000000001c7947 */ /* 0x000fec0003800000 */
.L_x_4109:
[----:B------:R-:W0:Y:S01]  /*6600*/  F2I.U64.TRUNC R2, R2 ;  /* 0x0000000200027311 */ /* 0x000e22000020d800 */
[----:B------:R-:W-:Y:S01]  /*6610*/  IMAD.MOV.U32 R28, RZ, RZ, R29 ;  /* 0x000000ffff1c7224 */ /* 0x000fe200078e001d */
[----:B0-----:R3:W-:Y:S01]  /*6620*/  STG.E.64 desc[UR36][R8.64], R2 ;  /* 0x0000000208007986 */ /* 0x0017e2000c101b24 */
[----:B------:R-:W-:Y:S05]  /*6630*/  BRA `(.L_x_4077) ;  /* 0x00000000000c7947 */ /* 0x000fea0003800000 */
.L_x_4108:
[----:B------:R-:W0:Y:S01]  /*6640*/  F2I.FTZ.U32.TRUNC.NTZ R3, R2 ;  /* 0x0000000200037305 */ /* 0x000e22000021f000 */
[----:B------:R-:W-:Y:S01]  /*6650*/  IMAD.MOV.U32 R28, RZ, RZ, R29 ;  /* 0x000000ffff1c7224 */ /* 0x000fe200078e001d */
[----:B0-----:R1:W-:Y:S06]  /*6660*/  STG.E desc[UR36][R8.64], R3 ;  /* 0x0000000308007986 */ /* 0x0013ec000c101924 */
.L_x_4077:
[----:B------:R-:W-:Y:S05]  /*6670*/  BSYNC B6 ;  /* 0x0000000000067941 */ /* 0x000fea0003800000 */
.L_x_4076:
[----:B------:R-:W-:Y:S01]  /*6680*/  ISETP.GE.AND P0, PT, R28, R24, PT ;  /* 0x000000181c00720c */ /* 0x000fe20003f06270 */
[----:B------:R-:W-:-:S12]  /*6690*/  BSSY B6, `(.L_x_4111) ;  /* 0x00001da000067945 */ /* 0x000fd80003800000 */
[----:B------:R-:W-:Y:S05]  /*66a0*/  @P0 BRA `(.L_x_4112) ;  /* 0x0000001c00600947 */ /* 0x000fea0003800000 */
[----:B0123--:R-:W0:Y:S01]  /*66b0*/  LDC.64 R2, c[0x0][0x218] ;  /* 0x00008600ff027b82 */ /* 0x00fe220000000a00 */
[----:B------:R-:W-:Y:S01]  /*66c0*/  IMAD R0, R25, 0x200, R28 ;  /* 0x0000020019007824 */ /* 0x000fe200078e021c */
[----:B----4-:R-:W-:Y:S01]  /*66d0*/  PRMT R4, R22, 0x9910, RZ ;  /* 0x0000991016047816 */ /* 0x010fe200000000ff */
        /* <DEDUP_REMOVED lines=18> */
.L_x_4116:
[----:B------:R-:W0:Y:S02]  /*6800*/  F2I.S64.TRUNC R26, R26 ;  /* 0x0000001a001a7311 */ /* 0x000e24000020d900 */
[----:B0-----:R-:W-:-:S05]  /*6810*/  IMAD.MOV.U32 R5, RZ, RZ, R26 ;  /* 0x000000ffff057224 */ /* 0x001fca00078e001a */
[----:B------:R0:W-:Y:S01]  /*6820*/  STG.E.U8 desc[UR36][R2.64], R5 ;  /* 0x0000000502007986 */ /* 0x0001e2000c101124 */
[----:B------:R-:W-:Y:S05]  /*6830*/  BRA `(.L_x_4118) ;  /* 0x0000000c00447947 */ /* 0x000fea0003800000 */
.L_x_4115:
        /* <DEDUP_REMOVED lines=9> */
.L_x_4120:
[----:B------:R-:W0:Y:S02]  /*68d0*/  F2I.FTZ.TRUNC.NTZ R5, R26 ;  /* 0x0000001a00057305 */ /* 0x000e24000021f100 */
[----:B0-----:R0:W-:Y:S01]  /*68e0*/  STG.E desc[UR36][R2.64], R5 ;  /* 0x0000000502007986 */ /* 0x0011e2000c101924 */
[----:B------:R-:W-:Y:S05]  /*68f0*/  BRA `(.L_x_4118) ;  /* 0x0000000c00147947 */ /* 0x000fea0003800000 */
.L_x_4119:
[----:B------:R-:W0:Y:S02]  /*6900*/  F2I.FTZ.TRUNC.NTZ R5, R26 ;  /* 0x0000001a00057305 */ /* 0x000e24000021f100 */
[----:B0-----:R0:W-:Y:S01]  /*6910*/  STG.E.U16 desc[UR36][R2.64], R5 ;  /* 0x0000000502007986 */ /* 0x0011e2000c101524 */
[----:B------:R-:W-:Y:S05]  /*6920*/  BRA `(.L_x_4118) ;  /* 0x0000000c00087947 */ /* 0x000fea0003800000 */
.L_x_4114:
        /* <DEDUP_REMOVED lines=8> */
.L_x_4122:
[----:B------:R-:W-:-:S05]  /*69b0*/  F2FP.F16.F32.PACK_AB R26, RZ, R26 ;  /* 0x0000001aff1a723e */ /* 0x000fca00000000ff */
[----:B------:R0:W-:Y:S01]  /*69c0*/  STG.E.U16 desc[UR36][R2.64], R26 ;  /* 0x0000001a02007986 */ /* 0x0001e2000c101524 */
[----:B------:R-:W-:Y:S05]  /*69d0*/  BRA `(.L_x_4118) ;  /* 0x0000000800dc7947 */ /* 0x000fea0003800000 */
.L_x_4121:
        /* <DEDUP_REMOVED lines=8> */
.L_x_4124:
[----:B------:R-:W-:-:S05]  /*6a60*/  F2FP.F16.F32.PACK_AB R27, R27, R26 ;  /* 0x0000001a1b1b723e */ /* 0x000fca00000000ff */
[----:B------:R0:W-:Y:S01]  /*6a70*/  STG.E desc[UR36][R2.64], R27 ;  /* 0x0000001b02007986 */ /* 0x0001e2000c101924 */
[----:B------:R-:W-:Y:S05]  /*6a80*/  BRA `(.L_x_4118) ;  /* 0x0000000800b07947 */ /* 0x000fea0003800000 */
.L_x_4123:
[----:B------:R-:W-:-:S06]  /*6a90*/  FMUL.FTZ R4, R26, 1 ;  /* 0x3f8000001a047820 */ /* 0x000fcc0000410000 */
[----:B------:R-:W0:Y:S02]  /*6aa0*/  F2F.F64.F32 R4, R4 ;  /* 0x0000000400047310 */ /* 0x000e240000201800 */
[----:B0-----:R0:W-:Y:S01]  /*6ab0*/  STG.E.64 desc[UR36][R2.64], R4 ;  /* 0x0000000402007986 */ /* 0x0011e2000c101b24 */
[----:B------:R-:W-:Y:S05]  /*6ac0*/  BRA `(.L_x_4118) ;  /* 0x0000000800a07947 */ /* 0x000fea0003800000 */
.L_x_4113:
        /* <DEDUP_REMOVED lines=14> */
.L_x_4127:
[----:B------:R-:W-:Y:S01]  /*6bb0*/  FMUL.FTZ R6, R27, 1 ;  /* 0x3f8000001b067820 */ /* 0x000fe20000410000 */
[----:B------:R-:W-:-:S05]  /*6bc0*/  FMUL.FTZ R4, R26, 1 ;  /* 0x3f8000001a047820 */ /* 0x000fca0000410000 */
[----:B------:R-:W-:Y:S08]  /*6bd0*/  F2F.F64.F32 R6, R6 ;  /* 0x0000000600067310 */ /* 0x000ff00000201800 */
[----:B------:R-:W0:Y:S02]  /*6be0*/  F2F.F64.F32 R4, R4 ;  /* 0x0000000400047310 */ /* 0x000e240000201800 */
[----:B0-----:R0:W-:Y:S01]  /*6bf0*/  STG.E.128 desc[UR36][R2.64], R4 ;  /* 0x0000000402007986 */ /* 0x0011e2000c101d24 */
[----:B------:R-:W-:Y:S05]  /*6c00*/  BRA `(.L_x_4118) ;  /* 0x0000000800507947 */ /* 0x000fea0003800000 */
.L_x_4126:
        /* <DEDUP_REMOVED lines=20> */
.L_x_4131:
[----:B------:R-:W-:Y:S05]  /*6d50*/  BSYNC B0 ;  /* 0x0000000000007941 */ /* 0x000fea0003800000 */
.L_x_4130:
[----:B------:R-:W-:-:S05]  /*6d60*/  LOP3.LUT R7, R0, R7, RZ, 0xfc, !PT ;  /* 0x0000000700077212 */ /* 0x000fca00078efcff */
[----:B------:R0:W-:Y:S01]  /*6d70*/  STG.E.U8 desc[UR36][R2.64], R7 ;  /* 0x0000000702007986 */ /* 0x0001e2000c101124 */
[----:B------:R-:W-:Y:S05]  /*6d80*/  BRA `(.L_x_4118) ;  /* 0x0000000400f07947 */ /* 0x000fea0003800000 */
.L_x_4129:
        /* <DEDUP_REMOVED lines=12> */
.L_x_4133:
[----:B------:R-:W-:Y:S01]  /*6e50*/  IMAD.MOV.U32 R0, RZ, RZ, 0x7f ;  /* 0x0000007fff007424 */ /* 0x000fe200078e00ff */
[----:B------:R-:W-:-:S04]  /*6e60*/  ISETP.GT.U32.AND P0, PT, R4, 0x7f800000, PT ;  /* 0x7f8000000400780c */ /* 0x000fc80003f04070 */
[----:B------:R-:W-:-:S09]  /*6e70*/  SEL R0, R0, 0x7c, P0 ;  /* 0x0000007c00007807 */ /* 0x000fd20000000000 */
.L_x_4134:
[----:B------:R-:W-:Y:S05]  /*6e80*/  BSYNC B0 ;  /* 0x0000000000007941 */ /* 0x000fea0003800000 */
.L_x_4132:
[----:B------:R-:W-:-:S04]  /*6e90*/  LOP3.LUT R26, R26, 0x80000000, RZ, 0xc0, !PT ;  /* 0x800000001a1a7812 */ /* 0x000fc800078ec0ff */
[----:B------:R-:W-:-:S04]  /*6ea0*/  SHF.R.U32.HI R5, RZ, 0x18, R26 ;  /* 0x00000018ff057819 */ /* 0x000fc8000001161a */
[----:B------:R-:W-:-:S05]  /*6eb0*/  LOP3.LUT R5, R0, R5, RZ, 0xfc, !PT ;  /* 0x0000000500057212 */ /* 0x000fca00078efcff */
[----:B------:R0:W-:Y:S01]  /*6ec0*/  STG.E.U8 desc[UR36][R2.64], R5 ;  /* 0x0000000502007986 */ /* 0x0001e2000c101124 */
[----:B------:R-:W-:Y:S05]  /*6ed0*/  BRA `(.L_x_4118) ;  /* 0x00000004009c7947 */ /* 0x000fea0003800000 */
.L_x_4128:
[----:B------:R-:W-:-:S05]  /*6ee0*/  F2FP.BF16.F32.PACK_AB R26, RZ, R26 ;  /* 0x0000001aff1a723e */ /* 0x000fca00000010ff */
[----:B------:R0:W-:Y:S01]  /*6ef0*/  STG.E.U16 desc[UR36][R2.64], R26 ;  /* 0x0000001a02007986 */ /* 0x0001e2000c101524 */
[----:B------:R-:W-:Y:S05]  /*6f00*/  BRA `(.L_x_4118) ;  /* 0x0000000400907947 */ /* 0x000fea0003800000 */
.L_x_4125:
        /* <DEDUP_REMOVED lines=11> */
.L_x_4137:
        /* <DEDUP_REMOVED lines=16> */
.L_x_4140:
[----:B------:R-:W-:-:S04]  /*70c0*/  LOP3.LUT R26, R26, 0x80000000, RZ, 0xc0, !PT ;  /* 0x800000001a1a7812 */ /* 0x000fc800078ec0ff */
[----:B------:R-:W-:-:S04]  /*70d0*/  SHF.R.U32.HI R5, RZ, 0x18, R26 ;  /* 0x00000018ff057819 */ /* 0x000fc8000001161a */
[----:B------:R-:W-:-:S04]  /*70e0*/  LOP3.LUT R4, R4, R5, RZ, 0xfc, !PT ;  /* 0x0000000504047212 */ /* 0x000fc800078efcff */
[----:B------:R-:W-:-:S07]  /*70f0*/  PRMT R0, R4, 0x7610, R0 ;  /* 0x0000761004007816 */ /* 0x000fce0000000000 */
.L_x_4139:
[----:B------:R-:W-:Y:S05]  /*7100*/  BSYNC B0 ;  /* 0x0000000000007941 */ /* 0x000fea0003800000 */
.L_x_4138:
[----:B------:R3:W-:Y:S01]  /*7110*/  STG.E.U8 desc[UR36][R2.64], R0 ;  /* 0x0000000002007986 */ /* 0x0007e2000c101124 */
[----:B------:R-:W-:Y:S05]  /*7120*/  BRA `(.L_x_4118) ;  /* 0x0000000400087947 */ /* 0x000fea0003800000 */
.L_x_4136:
        /* <DEDUP_REMOVED lines=16> */
.L_x_4143:
[----:B------:R-:W-:-:S04]  /*7230*/  LOP3.LUT R26, R26, 0x80000000, RZ, 0xc0, !PT ;  /* 0x800000001a1a7812 */ /* 0x000fc800078ec0ff */
[----:B------:R-:W-:-:S04]  /*7240*/  SHF.R.U32.HI R5, RZ, 0x18, R26 ;  /* 0x00000018ff057819 */ /* 0x000fc8000001161a */
[----:B------:R-:W-:-:S04]  /*7250*/  LOP3.LUT R4, R4, R5, RZ, 0xfc, !PT ;  /* 0x0000000504047212 */ /* 0x000fc800078efcff */
[----:B------:R-:W-:-:S07]  /*7260*/  PRMT R0, R4, 0x7610, R0 ;  /* 0x0000761004007816 */ /* 0x000fce0000000000 */
.L_x_4142:
[----:B------:R-:W-:Y:S05]  /*7270*/  BSYNC B0 ;  /* 0x0000000000007941 */ /* 0x000fea0003800000 */
.L_x_4141:
[----:B------:R0:W-:Y:S01]  /*7280*/  STG.E.U8 desc[UR36][R2.64], R0 ;  /* 0x0000000002007986 */ /* 0x0001e2000c101124 */
[----:B------:R-:W-:Y:S05]  /*7290*/  BRA `(.L_x_4118) ;  /* 0x0000000000ac7947 */ /* 0x000fea0003800000 */
.L_x_4135:
        /* <DEDUP_REMOVED lines=21> */
.L_x_4117:
        /* <DEDUP_REMOVED lines=16> */
.L_x_4146:
[----:B------:R-:W-:Y:S05]  /*74f0*/  BRA `(.L_x_4118) ;  /* 0x0000000000147947 */ /* 0x000fea0003800000 */
.L_x_4145:
[----:B------:R-:W0:Y:S02]  /*7500*/  F2I.U64.TRUNC R26, R26 ;  /* 0x0000001a001a7311 */ /* 0x000e24000020d800 */
[----:B0-----:R2:W-:Y:S01]  /*7510*/  STG.E.64 desc[UR36][R2.64], R26 ;  /* 0x0000001a02007986 */ /* 0x0015e2000c101b24 */
[----:B------:R-:W-:Y:S05]  /*7520*/  BRA `(.L_x_4118) ;  /* 0x0000000000087947 */ /* 0x000fea0003800000 */
.L_x_4144:
[----:B------:R-:W0:Y:S02]  /*7530*/  F2I.FTZ.U32.TRUNC.NTZ R5, R26 ;  /* 0x0000001a00057305 */ /* 0x000e24000021f000 */
[----:B0-----:R0:W-:Y:S02]  /*7540*/  STG.E desc[UR36][R2.64], R5 ;  /* 0x0000000502007986 */ /* 0x0011e4000c101924 */
.L_x_4118:
        /* <DEDUP_REMOVED lines=24> */
.L_x_4150:
[----:B------:R-:W0:Y:S02]  /*76d0*/  F2I.S64.TRUNC R16, R16 ;  /* 0x0000001000107311 */ /* 0x000e24000020d900 */
[----:B0-----:R-:W-:-:S05]  /*76e0*/  IMAD.MOV.U32 R5, RZ, RZ, R16 ;  /* 0x000000ffff057224 */ /* 0x001fca00078e0010 */
[----:B------:R0:W-:Y:S01]  /*76f0*/  STG.E.U8 desc[UR36][R2.64], R5 ;  /* 0x0000000502007986 */ /* 0x0001e2000c101124 */
[----:B------:R-:W-:Y:S05]  /*7700*/  BRA `(.L_x_4152) ;  /* 0x0000000c00447947 */ /* 0x000fea0003800000 */
.L_x_4149:
        /* <DEDUP_REMOVED lines=9> */
.L_x_4154:
[----:B------:R-:W0:Y:S02]  /*77a0*/  F2I.FTZ.TRUNC.NTZ R5, R16 ;  /* 0x0000001000057305 */ /* 0x000e24000021f100 */
[----:B0-----:R3:W-:Y:S01]  /*77b0*/  STG.E desc[UR36][R2.64], R5 ;  /* 0x0000000502007986 */ /* 0x0017e2000c101924 */
[----:B------:R-:W-:Y:S05]  /*77c0*/  BRA `(.L_x_4152) ;  /* 0x0000000c00147947 */ /* 0x000fea0003800000 */
.L_x_4153:
[----:B------:R-:W0:Y:S02]  /*77d0*/  F2I.FTZ.TRUNC.NTZ R5, R16 ;  /* 0x0000001000057305 */ /* 0x000e24000021f100 */
[----:B0-----:R2:W-:Y:S01]  /*77e0*/  STG.E.U16 desc[UR36][R2.64], R5 ;  /* 0x0000000502007986 */ /* 0x0015e2000c101524 */
[----:B------:R-:W-:Y:S05]  /*77f0*/  BRA `(.L_x_4152) ;  /* 0x0000000c00087947 */ /* 0x000fea0003800000 */
.L_x_4148:
        /* <DEDUP_REMOVED lines=8> */
.L_x_4156:
[----:B------:R-:W-:-:S05]  /*7880*/  F2FP.F16.F32.PACK_AB R16, RZ, R16 ;  /* 0x00000010ff10723e */ /* 0x000fca00000000ff */
[----:B------:R0:W-:Y:S01]  /*7890*/  STG.E.U16 desc[UR36][R2.64], R16 ;  /* 0x0000001002007986 */ /* 0x0001e2000c101524 */
[----:B------:R-:W-:Y:S05]  /*78a0*/  BRA `(.L_x_4152) ;  /* 0x0000000800dc7947 */ /* 0x000fea0003800000 */
.L_x_4155:
        /* <DEDUP_REMOVED lines=8> */
.L_x_4158:
[----:B------:R-:W-:-:S05]  /*7930*/  F2FP.F16.F32.PACK_AB R17, R17, R16 ;  /* 0x000000101111723e */ /* 0x000fca00000000ff */
[----:B------:R0:W-:Y:S01]  /*7940*/  STG.E desc[UR36][R2.64], R17 ;  /* 0x0000001102007986 */ /* 0x0001e2000c101924 */
[----:B------:R-:W-:Y:S05]  /*7950*/  BRA `(.L_x_4152) ;  /* 0x0000000800b07947 */ /* 0x000fea0003800000 */
.L_x_4157:
[----:B------:R-:W-:-:S06]  /*7960*/  FMUL.FTZ R4, R16, 1 ;  /* 0x3f80000010047820 */ /* 0x000fcc0000410000 */
[----:B------:R-:W0:Y:S02]  /*7970*/  F2F.F64.F32 R4, R4 ;  /* 0x0000000400047310 */ /* 0x000e240000201800 */
[----:B0-----:R0:W-:Y:S01]  /*7980*/  STG.E.64 desc[UR36][R2.64], R4 ;  /* 0x0000000402007986 */ /* 0x0011e2000c101b24 */
[----:B------:R-:W-:Y:S05]  /*7990*/  BRA `(.L_x_4152) ;  /* 0x0000000800a07947 */ /* 0x000fea0003800000 */
.L_x_4147:
        /* <DEDUP_REMOVED lines=14> */
.L_x_4161:
[----:B------:R-:W-:Y:S01]  /*7a80*/  FMUL.FTZ R6, R17, 1 ;  /* 0x3f80000011067820 */ /* 0x000fe20000410000 */
[----:B------:R-:W-:-:S05]  /*7a90*/  FMUL.FTZ R4, R16, 1 ;  /* 0x3f80000010047820 */ /* 0x000fca0000410000 */
[----:B------:R-:W-:Y:S08]  /*7aa0*/  F2F.F64.F32 R6, R6 ;  /* 0x0000000600067310 */ /* 0x000ff00000201800 */
[----:B------:R-:W0:Y:S02]  /*7ab0*/  F2F.F64.F32 R4, R4 ;  /* 0x0000000400047310 */ /* 0x000e240000201800 */
[----:B0-----:R0:W-:Y:S01]  /*7ac0*/  STG.E.128 desc[UR36][R2.64], R4 ;  /* 0x0000000402007986 */ /* 0x0011e2000c101d24 */
[----:B------:R-:W-:Y:S05]  /*7ad0*/  BRA `(.L_x_4152) ;  /* 0x0000000800507947 */ /* 0x000fea0003800000 */
.L_x_4160:
        /* <DEDUP_REMOVED lines=20> */
.L_x_4165:
[----:B------:R-:W-:Y:S05]  /*7c20*/  BSYNC B0 ;  /* 0x0000000000007941 */ /* 0x000fea0003800000 */
.L_x_4164:
[----:B------:R-:W-:-:S05]  /*7c30*/  LOP3.LUT R7, R0, R7, RZ, 0xfc, !PT ;  /* 0x0000000700077212 */ /* 0x000fca00078efcff */
[----:B------:R0:W-:Y:S01]  /*7c40*/  STG.E.U8 desc[UR36][R2.64], R7 ;  /* 0x0000000702007986 */ /* 0x0001e2000c101124 */
[----:B------:R-:W-:Y:S05]  /*7c50*/  BRA `(.L_x_4152) ;  /* 0x0000000400f07947 */ /* 0x000fea0003800000 */
.L_x_4163:
        /* <DEDUP_REMOVED lines=12> */
.L_x_4167:
[----:B------:R-:W-:Y:S01]  /*7d20*/  IMAD.MOV.U32 R0, RZ, RZ, 0x7f ;  /* 0x0000007fff007424 */ /* 0x000fe200078e00ff */
[----:B------:R-:W-:-:S04]  /*7d30*/  ISETP.GT.U32.AND P0, PT, R4, 0x7f800000, PT ;  /* 0x7f8000000400780c */ /* 0x000fc80003f04070 */
[----:B------:R-:W-:-:S09]  /*7d40*/  SEL R0, R0, 0x7c, P0 ;  /* 0x0000007c00007807 */ /* 0x000fd20000000000 */
.L_x_4168:
[----:B------:R-:W-:Y:S05]  /*7d50*/  BSYNC B0 ;  /* 0x0000000000007941 */ /* 0x000fea0003800000 */
.L_x_4166:
[----:B------:R-:W-:-:S04]  /*7d60*/  LOP3.LUT R16, R16, 0x80000000, RZ, 0xc0, !PT ;  /* 0x8000000010107812 */ /* 0x000fc800078ec0ff */
[----:B------:R-:W-:-:S04]  /*7d70*/  SHF.R.U32.HI R5, RZ, 0x18, R16 ;  /* 0x00000018ff057819 */ /* 0x000fc80000011610 */
[----:B------:R-:W-:-:S05]  /*7d80*/  LOP3.LUT R5, R0, R5, RZ, 0xfc, !PT ;  /* 0x0000000500057212 */ /* 0x000fca00078efcff */
[----:B------:R0:W-:Y:S01]  /*7d90*/  STG.E.U8 desc[UR36][R2.64], R5 ;  /* 0x0000000502007986 */ /* 0x0001e2000c101124 */
[----:B------:R-:W-:Y:S05]  /*7da0*/  BRA `(.L_x_4152) ;  /* 0x00000004009c7947 */ /* 0x000fea0003800000 */
.L_x_4162:
[----:B------:R-:W-:-:S05]  /*7db0*/  F2FP.BF16.F32.PACK_AB R16, RZ, R16 ;  /* 0x00000010ff10723e */ /* 0x000fca00000010ff */
[----:B------:R0:W-:Y:S01]  /*7dc0*/  STG.E.U16 desc[UR36][R2.64], R16 ;  /* 0x0000001002007986 */ /* 0x0001e2000c101524 */
[----:B------:R-:W-:Y:S05]  /*7dd0*/  BRA `(.L_x_4152) ;  /* 0x0000000400907947 */ /* 0x000fea0003800000 */
.L_x_4159:
        /* <DEDUP_REMOVED lines=11> */
.L_x_4171:
        /* <DEDUP_REMOVED lines=16> */
.L_x_4174:
[----:B------:R-:W-:-:S04]  /*7f90*/  LOP3.LUT R16, R16, 0x80000000, RZ, 0xc0, !PT ;  /* 0x8000000010107812 */ /* 0x000fc800078ec0ff */
[----:B------:R-:W-:-:S04]  /*7fa0*/  SHF.R.U32.HI R5, RZ, 0x18, R16 ;  /* 0x00000018ff057819 */ /* 0x000fc80000011610 */
[----:B------:R-:W-:-:S04]  /*7fb0*/  LOP3.LUT R4, R4, R5, RZ, 0xfc, !PT ;  /* 0x0000000504047212 */ /* 0x000fc800078efcff */
[----:B------:R-:W-:-:S07]  /*7fc0*/  PRMT R0, R4, 0x7610, R0 ;  /* 0x0000761004007816 */ /* 0x000fce0000000000 */
.L_x_4173:
[----:B------:R-:W-:Y:S05]  /*7fd0*/  BSYNC B0 ;  /* 0x0000000000007941 */ /* 0x000fea0003800000 */
.L_x_4172:
[----:B------:R0:W-:Y:S01]  /*7fe0*/  STG.E.U8 desc[UR36][R2.64], R0 ;  /* 0x0000000002007986 */ /* 0x0001e2000c101124 */
[----:B------:R-:W-:Y:S05]  /*7ff0*/  BRA `(.L_x_4152) ;  /* 0x0000000400087947 */ /* 0x000fea0003800000 */
.L_x_4170:
        /* <DEDUP_REMOVED lines=16> */
.L_x_4177:
[----:B------:R-:W-:-:S04]  /*8100*/  LOP3.LUT R16, R16, 0x80000000, RZ, 0xc0, !PT ;  /* 0x8000000010107812 */ /* 0x000fc800078ec0ff */
[----:B------:R-:W-:-:S04]  /*8110*/  SHF.R.U32.HI R5, RZ, 0x18, R16 ;  /* 0x00000018ff057819 */ /* 0x000fc80000011610 */
[----:B------:R-:W-:-:S04]  /*8120*/  LOP3.LUT R4, R4, R5, RZ, 0xfc, !PT ;  /* 0x0000000504047212 */ /* 0x000fc800078efcff */
[----:B------:R-:W-:-:S07]  /*8130*/  PRMT R0, R4, 0x7610, R0 ;  /* 0x0000761004007816 */ /* 0x000fce0000000000 */
.L_x_4176:
[----:B------:R-:W-:Y:S05]  /*8140*/  BSYNC B0 ;  /* 0x0000000000007941 */ /* 0x000fea0003800000 */
.L_x_4175:
[----:B------:R0:W-:Y:S01]  /*8150*/  STG.E.U8 desc[UR36][R2.64], R0 ;  /* 0x0000000002007986 */ /* 0x0001e2000c101124 */
[----:B------:R-:W-:Y:S05]  /*8160*/  BRA `(.L_x_4152) ;  /* 0x0000000000ac7947 */ /* 0x000fea0003800000 */
.L_x_4169:
        /* <DEDUP_REMOVED lines=21> */
.L_x_4151:
        /* <DEDUP_REMOVED lines=16> */
.L_x_4180:
[----:B------:R-:W-:Y:S05]  /*83c0*/  BRA `(.L_x_4152) ;  /* 0x0000000000147947 */ /* 0x000fea0003800000 */
.L_x_4179:
[----:B------:R-:W0:Y:S02]  /*83d0*/  F2I.U64.TRUNC R16, R16 ;  /* 0x0000001000107311 */ /* 0x000e24000020d800 */
[----:B0-----:R0:W-:Y:S01]  /*83e0*/  STG.E.64 desc[UR36][R2.64], R16 ;  /* 0x0000001002007986 */ /* 0x0011e2000c101b24 */
[----:B------:R-:W-:Y:S05]  /*83f0*/  BRA `(.L_x_4152) ;  /* 0x0000000000087947 */ /* 0x000fea0003800000 */
.L_x_4178:
[----:B------:R-:W0:Y:S02]  /*8400*/  F2I.FTZ.U32.TRUNC.NTZ R5, R16 ;  /* 0x0000001000057305 */ /* 0x000e24000021f000 */
[----:B0-----:R0:W-:Y:S02]  /*8410*/  STG.E desc[UR36][R2.64], R5 ;  /* 0x0000000502007986 */ /* 0x0011e4000c101924 */
.L_x_4152:
[----:B------:R-:W-:-:S07]  /*8420*/  VIADD R28, R28, 0x80 ;  /* 0x000000801c1c7836 */ /* 0x000fce0000000000 */
.L_x_4112:
[----:B------:R-:W-:Y:S05]  /*8430*/  BSYNC B6 ;  /* 0x0000000000067941 */ /* 0x000fea0003800000 */
.L_x_4111:
[----:B------:R-:W-:-:S13]  /*8440*/  ISETP.GE.AND P0, PT, R28, R24, PT ;  /* 0x000000181c00720c */ /* 0x000fda0003f06270 */
[----:B------:R-:W-:Y:S05]  /*8450*/  @P0 EXIT ;  /* 0x000000000000094d */ /* 0x000fea0003800000 */
[----:B0--3--:R-:W0:Y:S01]  /*8460*/  S2R R0, SR_CTAID.X ;  /* 0x0000000000007919 */ /* 0x009e220000002500 */
[----:B-12-4-:R-:W1:Y:S01]  /*8470*/  LDC.64 R2, c[0x0][0x218] ;  /* 0x00008600ff027b82 */ /* 0x016e620000000a00 */
[----:B------:R-:W-:Y:S01]  /*8480*/  ULDC UR4, c[0x0][0x238] ;  /* 0x00008e0000047ab9 */ /* 0x000fe20000000800 */
[----:B0-----:R-:W-:Y:S01]  /*8490*/  IMAD R28, R0, 0x200, R28 ;  /* 0x00000200001c7824 */ /* 0x001fe200078e021c */
[----:B------:R-:W-:-:S03]  /*84a0*/  PRMT R0, R22, 0x9910, RZ ;  /* 0x0000991016007816 */ /* 0x000fc600000000ff */
[----:B------:R-:W-:Y:S01]  /*84b0*/  IMAD R5, R28, UR4, RZ ;  /* 0x000000041c057c24 */ /* 0x000fe2000f8e02ff */
[----:B------:R-:W-:-:S04]  /*84c0*/  ISETP.GT.AND P1, PT, R0, 0x9, PT ;  /* 0x000000090000780c */ /* 0x000fc80003f24270 */
[----:B-1----:R-:W-:-:S05]  /*84d0*/  IADD3 R2, P0, R5, R2, RZ ;  /* 0x0000000205027210 */ /* 0x002fca0007f1e0ff */
[----:B------:R-:W-:-:S04]  /*84e0*/  IMAD.X R3, RZ, RZ, R3, P0 ;  /* 0x000000ffff037224 */ /* 0x000fc800000e0603 */
        /* <DEDUP_REMOVED lines=12> */
.L_x_4184:
[----:B------:R-:W0:Y:S02]  /*85b0*/  F2I.S64.TRUNC R18, R18 ;  /* 0x0000001200127311 */ /* 0x000e24000020d900 */
[----:B0-----:R-:W-:-:S05]  /*85c0*/  IMAD.MOV.U32 R5, RZ, RZ, R18 ;  /* 0x000000ffff057224 */ /* 0x001fca00078e0012 */
[----:B------:R-:W-:Y:S01]  /*85d0*/  STG.E.U8 desc[UR36][R2.64], R5 ;  /* 0x0000000502007986 */ /* 0x000fe2000c101124 */
[----:B------:R-:W-:Y:S05]  /*85e0*/  EXIT ;  /* 0x000000000000794d */ /* 0x000fea0003800000 */
.L_x_4183:
        /* <DEDUP_REMOVED lines=9> */
.L_x_4187:
[----:B------:R-:W0:Y:S02]  /*8680*/  F2I.FTZ.TRUNC.NTZ R5, R18 ;  /* 0x0000001200057305 */ /* 0x000e24000021f100 */
[----:B0-----:R-:W-:Y:S01]  /*8690*/  STG.E desc[UR36][R2.64], R5 ;  /* 0x0000000502007986 */ /* 0x001fe2000c101924 */
[----:B------:R-:W-:Y:S05]  /*86a0*/  EXIT ;  /* 0x000000000000794d */ /* 0x000fea0003800000 */
.L_x_4186:
[----:B------:R-:W0:Y:S02]  /*86b0*/  F2I.FTZ.TRUNC.NTZ R5, R18 ;  /* 0x0000001200057305 */ /* 0x000e24000021f100 */
[----:B0-----:R-:W-:Y:S01]  /*86c0*/  STG.E.U16 desc[UR36][R2.64], R5 ;  /* 0x0000000502007986 */ /* 0x001fe2000c101524 */
[----:B------:R-:W-:Y:S05]  /*86d0*/  EXIT ;  /* 0x000000000000794d */ /* 0x000fea0003800000 */
.L_x_4182:
        /* <DEDUP_REMOVED lines=8> */
.L_x_4189:
[----:B------:R-:W-:-:S05]  /*8760*/  F2FP.F16.F32.PACK_AB R18, RZ, R18 ;  /* 0x00000012ff12723e */ /* 0x000fca00000000ff */
[----:B------:R-:W-:Y:S01]  /*8770*/  STG.E.U16 desc[UR36][R2.64], R18 ;  /* 0x0000001202007986 */ /* 0x000fe2000c101524 */
[----:B------:R-:W-:Y:S05]  /*8780*/  EXIT ;  /* 0x000000000000794d */ /* 0x000fea0003800000 */
.L_x_4188:
        /* <DEDUP_REMOVED lines=8> */
.L_x_4191:
[----:B------:R-:W-:-:S05]  /*8810*/  F2FP.F16.F32.PACK_AB R19, R19, R18 ;  /* 0x000000121313723e */ /* 0x000fca00000000ff */
[----:B------:R-:W-:Y:S01]  /*8820*/  STG.E desc[UR36][R2.64], R19 ;  /* 0x0000001302007986 */ /* 0x000fe2000c101924 */
[----:B------:R-:W-:Y:S05]  /*8830*/  EXIT ;  /* 0x000000000000794d */ /* 0x000fea0003800000 */
.L_x_4190:
[----:B------:R-:W-:-:S06]  /*8840*/  FMUL.FTZ R4, R18, 1 ;  /* 0x3f80000012047820 */ /* 0x000fcc0000410000 */
[----:B------:R-:W0:Y:S02]  /*8850*/  F2F.F64.F32 R4, R4 ;  /* 0x0000000400047310 */ /* 0x000e240000201800 */
[----:B0-----:R-:W-:Y:S01]  /*8860*/  STG.E.64 desc[UR36][R2.64], R4 ;  /* 0x0000000402007986 */ /* 0x001fe2000c101b24 */
[----:B------:R-:W-:Y:S05]  /*8870*/  EXIT ;  /* 0x000000000000794d */ /* 0x000fea0003800000 */
.L_x_4181:
        /* <DEDUP_REMOVED lines=14> */
.L_x_4194:
[----:B------:R-:W-:Y:S01]  /*8960*/  FMUL.FTZ R6, R19, 1 ;  /* 0x3f80000013067820 */ /* 0x000fe20000410000 */
[----:B------:R-:W-:-:S05]  /*8970*/  FMUL.FTZ R4, R18, 1 ;  /* 0x3f80000012047820 */ /* 0x000fca0000410000 */
[----:B------:R-:W-:Y:S08]  /*8980*/  F2F.F64.F32 R6, R6 ;  /* 0x0000000600067310 */ /* 0x000ff00000201800 */
[----:B------:R-:W0:Y:S02]  /*8990*/  F2F.F64.F32 R4, R4 ;  /* 0x0000000400047310 */ /* 0x000e240000201800 */
[----:B0-----:R-:W-:Y:S01]  /*89a0*/  STG.E.128 desc[UR36][R2.64], R4 ;  /* 0x0000000402007986 */ /* 0x001fe2000c101d24 */
[----:B------:R-:W-:Y:S05]  /*89b0*/  EXIT ;  /* 0x000000000000794d */ /* 0x000fea0003800000 */
.L_x_4193:
        /* <DEDUP_REMOVED lines=20> */
.L_x_4198:
[----:B------:R-:W-:Y:S05]  /*8b00*/  BSYNC B0 ;  /* 0x0000000000007941 */ /* 0x000fea0003800000 */
.L_x_4197:
[----:B------:R-:W-:-:S05]  /*8b10*/  LOP3.LUT R7, R0, R7, RZ, 0xfc, !PT ;  /* 0x0000000700077212 */ /* 0x000fca00078efcff */
[----:B------:R-:W-:Y:S01]  /*8b20*/  STG.E.U8 desc[UR36][R2.64], R7 ;  /* 0x0000000702007986 */ /* 0x000fe2000c101124 */
[----:B------:R-:W-:Y:S05]  /*8b30*/  EXIT ;  /* 0x000000000000794d */ /* 0x000fea0003800000 */
.L_x_4196:
        /* <DEDUP_REMOVED lines=12> */
.L_x_4200:
[----:B------:R-:W-:Y:S01]  /*8c00*/  IMAD.MOV.U32 R0, RZ, RZ, 0x7f ;  /* 0x0000007fff007424 */ /* 0x000fe200078e00ff */
[----:B------:R-:W-:-:S04]  /*8c10*/  ISETP.GT.U32.AND P0, PT, R4, 0x7f800000, PT ;  /* 0x7f8000000400780c */ /* 0x000fc80003f04070 */
[----:B------:R-:W-:-:S09]  /*8c20*/  SEL R0, R0, 0x7c, P0 ;  /* 0x0000007c00007807 */ /* 0x000fd20000000000 */
.L_x_4201:
[----:B------:R-:W-:Y:S05]  /*8c30*/  BSYNC B0 ;  /* 0x0000000000007941 */ /* 0x000fea0003800000 */
.L_x_4199:
[----:B------:R-:W-:-:S04]  /*8c40*/  LOP3.LUT R18, R18, 0x80000000, RZ, 0xc0, !PT ;  /* 0x8000000012127812 */ /* 0x000fc800078ec0ff */
[----:B------:R-:W-:-:S04]  /*8c50*/  SHF.R.U32.HI R5, RZ, 0x18, R18 ;  /* 0x00000018ff057819 */ /* 0x000fc80000011612 */
[----:B------:R-:W-:-:S05]  /*8c60*/  LOP3.LUT R5, R0, R5, RZ, 0xfc, !PT ;  /* 0x0000000500057212 */ /* 0x000fca00078efcff */
[----:B------:R-:W-:Y:S01]  /*8c70*/  STG.E.U8 desc[UR36][R2.64], R5 ;  /* 0x0000000502007986 */ /* 0x000fe2000c101124 */
[----:B------:R-:W-:Y:S05]  /*8c80*/  EXIT ;  /* 0x000000000000794d */ /* 0x000fea0003800000 */
.L_x_4195:
[----:B------:R-:W-:-:S05]  /*8c90*/  F2FP.BF16.F32.PACK_AB R18, RZ, R18 ;  /* 0x00000012ff12723e */ /* 0x000fca00000010ff */
[----:B------:R-:W-:Y:S01]  /*8ca0*/  STG.E.U16 desc[UR36][R2.64], R18 ;  /* 0x0000001202007986 */ /* 0x000fe2000c101524 */
[----:B------:R-:W-:Y:S05]  /*8cb0*/  EXIT ;  /* 0x000000000000794d */ /* 0x000fea0003800000 */
.L_x_4192:
        /* <DEDUP_REMOVED lines=11> */
.L_x_4204:
        /* <DEDUP_REMOVED lines=16> */
.L_x_4207:
[----:B------:R-:W-:-:S04]  /*8e70*/  LOP3.LUT R18, R18, 0x80000000, RZ, 0xc0, !PT ;  /* 0x8000000012127812 */ /* 0x000fc800078ec0ff */
[----:B------:R-:W-:-:S04]  /*8e80*/  SHF.R.U32.HI R5, RZ, 0x18, R18 ;  /* 0x00000018ff057819 */ /* 0x000fc80000011612 */
[----:B------:R-:W-:-:S04]  /*8e90*/  LOP3.LUT R4, R4, R5, RZ, 0xfc, !PT ;  /* 0x0000000504047212 */ /* 0x000fc800078efcff */
[----:B------:R-:W-:-:S07]  /*8ea0*/  PRMT R0, R4, 0x7610, R0 ;  /* 0x0000761004007816 */ /* 0x000fce0000000000 */
.L_x_4206:
[----:B------:R-:W-:Y:S05]  /*8eb0*/  BSYNC B0 ;  /* 0x0000000000007941 */ /* 0x000fea0003800000 */
.L_x_4205:
[----:B------:R-:W-:Y:S01]  /*8ec0*/  STG.E.U8 desc[UR36][R2.64], R0 ;  /* 0x0000000002007986 */ /* 0x000fe2000c101124 */
[----:B------:R-:W-:Y:S05]  /*8ed0*/  EXIT ;  /* 0x000000000000794d */ /* 0x000fea0003800000 */
.L_x_4203:
        /* <DEDUP_REMOVED lines=16> */
.L_x_4210:
[----:B------:R-:W-:-:S04]  /*8fe0*/  LOP3.LUT R18, R18, 0x80000000, RZ, 0xc0, !PT ;  /* 0x8000000012127812 */ /* 0x000fc800078ec0ff */
[----:B------:R-:W-:-:S04]  /*8ff0*/  SHF.R.U32.HI R5, RZ, 0x18, R18 ;  /* 0x00000018ff057819 */ /* 0x000fc80000011612 */
[----:B------:R-:W-:-:S04]  /*9000*/  LOP3.LUT R4, R4, R5, RZ, 0xfc, !PT ;  /* 0x0000000504047212 */ /* 0x000fc800078efcff */
[----:B------:R-:W-:-:S07]  /*9010*/  PRMT R0, R4, 0x7610, R0 ;  /* 0x0000761004007816 */ /* 0x000fce0000000000 */
.L_x_4209:
[----:B------:R-:W-:Y:S05]  /*9020*/  BSYNC B0 ;  /* 0x0000000000007941 */ /* 0x000fea0003800000 */
.L_x_4208:
[----:B------:R-:W-:Y:S01]  /*9030*/  STG.E.U8 desc[UR36][R2.64], R0 ;  /* 0x0000000002007986 */ /* 0x000fe2000c101124 */
[----:B------:R-:W-:Y:S05]  /*9040*/  EXIT ;  /* 0x000000000000794d */ /* 0x000fea0003800000 */
.L_x_4202:
        /* <DEDUP_REMOVED lines=21> */
.L_x_4185:
        /* <DEDUP_REMOVED lines=16> */
.L_x_4213:
[----:B------:R-:W-:Y:S05]  /*92a0*/  EXIT ;  /* 0x000000000000794d */ /* 0x000fea0003800000 */
.L_x_4212:
[----:B------:R-:W0:Y:S02]  /*92b0*/  F2I.U64.TRUNC R18, R18 ;  /* 0x0000001200127311 */ /* 0x000e24000020d800 */
[----:B0-----:R-:W-:Y:S01]  /*92c0*/  STG.E.64 desc[UR36][R2.64], R18 ;  /* 0x0000001202007986 */ /* 0x001fe2000c101b24 */
[----:B------:R-:W-:Y:S05]  /*92d0*/  EXIT ;  /* 0x000000000000794d */ /* 0x000fea0003800000 */
.L_x_4211:
[----:B------:R-:W0:Y:S02]  /*92e0*/  F2I.FTZ.U32.TRUNC.NTZ R5, R18 ;  /* 0x0000001200057305 */ /* 0x000e24000021f000 */
[----:B0-----:R-:W-:Y:S01]  /*92f0*/  STG.E desc[UR36][R2.64], R5 ;  /* 0x0000000502007986 */ /* 0x001fe2000c101924 */
[----:B------:R-:W-:Y:S05]  /*9300*/  EXIT ;  /* 0x000000000000794d */ /* 0x000fea0003800000 */
.L_x_4214:
        /* <DEDUP_REMOVED lines=15> */
.L_x_7558:


//--------------------- .text._ZN2at6native18elementwise_kernelILi128ELi2EZNS0_22gpu_kernel_impl_nocastIZZZNS0_15tan_kernel_cudaERNS_18TensorIteratorBaseEENKUlvE_clEvENKUlvE0_clEvEUlN3c107complexIfEEE_EEvS4_RKT_EUliE_EEviT1_ --------------------------
	.section	.text._ZN2at6native18elementwise_kernelILi128ELi2EZNS0_22gpu_kernel_impl_nocastIZZZNS0_15tan_kernel_cudaERNS_18TensorIteratorBaseEENKUlvE_clEvENKUlvE0_clEvEUlN3c107complexIfEEE_EEvS4_RKT_EUliE_EEviT1_,"ax",@progbits
	.align	128
        .global         _ZN2at6native18elementwise_kernelILi128ELi2EZNS0_22gpu_kernel_impl_nocastIZZZNS0_15tan_kernel_cudaERNS_18TensorIteratorBaseEENKUlvE_clEvENKUlvE0_clEvEUlN3c107complexIfEEE_EEvS4_RKT_EUliE_EEviT1_
        .type           _ZN2at6native18elementwise_kernelILi128ELi2EZNS0_22gpu_kernel_impl_nocastIZZZNS0_15tan_kernel_cudaERNS_18TensorIteratorBaseEENKUlvE_clEvENKUlvE0_clEvEUlN3c107complexIfEEE_EEvS4_RKT_EUliE_EEviT1_,@function
        .size           _ZN2at6native18elementwise_kernelILi128ELi2EZNS0_22gpu_kernel_impl_nocastIZZZNS0_15tan_kernel_cudaERNS_18TensorIteratorBaseEENKUlvE_clEvENKUlvE0_clEvEUlN3c107complexIfEEE_EEvS4_RKT_EUliE_EEviT1_,(.L_x_7559 - _ZN2at6native18elementwise_kernelILi128ELi2EZNS0_22gpu_kernel_impl_nocastIZZZNS0_15tan_kernel_cudaERNS_18TensorIteratorBaseEENKUlvE_clEvENKUlvE0_clEvEUlN3c107complexIfEEE_EEvS4_RKT_EUliE_EEviT1_)
        .other          _ZN2at6native18elementwise_kernelILi128ELi2EZNS0_22gpu_kernel_impl_nocastIZZZNS0_15tan_kernel_cudaERNS_18TensorIteratorBaseEENKUlvE_clEvENKUlvE0_clEvEUlN3c107complexIfEEE_EEvS4_RKT_EUliE_EEviT1_,@"STO_CUDA_ENTRY STV_DEFAULT"
_ZN2at6native18elementwise_kernelILi128ELi2EZNS0_22gpu_kernel_impl_nocastIZZZNS0_15tan_kernel_cudaERNS_18TensorIteratorBaseEENKUlvE_clEvENKUlvE0_clEvEUlN3c107complexIfEEE_EEvS4_RKT_EUliE_EEviT1_:
.text._ZN2at6native18elementwise_kernelILi128ELi2EZNS0_22gpu_kernel_impl_nocastIZZZNS0_15tan_kernel_cudaERNS_18TensorIteratorBaseEENKUlvE_clEvENKUlvE0_clEvEUlN3c107complexIfEEE_EEvS4_RKT_EUliE_EEviT1_:
        /* <DEDUP_REMOVED lines=311> */
.L_x_4217:
[----:B------:R-:W-:Y:S02]  /*1370*/  ULDC.64 UR8, c[0x0][0x418] ;  /* 0x0001060000087ab9 */ /* 0x000fe40000000a00 */
[----:B------:R-:W-:-:S04]  /*1380*/  IADD3 R6, P0, R0, UR8, RZ ;  /* 0x0000000800067c10 */ /* 0x000fc8000ff1e0ff */
[----:B------:R-:W-:Y:S01]  /*1390*/  IADD3.X R7, RZ, UR9, RZ, P0, !PT ;  /* 0x00000009ff077c10 */ /* 0x000fe200087fe4ff */
[----:B------:R-:W-:-:S05]  /*13a0*/  ULDC.64 UR8, c[0x0][0x410] ;  /* 0x0001040000087ab9 */ /* 0x000fca0000000a00 */
[----:B------:R-:W2:Y:S01]  /*13b0*/  LDG.E.64 R6, desc[UR4][R6.64] ;  /* 0x0000000406067981 */ /* 0x000ea2000c1e1b00 */
[----:B------:R-:W-:Y:S01]  /*13c0*/  IADD3 R4, P1, R5, UR8, RZ ;  /* 0x0000000805047c10 */ /* 0x000fe2000ff3e0ff */
[----:B------:R-:W-:Y:S03]  /*13d0*/  BSSY B1, `(.L_x_4218) ;  /* 0x000004e000017945 */ /* 0x000fe60003800000 */
[----:B------:R-:W-:Y:S01]  /*13e0*/  IADD3.X R5, RZ, UR9, RZ, P1, !PT ;  /* 0x00000009ff057c10 */ /* 0x000fe20008ffe4ff */
[----:B--2---:R-:W-:-:S05]  /*13f0*/  FADD.FTZ R9, -R7, -RZ ;  /* 0x800000ff07097221 */ /* 0x004fca0000010100 */
        /* <DEDUP_REMOVED lines=12> */
[----:B------:R-:W0:Y:S02]  /*14c0*/  FRND.TRUNC R0, R0 ;  /* 0x0000000000007307 */ /* 0x000e24000020d000 */
        /* <DEDUP_REMOVED lines=9> */
[----:B------:R-:W0:Y:S08]  /*1560*/  MUFU.COS R2, R12 ;  /* 0x0000000c00027308 */ /* 0x000e300000000000 */
[----:B------:R-:W1:Y:S08]  /*1570*/  MUFU.EX2 R11, R11 ;  /* 0x0000000b000b7308 */ /* 0x000e700000000800 */
[----:B0-----:R-:W-:Y:S01]  /*1580*/  MUFU.RCP R13, R2 ;  /* 0x00000002000d7308 */ /* 0x001fe20000001000 */
[----:B-1----:R-:W-:Y:S01]  /*1590*/  FMUL.FTZ R6, R0, R11 ;  /* 0x0000000b00067220 */ /* 0x002fe20000410000 */
[----:B------:R-:W-:-:S06]  /*15a0*/  FFMA.FTZ R11, R10, R15, 0.00019836159481201320887 ;  /* 0x394fff490a0b7423 */ /* 0x000fcc000001000f */
[----:B------:R-:W0:Y:S01]  /*15b0*/  MUFU.SIN R0, R12 ;  /* 0x0000000c00007308 */ /* 0x000e220000000400 */
[----:B------:R-:W-:-:S04]  /*15c0*/  FFMA.FTZ R11, R10, R11, 0.0083333496004343032837 ;  /* 0x3c08889a0a0b7423 */ /* 0x000fc8000001000b */
[----:B------:R-:W-:-:S03]  /*15d0*/  FFMA.FTZ R11, R10, R11, 0.16666667163372039795 ;  /* 0x3e2aaaab0a0b7423 */ /* 0x000fc6000001000b */
[----:B------:R-:W1:Y:S01]  /*15e0*/  MUFU.RCP R8, R6 ;  /* 0x0000000600087308 */ /* 0x000e620000001000 */
[----:B------:R-:W-:Y:S01]  /*15f0*/  FMUL.FTZ R10, R10, R11 ;  /* 0x0000000b0a0a7220 */ /* 0x000fe20000410000 */
[----:B0-----:R-:W-:-:S04]  /*1600*/  FMUL.FTZ R0, R0, R13 ;  /* 0x0000000d00007220 */ /* 0x001fc80000410000 */
[----:B------:R-:W-:Y:S01]  /*1610*/  FFMA.FTZ R2, R0, R0, 1 ;  /* 0x3f80000000027423 */ /* 0x000fe20000010000 */
[----:B-1----:R-:W-:-:S04]  /*1620*/  FMUL.FTZ R7, R8, -0.125 ;  /* 0xbe00000008077820 */ /* 0x002fc80000410000 */
        /* <DEDUP_REMOVED lines=13> */
.L_x_4221:
        /* <DEDUP_REMOVED lines=12> */
.L_x_4220:
[----:B------:R-:W-:-:S05]  /*17c0*/  FADD.FTZ R9, R6, -R6 ;  /* 0x8000000606097221 */ /* 0x000fca0000010000 */
[----:B------:R-:W-:Y:S01]  /*17d0*/  MOV R8, R9 ;  /* 0x0000000900087202 */ /* 0x000fe20000000f00 */
[----:B------:R-:W-:Y:S06]  /*17e0*/  BRA `(.L_x_4222) ;  /* 0x0000000000307947 */ /* 0x000fec0003800000 */
.L_x_4219:
        /* <DEDUP_REMOVED lines=12> */
.L_x_4222:
[----:B------:R-:W-:Y:S05]  /*18b0*/  BSYNC B1 ;  /* 0x0000000000017941 */ /* 0x000fea0003800000 */
.L_x_4218:
[----:B------:R-:W-:Y:S01]  /*18c0*/  FADD.FTZ R9, -R9, -RZ ;  /* 0x800000ff09097221 */ /* 0x000fe20000010100 */
[----:B------:R-:W-:-:S04]  /*18d0*/  IADD3 R3, R3, 0x80, RZ ;  /* 0x0000008003037810 */ /* 0x000fc80007ffe0ff */
[----:B------:R0:W-:Y:S03]  /*18e0*/  STG.E.64 desc[UR4][R4.64], R8 ;  /* 0x0000000804007986 */ /* 0x0001e6000c101b04 */
.L_x_4216:
[----:B------:R-:W-:Y:S05]  /*18f0*/  BSYNC B0 ;  /* 0x0000000000007941 */ /* 0x000fea0003800000 */
.L_x_4215:
        /* <DEDUP_REMOVED lines=304> */
.L_x_4223:
        /* <DEDUP_REMOVED lines=58> */
.L_x_4227:
        /* <DEDUP_REMOVED lines=12> */
.L_x_4226:
[----:B------:R-:W-:-:S05]  /*3060*/  FADD.FTZ R5, R6, -R6 ;  /* 0x8000000606057221 */ /* 0x000fca0000010000 */
[----:B------:R-:W-:Y:S01]  /*3070*/  MOV R4, R5 ;  /* 0x0000000500047202 */ /* 0x000fe20000000f00 */
[----:B------:R-:W-:Y:S06]  /*3080*/  BRA `(.L_x_4228) ;  /* 0x0000000000307947 */ /* 0x000fec0003800000 */
.L_x_4225:
        /* <DEDUP_REMOVED lines=12> */
.L_x_4228:
[----:B------:R-:W-:Y:S05]  /*3150*/  BSYNC B0 ;  /* 0x0000000000007941 */ /* 0x000fea0003800000 */
.L_x_4224:
[----:B------:R-:W-:-:S05]  /*3160*/  FADD.FTZ R5, -R5, -RZ ;  /* 0x800000ff05057221 */ /* 0x000fca0000010100 */
[----:B------:R-:W-:Y:S01]  /*3170*/  STG.E.64 desc[UR4][R2.64], R4 ;  /* 0x0000000402007986 */ /* 0x000fe2000c101b04 */
[----:B------:R-:W-:Y:S05]  /*3180*/  EXIT ;  /* 0x000000000000794d */ /* 0x000fea0003800000 */
.L_x_4229:
        /* <DEDUP_REMOVED lines=15> */
.L_x_7559:


//--------------------- .text._ZN2at6native27unrolled_elementwise_kernelIZZZNS0_15tan_kernel_cudaERNS_18TensorIteratorBaseEENKUlvE_clEvENKUlvE0_clEvEUlN3c107complexIfEEE_St5arrayIPcLm2EELi4E23TrivialOffsetCalculatorILi1EjESE_NS0_6memory15LoadWithoutCastENSF_16StoreWithoutCastEEEviT_T0_T2_T3_T4_T5_ --------------------------
	.section	.text._ZN2at6native27unrolled_elementwise_kernelIZZZNS0_15tan_kernel_cudaERNS_18TensorIteratorBaseEENKUlvE_clEvENKUlvE0_clEvEUlN3c107complexIfEEE_St5arrayIPcLm2EELi4E23TrivialOffsetCalculatorILi1EjESE_NS0_6memory15LoadWithoutCastENSF_16StoreWithoutCastEEEviT_T0_T2_T3_T4_T5_,"ax",@progbits
	.align	128
        .global         _ZN2at6native27unrolled_elementwise_kernelIZZZNS0_15tan_kernel_cudaERNS_18TensorIteratorBaseEENKUlvE_clEvENKUlvE0_clEvEUlN3c107complexIfEEE_St5arrayIPcLm2EELi4E23TrivialOffsetCalculatorILi1EjESE_NS0_6memory15LoadWithoutCastENSF_16StoreWithoutCastEEEviT_T0_T2_T3_T4_T5_
        .type           _ZN2at6native27unrolled_elementwise_kernelIZZZNS0_15tan_kernel_cudaERNS_18TensorIteratorBaseEENKUlvE_clEvENKUlvE0_clEvEUlN3c107complexIfEEE_St5arrayIPcLm2EELi4E23TrivialOffsetCalculatorILi1EjESE_NS0_6memory15LoadWithoutCastENSF_16StoreWithoutCastEEEviT_T0_T2_T3_T4_T5_,@function
        .size           _ZN2at6native27unrolled_elementwise_kernelIZZZNS0_15tan_kernel_cudaERNS_18TensorIteratorBaseEENKUlvE_clEvENKUlvE0_clEvEUlN3c107complexIfEEE_St5arrayIPcLm2EELi4E23TrivialOffsetCalculatorILi1EjESE_NS0_6memory15LoadWithoutCastENSF_16StoreWithoutCastEEEviT_T0_T2_T3_T4_T5_,(.L_x_7560 - _ZN2at6native27unrolled_elementwise_kernelIZZZNS0_15tan_kernel_cudaERNS_18TensorIteratorBaseEENKUlvE_clEvENKUlvE0_clEvEUlN3c107complexIfEEE_St5arrayIPcLm2EELi4E23TrivialOffsetCalculatorILi1EjESE_NS0_6memory15LoadWithoutCastENSF_16StoreWithoutCastEEEviT_T0_T2_T3_T4_T5_)
        .other          _ZN2at6native27unrolled_elementwise_kernelIZZZNS0_15tan_kernel_cudaERNS_18TensorIteratorBaseEENKUlvE_clEvENKUlvE0_clEvEUlN3c107complexIfEEE_St5arrayIPcLm2EELi4E23TrivialOffsetCalculatorILi1EjESE_NS0_6memory15LoadWithoutCastENSF_16StoreWithoutCastEEEviT_T0_T2_T3_T4_T5_,@"STO_CUDA_ENTRY STV_DEFAULT"
_ZN2at6native27unrolled_elementwise_kernelIZZZNS0_15tan_kernel_cudaERNS_18TensorIteratorBaseEENKUlvE_clEvENKUlvE0_clEvEUlN3c107complexIfEEE_St5arrayIPcLm2EELi4E23TrivialOffsetCalculatorILi1EjESE_NS0_6memory15LoadWithoutCastENSF_16StoreWithoutCastEEEviT_T0_T2_T3_T4_T5_:
.text._ZN2at6native27unrolled_elementwise_kernelIZZZNS0_15tan_kernel_cudaERNS_18TensorIteratorBaseEENKUlvE_clEvENKUlvE0_clEvEUlN3c107complexIfEEE_St5arrayIPcLm2EELi4E23TrivialOffsetCalculatorILi1EjESE_NS0_6memory15LoadWithoutCastENSF_16StoreWithoutCastEEEviT_T0_T2_T3_T4_T5_:
[----:B------:R-:W-:Y:S01]  /*0000*/  LDC R1, c[0x0][0x28] ;  /* 0x00000a00ff017b82 */ /* 0x000fe20000000800 */
[----:B------:R-:W0:Y:S07]  /*0010*/  S2R R0, SR_CTAID.X ;  /* 0x0000000000007919 */ /* 0x000e2e0000002500 */
[----:B------:R-:W0:Y:S01]  /*0020*/  LDC R3, c[0x0][0x210] ;  /* 0x00008400ff037b82 */ /* 0x000e220000000800 */
[----:B------:R-:W-:Y:S01]  /*0030*/  CS2R R16, SRZ ;  /* 0x0000000000107805 */ /* 0x000fe2000001ff00 */
        /* <DEDUP_REMOVED lines=13> */
[----:B0-----:R-:W-:-:S05]  /*0110*/  @!P2 IMAD.WIDE.U32 R14, R9, 0x8, R14 ;  /* 0x00000008090ea825 */ /* 0x001fca00078e000e */
[----:B------:R0:W5:Y:S07]  /*0120*/  @!P2 LDG.E.64 R16, desc[UR4][R14.64] ;  /* 0x000000040e10a981 */ /* 0x00016e000c1e1b00 */
[----:B------:R-:W-:Y:S01]  /*0130*/  @!P3 LEA R23, R0, R7, 0x9 ;  /* 0x000000070017b211 */ /* 0x000fe200078e48ff */
[----:B------:R-:W2:Y:S01]  /*0140*/  @!P3 LDC.64 R4, c[0x0][0x220] ;  /* 0x00008800ff04bb82 */ /* 0x000ea20000000a00 */
[----:B------:R-:W-:-:S04]  /*0150*/  @!P3 IADD3 R7, R7, 0x80, RZ ;  /* 0x000000800707b810 */ /* 0x000fc80007ffe0ff */
[----:B------:R-:W-:Y:S01]  /*0160*/  ISETP.GE.AND P1, PT, R7, R12, PT ;  /* 0x0000000c0700720c */ /* 0x000fe20003f26270 */
[----:B-1----:R-:W-:Y:S01]  /*0170*/  @!P0 IMAD.WIDE.U32 R18, R11, 0x8, R18 ;  /* 0x000000080b128825 */ /* 0x002fe200078e0012 */
[----:B------:R-:W-:-:S06]  /*0180*/  CS2R R10, SRZ ;  /* 0x00000000000a7805 */ /* 0x000fcc000001ff00 */
[----:B------:R0:W5:Y:S05]  /*0190*/  @!P0 LDG.E.64 R10, desc[UR4][R18.64] ;  /* 0x00000004120a8981 */ /* 0x00016a000c1e1b00 */
[----:B------:R-:W1:Y:S01]  /*01a0*/  @!P1 LDC.64 R2, c[0x0][0x220] ;  /* 0x00008800ff029b82 */ /* 0x000e620000000a00 */
[----:B------:R-:W-:Y:S01]  /*01b0*/  @!P1 LEA R21, R0, R7, 0x9 ;  /* 0x0000000700159211 */ /* 0x000fe200078e48ff */
[----:B--2---:R-:W-:Y:S01]  /*01c0*/  @!P3 IMAD.WIDE.U32 R22, R23, 0x8, R4 ;  /* 0x000000081716b825 */ /* 0x004fe200078e0004 */
[----:B------:R-:W-:-:S06]  /*01d0*/  CS2R R4, SRZ ;  /* 0x0000000000047805 */ /* 0x000fcc000001ff00 */
[----:B------:R0:W5:Y:S01]  /*01e0*/  @!P3 LDG.E.64 R4, desc[UR4][R22.64] ;  /* 0x000000041604b981 */ /* 0x000162000c1e1b00 */
[----:B-1----:R-:W-:Y:S01]  /*01f0*/  @!P1 IMAD.WIDE.U32 R20, R21, 0x8, R2 ;  /* 0x0000000815149825 */ /* 0x002fe200078e0002 */
[----:B------:R-:W-:-:S06]  /*0200*/  CS2R R2, SRZ ;  /* 0x0000000000027805 */ /* 0x000fcc000001ff00 */
[----:B------:R0:W5:Y:S01]  /*0210*/  @!P1 LDG.E.64 R2, desc[UR4][R20.64] ;  /* 0x0000000414029981 */ /* 0x000162000c1e1b00 */
[----:B------:R-:W-:Y:S01]  /*0220*/  BSSY B0, `(.L_x_4230) ;  /* 0x0000053000007945 */ /* 0x000fe20003800000 */
[----:B------:R-:W-:Y:S01]  /*0230*/  HFMA2.MMA R7, -RZ, RZ, 0, 0 ;  /* 0x00000000ff077435 */ /* 0x000fe200000001ff */
[----:B------:R-:W-:Y:S02]  /*0240*/  CS2R R8, SRZ ;  /* 0x0000000000087805 */ /* 0x000fe4000001ff00 */
[----:B------:R-:W-:Y:S08]  /*0250*/  @P2 BRA `(.L_x_4231) ;  /* 0x00000004003c2947 */ /* 0x000ff00003800000 */
        /* <DEDUP_REMOVED lines=10> */
[----:B0-----:R-:W-:Y:S01]  /*0300*/  MOV R15, 0x42fc0000 ;  /* 0x42fc0000000f7802 */ /* 0x001fe20000000f00 */
        /* <DEDUP_REMOVED lines=39> */
.L_x_4235:
[----:B------:R-:W-:Y:S01]  /*0580*/  FMUL.RZ R16, R16, 0.15915493667125701904 ;  /* 0x3e22f98310107820 */ /* 0x000fe2000040c000 */
[----:B------:R-:W-:-:S03]  /*0590*/  FMUL.FTZ R6, |R9|, -1.4426950216293334961 ;  /* 0xbfb8aa3b09067820 */ /* 0x000fc60000410200 */
[----:B------:R-:W1:Y:S08]  /*05a0*/  MUFU.SIN R8, R16 ;  /* 0x0000001000087308 */ /* 0x000e700000000400 */
[----:B0-----:R-:W0:Y:S08]  /*05b0*/  MUFU.COS R15, R16 ;  /* 0x00000010000f7308 */ /* 0x001e300000000000 */
[----:B------:R-:W2:Y:S01]  /*05c0*/  MUFU.EX2 R6, R6 ;  /* 0x0000000600067308 */ /* 0x000ea20000000800 */
[----:B-1----:R-:W-:-:S04]  /*05d0*/  FMUL.FTZ R8, R8, 4 ;  /* 0x4080000008087820 */ /* 0x002fc80000410000 */
[----:B0-----:R-:W-:Y:S01]  /*05e0*/  FMUL.FTZ R15, R8, R15 ;  /* 0x0000000f080f7220 */ /* 0x001fe20000410000 */
[----:B------:R-:W-:-:S04]  /*05f0*/  MOV R8, 0x3f800000 ;  /* 0x3f80000000087802 */ /* 0x000fc80000000f00 */
[----:B------:R-:W-:Y:S01]  /*0600*/  LOP3.LUT R9, R8, 0x80000000, R9, 0xb8, !PT ;  /* 0x8000000008097812 */ /* 0x000fe200078eb809 */
[----:B--2---:R-:W-:-:S04]  /*0610*/  FMUL.FTZ R15, R6, R15 ;  /* 0x0000000f060f7220 */ /* 0x004fc80000410000 */
[----:B------:R-:W-:Y:S01]  /*0620*/  FMUL.FTZ R8, R6, R15 ;  /* 0x0000000f06087220 */ /* 0x000fe20000410000 */
[----:B------:R-:W-:Y:S06]  /*0630*/  BRA `(.L_x_4236) ;  /* 0x00000000003c7947 */ /* 0x000fec0003800000 */
.L_x_4234:
[----:B------:R-:W-:-:S05]  /*0640*/  FADD.FTZ R9, R16, -R16 ;  /* 0x8000001010097221 */ /* 0x000fca0000010000 */
[----:B------:R-:W-:Y:S01]  /*0650*/  MOV R8, R9 ;  /* 0x0000000900087202 */ /* 0x000fe20000000f00 */
[----:B------:R-:W-:Y:S06]  /*0660*/  BRA `(.L_x_4236) ;  /* 0x0000000000307947 */ /* 0x000fec0003800000 */
.L_x_4233:
[----:B------:R-:W-:-:S13]  /*0670*/  LOP3.LUT P0, RZ, R9, 0x7fffff, RZ, 0xc0, !PT ;  /* 0x007fffff09ff7812 */ /* 0x000fda000780c0ff */
[C---:B0-----:R-:W-:Y:S01]  /*0680*/  @P0 FMUL.FTZ R15, R16.reuse, R9 ;  /* 0x00000009100f0220 */ /* 0x041fe20000410000 */
        /* <DEDUP_REMOVED lines=10> */
.L_x_4236:
[----:B------:R-:W-:Y:S05]  /*0730*/  BSYNC B1 ;  /* 0x0000000000017941 */ /* 0x000fea0003800000 */
.L_x_4232:
[----:B------:R-:W-:-:S07]  /*0740*/  FADD.FTZ R9, -R9, -RZ ;  /* 0x800000ff09097221 */ /* 0x000fce0000010100 */
.L_x_4231:
[----:B------:R-:W-:Y:S05]  /*0750*/  BSYNC B0 ;  /* 0x0000000000007941 */ /* 0x000fea0003800000 */
.L_x_4230:
[----:B-----5:R-:W-:Y:S01]  /*0760*/  IADD3 R17, R13, 0x80, RZ ;  /* 0x000000800d117810 */ /* 0x020fe20007ffe0ff */
[----:B------:R-:W-:Y:S01]  /*0770*/  BSSY B0, `(.L_x_4237) ;  /* 0x0000053000007945 */ /* 0x000fe20003800000 */
[----:B------:R-:W-:Y:S02]  /*0780*/  HFMA2.MMA R6, -RZ, RZ, 0, 0 ;  /* 0x00000000ff067435 */ /* 0x000fe400000001ff */
        /* <DEDUP_REMOVED lines=31> */
[----:B-1----:R-:W-:Y:S01]  /*0980*/  FMUL.FTZ R14, R14, R15 ;  /* 0x0000000f0e0e7220 */ /* 0x002fe20000410000 */
[----:B------:R-:W-:-:S05]  /*0990*/  FFMA.FTZ R15, R18, R21, 0.00019836159481201320887 ;  /* 0x394fff49120f7423 */ /* 0x000fca0000010015 */
[----:B------:R-:W0:Y:S01]  /*09a0*/  MUFU.RCP R16, R14 ;  /* 0x0000000e00107308 */ /* 0x000e220000001000 */
[----:B------:R-:W-:-:S04]  /*09b0*/  FFMA.FTZ R15, R18, R15, 0.0083333496004343032837 ;  /* 0x3c08889a120f7423 */ /* 0x000fc8000001000f */
[----:B------:R-:W-:-:S04]  /*09c0*/  FFMA.FTZ R15, R18, R15, 0.16666667163372039795 ;  /* 0x3e2aaaab120f7423 */ /* 0x000fc8000001000f */
        /* <DEDUP_REMOVED lines=16> */
.L_x_4242:
[----:B0-----:R-:W-:Y:S01]  /*0ad0*/  FMUL.RZ R14, R10, 0.15915493667125701904 ;  /* 0x3e22f9830a0e7820 */ /* 0x001fe2000040c000 */
        /* <DEDUP_REMOVED lines=11> */
.L_x_4241:
[----:B------:R-:W-:-:S05]  /*0b90*/  FADD.FTZ R7, R10, -R10 ;  /* 0x8000000a0a077221 */ /* 0x000fca0000010000 */
[----:B------:R-:W-:Y:S01]  /*0ba0*/  MOV R6, R7 ;  /* 0x0000000700067202 */ /* 0x000fe20000000f00 */
[----:B------:R-:W-:Y:S06]  /*0bb0*/  BRA `(.L_x_4243) ;  /* 0x0000000000307947 */ /* 0x000fec0003800000 */
.L_x_4240:
        /* <DEDUP_REMOVED lines=9> */
[----:B0-----:R-:W0:Y:S02]  /*0c50*/  @P0 MUFU.COS R15, R11 ;  /* 0x0000000b000f0308 */ /* 0x001e240000000000 */
[----:B0-----:R-:W-:-:S05]  /*0c60*/  @P0 FMUL.FTZ R10, R6, R15 ;  /* 0x0000000f060a0220 */ /* 0x001fca0000410000 */
[----:B------:R-:W-:-:S07]  /*0c70*/  LOP3.LUT R6, RZ, 0x80000000, R10, 0xb8, !PT ;  /* 0x80000000ff067812 */ /* 0x000fce00078eb80a */
.L_x_4243:
[----:B------:R-:W-:Y:S05]  /*0c80*/  BSYNC B1 ;  /* 0x0000000000017941 */ /* 0x000fea0003800000 */
.L_x_4239:
[----:B------:R-:W-:-:S07]  /*0c90*/  FADD.FTZ R7, -R7, -RZ ;  /* 0x800000ff07077221 */ /* 0x000fce0000010100 */
.L_x_4238:
[----:B------:R-:W-:Y:S05]  /*0ca0*/  BSYNC B0 ;  /* 0x0000000000007941 */ /* 0x000fea0003800000 */
.L_x_4237:
[----:B------:R-:W-:Y:S01]  /*0cb0*/  IADD3 R11, R13, 0x100, RZ ;  /* 0x000001000d0b7810 */ /* 0x000fe20007ffe0ff */
[----:B------:R-:W-:Y:S01]  /*0cc0*/  BSSY B0, `(.L_x_4244) ;  /* 0x0000054000007945 */ /* 0x000fe20003800000 */
[----:B0-----:R-:W-:Y:S02]  /*0cd0*/  CS2R R14, SRZ ;  /* 0x00000000000e7805 */ /* 0x001fe4000001ff00 */
[----:B------:R-:W-:Y:S01]  /*0ce0*/  ISETP.GE.AND P0, PT, R11, R12, PT ;  /* 0x0000000c0b00720c */ /* 0x000fe20003f06270 */
[----:B------:R-:W-:-:S12]  /*0cf0*/  HFMA2.MMA R11, -RZ, RZ, 0, 0 ;  /* 0x00000000ff0b7435 */ /* 0x000fd800000001ff */
        /* <DEDUP_REMOVED lines=15> */
[----:B------:R-:W0:Y:S08]  /*0df0*/  FRND.TRUNC R10, R10 ;  /* 0x0000000a000a7307 */ /* 0x000e30000020d000 */
[----:B------:R-:W-:Y:S01]  /*0e00*/  MUFU.SIN R4, R20 ;  /* 0x0000001400047308 */ /* 0x000fe20000000400 */
[----:B0-----:R-:W-:-:S02]  /*0e10*/  FSETP.GT.FTZ.AND P0, PT, |R10|, 126, PT ;  /* 0x42fc00000a00780b */ /* 0x001fc40003f14200 */
        /* <DEDUP_REMOVED lines=11> */
[----:B-1----:R-:W-:Y:S01]  /*0ed0*/  FMUL.FTZ R14, R14, R19 ;  /* 0x000000130e0e7220 */ /* 0x002fe20000410000 */
[----:B------:R-:W-:-:S06]  /*0ee0*/  FFMA.FTZ R19, R18, R23, 0.00019836159481201320887 ;  /* 0x394fff4912137423 */ /* 0x000fcc0000010017 */
[----:B------:R-:W1:Y:S01]  /*0ef0*/  MUFU.RCP R16, R14 ;  /* 0x0000000e00107308 */ /* 0x000e620000001000 */
[----:B------:R-:W-:Y:S01]  /*0f00*/  FFMA.FTZ R19, R18, R19, 0.0083333496004343032837 ;  /* 0x3c08889a12137423 */ /* 0x000fe20000010013 */
[----:B0-----:R-:W-:-:S03]  /*0f10*/  FMUL.FTZ R4, R4, R21 ;  /* 0x0000001504047220 */ /* 0x001fc60000410000 */
[----:B------:R-:W-:-:S04]  /*0f20*/  FFMA.FTZ R19, R18, R19, 0.16666667163372039795 ;  /* 0x3e2aaaab12137423 */ /* 0x000fc80000010013 */
[----:B------:R-:W-:Y:S01]  /*0f30*/  FMUL.FTZ R18, R18, R19 ;  /* 0x0000001312127220 */ /* 0x000fe20000410000 */
[----:B-1----:R-:W-:-:S04]  /*0f40*/  FMUL.FTZ R5, R16, -0.125 ;  /* 0xbe00000010057820 */ /* 0x002fc80000410000 */
[----:B------:R-:W-:Y:S01]  /*0f50*/  FFMA.FTZ R16, R14, 2, R5 ;  /* 0x400000000e107823 */ /* 0x000fe20000010005 */
[----:B------:R-:W-:-:S04]  /*0f60*/  FFMA.FTZ R5, R4, R4, 1 ;  /* 0x3f80000004057423 */ /* 0x000fc80000010004 */
        /* <DEDUP_REMOVED lines=12> */
.L_x_4249:
        /* <DEDUP_REMOVED lines=12> */
.L_x_4248:
[----:B------:R-:W-:-:S05]  /*10f0*/  FADD.FTZ R15, R4, -R4 ;  /* 0x80000004040f7221 */ /* 0x000fca0000010000 */
[----:B------:R-:W-:Y:S01]  /*1100*/  MOV R14, R15 ;  /* 0x0000000f000e7202 */ /* 0x000fe20000000f00 */
[----:B------:R-:W-:Y:S06]  /*1110*/  BRA `(.L_x_4250) ;  /* 0x0000000000307947 */ /* 0x000fec0003800000 */
.L_x_4247:
        /* <DEDUP_REMOVED lines=12> */
.L_x_4250:
[----:B------:R-:W-:Y:S05]  /*11e0*/  BSYNC B1 ;  /* 0x0000000000017941 */ /* 0x000fea0003800000 */
.L_x_4246:
[----:B------:R-:W-:-:S07]  /*11f0*/  FADD.FTZ R15, -R15, -RZ ;  /* 0x800000ff0f0f7221 */ /* 0x000fce0000010100 */
.L_x_4245:
[----:B------:R-:W-:Y:S05]  /*1200*/  BSYNC B0 ;  /* 0x0000000000007941 */ /* 0x000fea0003800000 */
.L_x_4244:
[----:B------:R-:W-:Y:S01]  /*1210*/  IADD3 R5, R13, 0x180, RZ ;  /* 0x000001800d057810 */ /* 0x000fe20007ffe0ff */
        /* <DEDUP_REMOVED lines=54> */
.L_x_4256:
        /* <DEDUP_REMOVED lines=12> */
.L_x_4255:
[----:B------:R-:W-:-:S05]  /*1640*/  FADD.FTZ R5, R2, -R2 ;  /* 0x8000000202057221 */ /* 0x000fca0000010000 */
[----:B------:R-:W-:Y:S01]  /*1650*/  MOV R10, R5 ;  /* 0x00000005000a7202 */ /* 0x000fe20000000f00 */
[----:B------:R-:W-:Y:S06]  /*1660*/  BRA `(.L_x_4257) ;  /* 0x0000000000307947 */ /* 0x000fec0003800000 */
.L_x_4254:
        /* <DEDUP_REMOVED lines=12> */
.L_x_4257:
[----:B------:R-:W-:Y:S05]  /*1730*/  BSYNC B1 ;  /* 0x0000000000017941 */ /* 0x000fea0003800000 */
.L_x_4253:
[----:B------:R-:W-:-:S07]  /*1740*/  FADD.FTZ R11, -R5, -RZ ;  /* 0x800000ff050b7221 */ /* 0x000fce0000010100 */
.L_x_4252:
[----:B------:R-:W-:Y:S05]  /*1750*/  BSYNC B0 ;  /* 0x0000000000007941 */ /* 0x000fea0003800000 */
.L_x_4251:
[----:B------:R-:W-:Y:S01]  /*1760*/  ISETP.GE.AND P0, PT, R13, R12, PT ;  /* 0x0000000c0d00720c */ /* 0x000fe20003f06270 */
[----:B------:R-:W-:Y:S04]  /*1770*/  BSSY B0, `(.L_x_4258) ;  /* 0x0000017000007945 */ /* 0x000fe80003800000 */
[----:B------:R-:W-:Y:S08]  /*1780*/  BSSY B1, `(.L_x_4259) ;  /* 0x000000f000017945 */ /* 0x000ff00003800000 */
[----:B------:R-:W-:Y:S05]  /*1790*/  @P0 BRA `(.L_x_4260) ;  /* 0x0000000000340947 */ /* 0x000fea0003800000 */
[----:B------:R-:W0:Y:S01]  /*17a0*/  LDC.64 R2, c[0x0][0x218] ;  /* 0x00008600ff027b82 */ /* 0x000e220000000a00 */
[----:B------:R-:W-:-:S05]  /*17b0*/  LEA R13, R0, R13, 0x9 ;  /* 0x0000000d000d7211 */ /* 0x000fca00078e48ff */
[----:B0-----:R-:W-:Y:S01]  /*17c0*/  IMAD.WIDE.U32 R2, R13, 0x8, R2 ;  /* 0x000000080d027825 */ /* 0x001fe200078e0002 */
[----:B------:R-:W-:-:S04]  /*17d0*/  MOV R13, R17 ;  /* 0x00000011000d7202 */ /* 0x000fc80000000f00 */
[----:B------:R0:W-:Y:S01]  /*17e0*/  STG.E.64 desc[UR4][R2.64], R8 ;  /* 0x0000000802007986 */ /* 0x0001e2000c101b04 */
[----:B------:R-:W-:-:S13]  /*17f0*/  ISETP.GE.AND P0, PT, R13, R12, PT ;  /* 0x0000000c0d00720c */ /* 0x000fda0003f06270 */
[----:B------:R-:W-:Y:S05]  /*1800*/  @P0 BREAK B1 ;  /* 0x0000000000010942 */ /* 0x000fea0003800000 */
[----:B0-----:R-:W-:Y:S05]  /*1810*/  @P0 BRA `(.L_x_4261) ;  /* 0x0000000000300947 */ /* 0x001fea0003800000 */
[----:B------:R-:W0:Y:S01]  /*1820*/  LDC.64 R2, c[0x0][0x218] ;  /* 0x00008600ff027b82 */ /* 0x000e220000000a00 */
[----:B------:R-:W-:Y:S02]  /*1830*/  LEA R5, R0, R13, 0x9 ;  /* 0x0000000d00057211 */ /* 0x000fe400078e48ff */
[----:B------:R-:W-:-:S03]  /*1840*/  IADD3 R13, R13, 0x80, RZ ;  /* 0x000000800d0d7810 */ /* 0x000fc60007ffe0ff */
[----:B0-----:R-:W-:-:S05]  /*1850*/  IMAD.WIDE.U32 R2, R5, 0x8, R2 ;  /* 0x0000000805027825 */ /* 0x001fca00078e0002 */
[----:B------:R0:W-:Y:S02]  /*1860*/  STG.E.64 desc[UR4][R2.64], R6 ;  /* 0x0000000602007986 */ /* 0x0001e4000c101b04 */
.L_x_4260:
[----:B------:R-:W-:Y:S05]  /*1870*/  BSYNC B1 ;  /* 0x0000000000017941 */ /* 0x000fea0003800000 */
.L_x_4259:
[----:B------:R-:W-:-:S13]  /*1880*/  ISETP.GE.AND P0, PT, R13, R12, PT ;  /* 0x0000000c0d00720c */ /* 0x000fda0003f06270 */
[----:B0-----:R-:W0:Y:S01]  /*1890*/  @!P0 LDC.64 R2, c[0x0][0x218] ;  /* 0x00008600ff028b82 */ /* 0x001e220000000a00 */
[----:B------:R-:W-:Y:S02]  /*18a0*/  @!P0 LEA R5, R0, R13, 0x9 ;  /* 0x0000000d00058211 */ /* 0x000fe400078e48ff */
[----:B------:R-:W-:-:S03]  /*18b0*/  @!P0 IADD3 R13, R13, 0x80, RZ ;  /* 0x000000800d0d8810 */ /* 0x000fc60007ffe0ff */
[----:B0-----:R-:W-:-:S05]  /*18c0*/  @!P0 IMAD.WIDE.U32 R2, R5, 0x8, R2 ;  /* 0x0000000805028825 */ /* 0x001fca00078e0002 */
[----:B------:R0:W-:Y:S02]  /*18d0*/  @!P0 STG.E.64 desc[UR4][R2.64], R14 ;  /* 0x0000000e02008986 */ /* 0x0001e4000c101b04 */
.L_x_4261:
[----:B------:R-:W-:Y:S05]  /*18e0*/  BSYNC B0 ;  /* 0x0000000000007941 */ /* 0x000fea0003800000 */
.L_x_4258:
[----:B------:R-:W-:Y:S05]  /*18f0*/  WARPSYNC.ALL ;  /* 0x0000000000007948 */ /* 0x000fea0003800000 */
[----:B------:R-:W-:-:S13]  /*1900*/  ISETP.GE.AND P0, PT, R13, R12, PT ;  /* 0x0000000c0d00720c */ /* 0x000fda0003f06270 */
[----:B------:R-:W-:Y:S05]  /*1910*/  @P0 EXIT ;  /* 0x000000000000094d */ /* 0x000fea0003800000 */
[----:B0-----:R-:W0:Y:S01]  /*1920*/  LDC.64 R2, c[0x0][0x218] ;  /* 0x00008600ff027b82 */ /* 0x001e220000000a00 */
[----:B------:R-:W-:-:S05]  /*1930*/  LEA R13, R0, R13, 0x9 ;  /* 0x0000000d000d7211 */ /* 0x000fca00078e48ff */
[----:B0-----:R-:W-:-:S05]  /*1940*/  IMAD.WIDE.U32 R2, R13, 0x8, R2 ;  /* 0x000000080d027825 */ /* 0x001fca00078e0002 */
[----:B------:R-:W-:Y:S01]  /*1950*/  STG.E.64 desc[UR4][R2.64], R10 ;  /* 0x0000000a02007986 */ /* 0x000fe2000c101b04 */
[----:B------:R-:W-:Y:S05]  /*1960*/  EXIT ;  /* 0x000000000000794d */ /* 0x000fea0003800000 */
.L_x_4262:
        /* <DEDUP_REMOVED lines=9> */
.L_x_7560:


//--------------------- .text._ZN2at6native29vectorized_elementwise_kernelILi2EZZZNS0_15tan_kernel_cudaERNS_18TensorIteratorBaseEENKUlvE_clEvENKUlvE0_clEvEUlN3c107complexIfEEE_St5arrayIPcLm2EEEEviT0_T1_ --------------------------
	.section	.text._ZN2at6native29vectorized_elementwise_kernelILi2EZZZNS0_15tan_kernel_cudaERNS_18TensorIteratorBaseEENKUlvE_clEvENKUlvE0_clEvEUlN3c107complexIfEEE_St5arrayIPcLm2EEEEviT0_T1_,"ax",@progbits
	.align	128
        .global         _ZN2at6native29vectorized_elementwise_kernelILi2EZZZNS0_15tan_kernel_cudaERNS_18TensorIteratorBaseEENKUlvE_clEvENKUlvE0_clEvEUlN3c107complexIfEEE_St5arrayIPcLm2EEEEviT0_T1_
        .type           _ZN2at6native29vectorized_elementwise_kernelILi2EZZZNS0_15tan_kernel_cudaERNS_18TensorIteratorBaseEENKUlvE_clEvENKUlvE0_clEvEUlN3c107complexIfEEE_St5arrayIPcLm2EEEEviT0_T1_,@function
        .size           _ZN2at6native29vectorized_elementwise_kernelILi2EZZZNS0_15tan_kernel_cudaERNS_18TensorIteratorBaseEENKUlvE_clEvENKUlvE0_clEvEUlN3c107complexIfEEE_St5arrayIPcLm2EEEEviT0_T1_,(.L_x_7561 - _ZN2at6native29vectorized_elementwise_kernelILi2EZZZNS0_15tan_kernel_cudaERNS_18TensorIteratorBaseEENKUlvE_clEvENKUlvE0_clEvEUlN3c107complexIfEEE_St5arrayIPcLm2EEEEviT0_T1_)
        .other          _ZN2at6native29vectorized_elementwise_kernelILi2EZZZNS0_15tan_kernel_cudaERNS_18TensorIteratorBaseEENKUlvE_clEvENKUlvE0_clEvEUlN3c107complexIfEEE_St5arrayIPcLm2EEEEviT0_T1_,@"STO_CUDA_ENTRY STV_DEFAULT"
_ZN2at6native29vectorized_elementwise_kernelILi2EZZZNS0_15tan_kernel_cudaERNS_18TensorIteratorBaseEENKUlvE_clEvENKUlvE0_clEvEUlN3c107complexIfEEE_St5arrayIPcLm2EEEEviT0_T1_:
.text._ZN2at6native29vectorized_elementwise_kernelILi2EZZZNS0_15tan_kernel_cudaERNS_18TensorIteratorBaseEENKUlvE_clEvENKUlvE0_clEvEUlN3c107complexIfEEE_St5arrayIPcLm2EEEEviT0_T1_:
        /* <DEDUP_REMOVED lines=17> */
[----:B--2---:R-:W-:-:S05]  /*0110*/  FADD.FTZ R3, -R5, -RZ ;  /* 0x800000ff05037221 */ /* 0x004fca0000010100 */
        /* <DEDUP_REMOVED lines=12> */
[----:B------:R-:W-:Y:S01]  /*01e0*/  MUFU.SIN R4, R25 ;  /* 0x0000001900047308 */ /* 0x000fe20000000400 */
[----:B0-----:R-:W-:Y:S02]  /*01f0*/  FSETP.GT.FTZ.AND P0, PT, |R8|, 126, PT ;  /* 0x42fc00000800780b */ /* 0x001fe40003f14200 */
[----:B------:R-:W-:-:S04]  /*0200*/  LOP3.LUT R9, R9, 0x80000000, R8, 0xb8, !PT ;  /* 0x8000000009097812 */ /* 0x000fc800078eb808 */
[----:B------:R-:W-:Y:S01]  /*0210*/  FSEL R10, R9, R8, P0 ;  /* 0x00000008090a7208 */ /* 0x000fe20000000000 */
[----:B------:R-:W-:Y:S01]  /*0220*/  FMUL.FTZ R8, R5, R5 ;  /* 0x0000000505087220 */ /* 0x000fe20000410000 */
        /* <DEDUP_REMOVED lines=9> */
[----:B-1----:R-:W-:Y:S01]  /*02c0*/  FMUL.FTZ R10, R10, R11 ;  /* 0x0000000b0a0a7220 */ /* 0x002fe20000410000 */
[----:B------:R-:W-:-:S06]  /*02d0*/  FFMA.FTZ R11, R8, R27, 0.00019836159481201320887 ;  /* 0x394fff49080b7423 */ /* 0x000fcc000001001b */
[----:B------:R-:W1:Y:S01]  /*02e0*/  MUFU.RCP R24, R10 ;  /* 0x0000000a00187308 */ /* 0x000e620000001000 */
[----:B------:R-:W-:-:S04]  /*02f0*/  FFMA.FTZ R11, R8, R11, 0.0083333496004343032837 ;  /* 0x3c08889a080b7423 */ /* 0x000fc8000001000b */
[----:B------:R-:W-:Y:S01]  /*0300*/  FFMA.FTZ R11, R8, R11, 0.16666667163372039795 ;  /* 0x3e2aaaab080b7423 */ /* 0x000fe2000001000b */
[----:B0-----:R-:W-:-:S03]  /*0310*/  FMUL.FTZ R4, R4, R9 ;  /* 0x0000000904047220 */ /* 0x001fc60000410000 */
[----:B------:R-:W-:Y:S01]  /*0320*/  FMUL.FTZ R8, R8, R11 ;  /* 0x0000000b08087220 */ /* 0x000fe20000410000 */
        /* <DEDUP_REMOVED lines=15> */
.L_x_4267:
        /* <DEDUP_REMOVED lines=12> */
.L_x_4266:
[----:B------:R-:W-:-:S05]  /*04e0*/  FADD.FTZ R3, R4, -R4 ;  /* 0x8000000404037221 */ /* 0x000fca0000010000 */
[----:B------:R-:W-:Y:S01]  /*04f0*/  MOV R8, R3 ;  /* 0x0000000300087202 */ /* 0x000fe20000000f00 */
[----:B------:R-:W-:Y:S06]  /*0500*/  BRA `(.L_x_4268) ;  /* 0x0000000000307947 */ /* 0x000fec0003800000 */
.L_x_4265:
        /* <DEDUP_REMOVED lines=12> */
.L_x_4268:
[----:B------:R-:W-:Y:S05]  /*05d0*/  BSYNC B0 ;  /* 0x0000000000007941 */ /* 0x000fea0003800000 */
.L_x_4264:
        /* <DEDUP_REMOVED lines=50> */
.L_x_4272:
        /* <DEDUP_REMOVED lines=12> */
.L_x_4271:
[----:B------:R-:W-:-:S05]  /*09c0*/  FADD.FTZ R9, R6, -R6 ;  /* 0x8000000606097221 */ /* 0x000fca0000010000 */
[----:B------:R-:W-:Y:S01]  /*09d0*/  MOV R10, R9 ;  /* 0x00000009000a7202 */ /* 0x000fe20000000f00 */
[----:B------:R-:W-:Y:S06]  /*09e0*/  BRA `(.L_x_4273) ;  /* 0x0000000000307947 */ /* 0x000fec0003800000 */
.L_x_4270:
        /* <DEDUP_REMOVED lines=12> */
.L_x_4273:
[----:B------:R-:W-:Y:S05]  /*0ab0*/  BSYNC B0 ;  /* 0x0000000000007941 */ /* 0x000fea0003800000 */
.L_x_4269:
        /* <DEDUP_REMOVED lines=50> */
.L_x_4277:
        /* <DEDUP_REMOVED lines=12> */
.L_x_4276:
[----:B------:R-:W-:-:S05]  /*0ea0*/  FADD.FTZ R5, R20, -R20 ;  /* 0x8000001414057221 */ /* 0x000fca0000010000 */
[----:B------:R-:W-:Y:S01]  /*0eb0*/  MOV R4, R5 ;  /* 0x0000000500047202 */ /* 0x000fe20000000f00 */
[----:B------:R-:W-:Y:S06]  /*0ec0*/  BRA `(.L_x_4278) ;  /* 0x0000000000307947 */ /* 0x000fec0003800000 */
.L_x_4275:
        /* <DEDUP_REMOVED lines=12> */
.L_x_4278:
[----:B------:R-:W-:Y:S05]  /*0f90*/  BSYNC B0 ;  /* 0x0000000000007941 */ /* 0x000fea0003800000 */
.L_x_4274:
        /* <DEDUP_REMOVED lines=35> */
[----:B------:R-:W-:Y:S01]  /*11d0*/  FFMA.FTZ R24, R23, R24, 0.16666667163372039795 ;  /* 0x3e2aaaab17187423 */ /* 0x000fe20000010018 */
[----:B------:R-:W-:-:S03]  /*11e0*/  FFMA.FTZ R20, R6, R6, 1 ;  /* 0x3f80000006147423 */ /* 0x000fc60000010006 */
[----:B------:R-:W-:Y:S01]  /*11f0*/  FMUL.FTZ R24, R23, R24 ;  /* 0x0000001817187220 */ /* 0x000fe20000410000 */
[----:B------:R-:W-:-:S03]  /*1200*/  LOP3.LUT R11, R22, 0x80000000, R7, 0xb8, !PT ;  /* 0x80000000160b7812 */ /* 0x000fc600078eb807 */
        /* <DEDUP_REMOVED lines=11> */
.L_x_4282:
        /* <DEDUP_REMOVED lines=12> */
.L_x_4281:
[----:B------:R-:W-:-:S05]  /*1380*/  FADD.FTZ R7, R22, -R22 ;  /* 0x8000001616077221 */ /* 0x000fca0000010000 */
[----:B------:R-:W-:Y:S01]  /*1390*/  MOV R6, R7 ;  /* 0x0000000700067202 */ /* 0x000fe20000000f00 */
[----:B------:R-:W-:Y:S06]  /*13a0*/  BRA `(.L_x_4283) ;  /* 0x0000000000307947 */ /* 0x000fec0003800000 */
.L_x_4280:
        /* <DEDUP_REMOVED lines=12> */
.L_x_4283:
[----:B------:R-:W-:Y:S05]  /*1470*/  BSYNC B0 ;  /* 0x0000000000007941 */ /* 0x000fea0003800000 */
.L_x_4279:
        /* <DEDUP_REMOVED lines=31> */
[----:B0-----:R-:W-:Y:S01]  /*1670*/  FMUL.FTZ R23, R24, -0.125 ;  /* 0xbe00000018177820 */ /* 0x001fe20000410000 */
[----:B------:R-:W-:-:S03]  /*1680*/  FFMA.FTZ R24, R17, R16, 0.0083333496004343032837 ;  /* 0x3c08889a11187423 */ /* 0x000fc60000010010 */
[----:B------:R-:W-:Y:S01]  /*1690*/  FFMA.FTZ R16, R22, 2, R23 ;  /* 0x4000000016107823 */ /* 0x000fe20000010017 */
[----:B------:R-:W-:Y:S01]  /*16a0*/  FFMA.FTZ R24, R17, R24, 0.16666667163372039795 ;  /* 0x3e2aaaab11187423 */ /* 0x000fe20000010018 */
[----:B-1----:R-:W-:-:S03]  /*16b0*/  FMUL.FTZ R11, R11, R20 ;  /* 0x000000140b0b7220 */ /* 0x002fc60000410000 */
        /* <DEDUP_REMOVED lines=14> */
.L_x_4287:
        /* <DEDUP_REMOVED lines=12> */
.L_x_4286:
[----:B------:R-:W-:-:S05]  /*1860*/  FADD.FTZ R21, R16, -R16 ;  /* 0x8000001010157221 */ /* 0x000fca0000010000 */
[----:B------:R-:W-:Y:S01]  /*1870*/  MOV R20, R21 ;  /* 0x0000001500147202 */ /* 0x000fe20000000f00 */
[----:B------:R-:W-:Y:S06]  /*1880*/  BRA `(.L_x_4288) ;  /* 0x0000000000307947 */ /* 0x000fec0003800000 */
.L_x_4285:
        /* <DEDUP_REMOVED lines=12> */
.L_x_4288:
[----:B------:R-:W-:Y:S05]  /*1950*/  BSYNC B0 ;  /* 0x0000000000007941 */ /* 0x000fea0003800000 */
.L_x_4284:
        /* <DEDUP_REMOVED lines=50> */
.L_x_4292:
        /* <DEDUP_REMOVED lines=12> */
.L_x_4291:
[----:B------:R-:W-:-:S05]  /*1d40*/  FADD.FTZ R23, R18, -R18 ;  /* 0x8000001212177221 */ /* 0x000fca0000010000 */
[----:B------:R-:W-:Y:S01]  /*1d50*/  MOV R22, R23 ;  /* 0x0000001700167202 */ /* 0x000fe20000000f00 */
[----:B------:R-:W-:Y:S06]  /*1d60*/  BRA `(.L_x_4293) ;  /* 0x0000000000307947 */ /* 0x000fec0003800000 */
.L_x_4290:
        /* <DEDUP_REMOVED lines=12> */
.L_x_4293:
[----:B------:R-:W-:Y:S05]  /*1e30*/  BSYNC B0 ;  /* 0x0000000000007941 */ /* 0x000fea0003800000 */
.L_x_4289:
        /* <DEDUP_REMOVED lines=50> */
.L_x_4297:
        /* <DEDUP_REMOVED lines=12> */
.L_x_4296:
[----:B------:R-:W-:-:S05]  /*2220*/  FADD.FTZ R17, R12, -R12 ;  /* 0x8000000c0c117221 */ /* 0x000fca0000010000 */
[----:B------:R-:W-:Y:S01]  /*2230*/  MOV R16, R17 ;  /* 0x0000001100107202 */ /* 0x000fe20000000f00 */
[----:B------:R-:W-:Y:S06]  /*2240*/  BRA `(.L_x_4298) ;  /* 0x0000000000307947 */ /* 0x000fec0003800000 */
.L_x_4295:
        /* <DEDUP_REMOVED lines=12> */
.L_x_4298:
[----:B------:R-:W-:Y:S05]  /*2310*/  BSYNC B0 ;  /* 0x0000000000007941 */ /* 0x000fea0003800000 */
.L_x_4294:
        /* <DEDUP_REMOVED lines=50> */
.L_x_4302:
        /* <DEDUP_REMOVED lines=12> */
.L_x_4301:
[----:B------:R-:W-:-:S05]  /*2700*/  FADD.FTZ R19, R14, -R14 ;  /* 0x8000000e0e137221 */ /* 0x000fca0000010000 */
[----:B------:R-:W-:Y:S01]  /*2710*/  MOV R18, R19 ;  /* 0x0000001300127202 */ /* 0x000fe20000000f00 */
[----:B------:R-:W-:Y:S06]  /*2720*/  BRA `(.L_x_4303) ;  /* 0x0000000000307947 */ /* 0x000fec0003800000 */
.L_x_4300:
        /* <DEDUP_REMOVED lines=12> */
.L_x_4303:
[----:B------:R-:W-:Y:S05]  /*27f0*/  BSYNC B0 ;  /* 0x0000000000007941 */ /* 0x000fea0003800000 */
.L_x_4299:
[----:B------:R-:W0:Y:S01]  /*2800*/  LDC.64 R12, c[0x0][0x218] ;  /* 0x00008600ff0c7b82 */ /* 0x000e220000000a00 */
[----:B------:R-:W-:Y:S01]  /*2810*/  FADD.FTZ R11, -R9, -RZ ;  /* 0x800000ff090b7221 */ /* 0x000fe20000010100 */
[----:B------:R-:W-:Y:S01]  /*2820*/  FADD.FTZ R9, -R3, -RZ ;  /* 0x800000ff03097221 */ /* 0x000fe20000010100 */
[----:B------:R-:W-:Y:S01]  /*2830*/  FADD.FTZ R7, -R7, -RZ ;  /* 0x800000ff07077221 */ /* 0x000fe20000010100 */
[----:B------:R-:W-:Y:S01]  /*2840*/  FADD.FTZ R5, -R5, -RZ ;  /* 0x800000ff05057221 */ /* 0x000fe20000010100 */
[----:B------:R-:W-:Y:S01]  /*2850*/  FADD.FTZ R23, -R23, -RZ ;  /* 0x800000ff17177221 */ /* 0x000fe20000010100 */
[----:B------:R-:W-:Y:S01]  /*2860*/  FADD.FTZ R21, -R21, -RZ ;  /* 0x800000ff15157221 */ /* 0x000fe20000010100 */
[----:B------:R-:W-:Y:S01]  /*2870*/  FADD.FTZ R19, -R19, -RZ ;  /* 0x800000ff13137221 */ /* 0x000fe20000010100 */
[----:B------:R-:W-:Y:S01]  /*2880*/  FADD.FTZ R17, -R17, -RZ ;  /* 0x800000ff11117221 */ /* 0x000fe20000010100 */
[----:B0-----:R-:W-:-:S04]  /*2890*/  IMAD.WIDE.U32 R12, R2, 0x8, R12 ;  /* 0x00000008020c7825 */ /* 0x001fc800078e000c */
[----:B------:R-:W-:-:S05]  /*28a0*/  IMAD.WIDE R12, R0, 0x10, R12 ;  /* 0x00000010000c7825 */ /* 0x000fca00078e020c */
[----:B------:R-:W-:Y:S04]  /*28b0*/  STG.E.128 desc[UR4][R12.64], R8 ;  /* 0x000000080c007986 */ /* 0x000fe8000c101d04 */
[----:B------:R-:W-:Y:S04]  /*28c0*/  STG.E.128 desc[UR4][R12.64+0x800], R4 ;  /* 0x000800040c007986 */ /* 0x000fe8000c101d04 */
[----:B------:R-:W-:Y:S04]  /*28d0*/  STG.E.128 desc[UR4][R12.64+0x1000], R20 ;  /* 0x001000140c007986 */ /* 0x000fe8000c101d04 */
[----:B------:R-:W-:Y:S01]  /*28e0*/  STG.E.128 desc[UR4][R12.64+0x1800], R16 ;  /* 0x001800100c007986 */ /* 0x000fe2000c101d04 */
[----:B------:R-:W-:Y:S05]  /*28f0*/  EXIT ;  /* 0x000000000000794d */ /* 0x000fea0003800000 */
.L_x_4263:
[----:B------:R-:W0:Y:S02]  /*2900*/  S2R R3, SR_TID.X ;  /* 0x0000000000037919 */ /* 0x000e240000002100 */
[----:B0-----:R-:W-:Y:S02]  /*2910*/  ISETP.GE.AND P0, PT, R3, R0, PT ;  /* 0x000000000300720c */ /* 0x001fe40003f06270 */
[----:B------:R-:W-:-:S11]  /*2920*/  MOV R21, R3 ;  /* 0x0000000300157202 */ /* 0x000fd60000000f00 */
        /* <DEDUP_REMOVED lines=8> */
[----:B------:R-:W-:Y:S01]  /*29b0*/  @!P5 IADD3 R4, R2, R21, RZ ;  /* 0x000000150204d210 */ /* 0x000fe20007ffe0ff */
[----:B0-----:R-:W-:Y:S01]  /*29c0*/  @!P0 IMAD.WIDE.U32 R10, R7, 0x8, R10 ;  /* 0x00000008070a8825 */ /* 0x001fe200078e000a */
[----:B------:R-:W-:Y:S01]  /*29d0*/  @!P5 IADD3 R21, R21, 0x80, RZ ;  /* 0x000000801515d810 */ /* 0x000fe20007ffe0ff */
[----:B------:R-:W0:Y:S03]  /*29e0*/  @!P5 LDC.64 R24, c[0x0][0x220] ;  /* 0x00008800ff18db82 */ /* 0x000e260000000a00 */
[----:B------:R-:W-:Y:S01]  /*29f0*/  ISETP.GE.AND P4, PT, R21, R0, PT ;  /* 0x000000001500720c */ /* 0x000fe20003f86270 */
[----:B-1----:R-:W-:Y:S01]  /*2a00*/  @!P6 IMAD.WIDE.U32 R12, R9, 0x8, R12 ;  /* 0x00000008090ce825 */ /* 0x002fe200078e000c */
[----:B------:R-:W-:-:S06]  /*2a10*/  CS2R R8, SRZ ;  /* 0x0000000000087805 */ /* 0x000fcc000001ff00 */
[----:B------:R-:W5:Y:S05]  /*2a20*/  @!P6 LDG.E.64 R8, desc[UR4][R12.64] ;  /* 0x000000040c08e981 */ /* 0x000f6a000c1e1b00 */
[----:B------:R-:W-:Y:S01]  /*2a30*/  @!P4 IADD3 R5, R2, R21, RZ ;  /* 0x000000150205c210 */ /* 0x000fe20007ffe0ff */
[----:B------:R-:W1:Y:S01]  /*2a40*/  @!P4 LDC.64 R14, c[0x0][0x220] ;  /* 0x00008800ff0ecb82 */ /* 0x000e620000000a00 */
[----:B------:R-:W-:-:S04]  /*2a50*/  @!P4 IADD3 R21, R21, 0x80, RZ ;  /* 0x000000801515c810 */ /* 0x000fc80007ffe0ff */
[----:B------:R-:W-:-:S13]  /*2a60*/  ISETP.GE.AND P3, PT, R21, R0, PT ;  /* 0x000000001500720c */ /* 0x000fda0003f66270 */
[----:B------:R-:W-:Y:S02]  /*2a70*/  @!P3 IADD3 R29, R2, R21, RZ ;  /* 0x00000015021db210 */ /* 0x000fe40007ffe0ff */
[----:B------:R-:W-:Y:S02]  /*2a80*/  CS2R R6, SRZ ;  /* 0x0000000000067805 */ /* 0x000fe4000001ff00 */
[----:B------:R-:W-:Y:S01]  /*2a90*/  @!P3 IADD3 R21, R21, 0x80, RZ ;  /* 0x000000801515b810 */ /* 0x000fe20007ffe0ff */
[----:B------:R-:W2:Y:S03]  /*2aa0*/  @!P3 LDC.64 R16, c[0x0][0x220] ;  /* 0x00008800ff10bb82 */ /* 0x000ea60000000a00 */
[----:B------:R-:W-:Y:S01]  /*2ab0*/  ISETP.GE.AND P2, PT, R21, R0, PT ;  /* 0x000000001500720c */ /* 0x000fe20003f46270 */
[----:B------:R3:W5:-:S12]  /*2ac0*/  @!P0 LDG.E.64 R6, desc[UR4][R10.64] ;  /* 0x000000040a068981 */ /* 0x000758000c1e1b00 */
[----:B------:R-:W-:Y:S01]  /*2ad0*/  @!P2 IADD3 R23, R2, R21, RZ ;  /* 0x000000150217a210 */ /* 0x000fe20007ffe0ff */
[----:B------:R-:W4:Y:S01]  /*2ae0*/  @!P2 LDC.64 R18, c[0x0][0x220] ;  /* 0x00008800ff12ab82 */ /* 0x000f220000000a00 */
[----:B------:R-:W-:-:S04]  /*2af0*/  @!P2 IADD3 R21, R21, 0x80, RZ ;  /* 0x000000801515a810 */ /* 0x000fc80007ffe0ff */
[----:B------:R-:W-:-:S13]  /*2b00*/  ISETP.GE.AND P1, PT, R21, R0, PT ;  /* 0x000000001500720c */ /* 0x000fda0003f26270 */
[----:B------:R-:W-:Y:S01]  /*2b10*/  @!P1 IADD3 R27, R2, R21, RZ ;  /* 0x00000015021b9210 */ /* 0x000fe20007ffe0ff */
[----:B---3--:R-:W3:Y:S01]  /*2b20*/  @!P1 LDC.64 R10, c[0x0][0x220] ;  /* 0x00008800ff0a9b82 */ /* 0x008ee20000000a00 */
[----:B------:R-:W-:-:S04]  /*2b30*/  @!P1 IADD3 R21, R21, 0x80, RZ ;  /* 0x0000008015159810 */ /* 0x000fc80007ffe0ff */
[----:B------:R-:W-:-:S13]  /*2b40*/  ISETP.GE.AND P6, PT, R21, R0, PT ;  /* 0x000000001500720c */ /* 0x000fda0003fc6270 */
[----:B------:R-:W4:Y:S01]  /*2b50*/  @!P6 LDC.64 R12, c[0x0][0x220] ;  /* 0x00008800ff0ceb82 */ /* 0x000f220000000a00 */
[----:B0-----:R-:W-:-:S04]  /*2b60*/  @!P5 IMAD.WIDE.U32 R24, R4, 0x8, R24 ;  /* 0x000000080418d825 */ /* 0x001fc800078e0018 */
[----:B-1----:R-:W-:Y:S01]  /*2b70*/  @!P4 IMAD.WIDE.U32 R14, R5, 0x8, R14 ;  /* 0x00000008050ec825 */ /* 0x002fe200078e000e */
[----:B------:R-:W-:-:S03]  /*2b80*/  CS2R R4, SRZ ;  /* 0x0000000000047805 */ /* 0x000fc6000001ff00 */
[----:B--2---:R-:W-:Y:S01]  /*2b90*/  @!P3 IMAD.WIDE.U32 R16, R29, 0x8, R16 ;  /* 0x000000081d10b825 */ /* 0x004fe200078e0010 */
[----:B------:R-:W-:Y:S02]  /*2ba0*/  @!P6 IADD3 R29, R2, R21, RZ ;  /* 0x00000015021de210 */ /* 0x000fe40007ffe0ff */
[----:B------:R0:W5:Y:S01]  /*2bb0*/  @!P5 LDG.E.64 R4, desc[UR4][R24.64] ;  /* 0x000000041804d981 */ /* 0x000162000c1e1b00 */
[----:B---3--:R-:W-:Y:S01]  /*2bc0*/  @!P1 IMAD.WIDE.U32 R10, R27, 0x8, R10 ;  /* 0x000000081b0a9825 */ /* 0x008fe200078e000a */
[----:B------:R-:W-:-:S03]  /*2bd0*/  CS2R R26, SRZ ;  /* 0x00000000001a7805 */ /* 0x000fc6000001ff00 */
[----:B----4-:R-:W-:-:S03]  /*2be0*/  @!P2 IMAD.WIDE.U32 R18, R23, 0x8, R18 ;  /* 0x000000081712a825 */ /* 0x010fc600078e0012 */
[----:B------:R-:W5:Y:S01]  /*2bf0*/  @!P1 LDG.E.64 R26, desc[UR4][R10.64] ;  /* 0x000000040a1a9981 */ /* 0x000f62000c1e1b00 */
[----:B0-----:R-:W-:Y:S01]  /*2c00*/  CS2R R24, SRZ ;  /* 0x0000000000187805 */ /* 0x001fe2000001ff00 */
[----:B------:R-:W-:Y:S01]  /*2c10*/  @!P6 IMAD.WIDE.U32 R12, R29, 0x8, R12 ;  /* 0x000000081d0ce825 */ /* 0x000fe200078e000c */
[----:B------:R-:W-:-:S04]  /*2c20*/  CS2R R28, SRZ ;  /* 0x00000000001c7805 */ /* 0x000fc8000001ff00 */
[----:B------:R-:W5:Y:S04]  /*2c30*/  @!P6 LDG.E.64 R24, desc[UR4][R12.64] ;  /* 0x000000040c18e981 */ /* 0x000f68000c1e1b00 */
[----:B------:R-:W5:Y:S01]  /*2c40*/  @!P2 LDG.E.64 R28, desc[UR4][R18.64] ;  /* 0x00000004121ca981 */ /* 0x000f62000c1e1b00 */
[----:B------:R-:W-:Y:S02]  /*2c50*/  CS2R R22, SRZ ;  /* 0x0000000000167805 */ /* 0x000fe4000001ff00 */
[----:B------:R-:W-:Y:S01]  /*2c60*/  CS2R R20, SRZ ;  /* 0x0000000000147805 */ /* 0x000fe2000001ff00 */
[----:B------:R-:W-:Y:S03]  /*2c70*/  BSSY B0, `(.L_x_4304) ;  /* 0x0000055000007945 */ /* 0x000fe60003800000 */
[----:B------:R0:W5:Y:S04]  /*2c80*/  @!P4 LDG.E.64 R22, desc[UR4][R14.64] ;  /* 0x000000040e16c981 */ /* 0x000168000c1e1b00 */
[----:B------:R1:W5:Y:S01]  /*2c90*/  @!P3 LDG.E.64 R20, desc[UR4][R16.64] ;  /* 0x000000041014b981 */ /* 0x000362000c1e1b00 */
[----:B0-----:R-:W-:Y:S01]  /*2ca0*/  HFMA2.MMA R15, -RZ, RZ, 0, 0 ;  /* 0x00000000ff0f7435 */ /* 0x001fe200000001ff */
[----:B-1----:R-:W-:Y:S01]  /*2cb0*/  CS2R R16, SRZ ;  /* 0x0000000000107805 */ /* 0x002fe2000001ff00 */
[----:B------:R-:W-:Y:S09]  /*2cc0*/  @P0 BRA `(.L_x_4305) ;  /* 0x00000004003c0947 */ /* 0x000ff20003800000 */
        /* <DEDUP_REMOVED lines=16> */
[----:B------:R-:W-:Y:S03]  /*2dd0*/  MUFU.SIN R6, R18 ;  /* 0x0000001200067308 */ /* 0x000fe60000000400 */
[----:B------:R-:W-:Y:S01]  /*2de0*/  FFMA.FTZ R16, R7, R16, 0.0083333496004343032837 ;  /* 0x3c08889a07107423 */ /* 0x000fe20000010010 */
[----:B0-----:R-:W-:-:S03]  /*2df0*/  FSETP.GT.FTZ.AND P1, PT, |R10|, 126, PT ;  /* 0x42fc00000a00780b */ /* 0x001fc60003f34200 */
[----:B------:R-:W-:Y:S01]  /*2e00*/  FFMA.FTZ R16, R7, R16, 0.16666667163372039795 ;  /* 0x3e2aaaab07107423 */ /* 0x000fe20000010010 */
[----:B------:R-:W-:-:S03]  /*2e10*/  LOP3.LUT R13, R13, 0x80000000, R10, 0xb8, !PT ;  /* 0x800000000d0d7812 */ /* 0x000fc600078eb80a */
[----:B------:R-:W-:Y:S01]  /*2e20*/  FMUL.FTZ R16, R7, R16 ;  /* 0x0000001007107220 */ /* 0x000fe20000410000 */
[----:B------:R-:W-:Y:S02]  /*2e30*/  FSEL R12, R13, R10, P1 ;  /* 0x0000000a0d0c7208 */ /* 0x000fe40000800000 */
[----:B------:R-:W-:-:S03]  /*2e40*/  FSETP.GE.FTZ.AND P1, PT, |R11|, 1, PT ;  /* 0x3f8000000b00780b */ /* 0x000fc60003f36200 */
[----:B------:R-:W-:-:S04]  /*2e50*/  FFMA.FTZ R13, R12, -0.69314718246459960938, |R11| ;  /* 0xbf3172180c0d7823 */ /* 0x000fc8000001040b */
[C---:B------:R-:W-:Y:S01]  /*2e60*/  FFMA.FTZ R13, R12.reuse, 1.9046542121259335545e-09, R13 ;  /* 0x3102e3080c0d7823 */ /* 0x040fe2000001000d */
[----:B------:R-:W-:-:S03]  /*2e70*/  FADD.FTZ R12, R12, 12583037 ;  /* 0x4b40007d0c0c7421 */ /* 0x000fc60000010000 */
[----:B------:R-:W-:Y:S02]  /*2e80*/  FMUL.FTZ R14, R13, 1.4426950216293334961 ;  /* 0x3fb8aa3b0d0e7820 */ /* 0x000fe40000410000 */
[----:B------:R-:W-:Y:S02]  /*2e90*/  SHF.L.U32 R12, R12, 0x17, RZ ;  /* 0x000000170c0c7819 */ /* 0x000fe400000006ff */
[----:B------:R-:W0:Y:S03]  /*2ea0*/  MUFU.EX2 R13, R14 ;  /* 0x0000000e000d7308 */ /* 0x000e260000000800 */
[----:B0-----:R-:W-:-:S05]  /*2eb0*/  FMUL.FTZ R10, R12, R13 ;  /* 0x0000000d0c0a7220 */ /* 0x001fca0000410000 */
[----:B------:R-:W0:Y:S08]  /*2ec0*/  MUFU.COS R13, R18 ;  /* 0x00000012000d7308 */ /* 0x000e300000000000 */
[----:B------:R-:W1:Y:S08]  /*2ed0*/  MUFU.RCP R12, R10 ;  /* 0x0000000a000c7308 */ /* 0x000e700000001000 */
[----:B0-----:R-:W0:Y:S01]  /*2ee0*/  MUFU.RCP R13, R13 ;  /* 0x0000000d000d7308 */ /* 0x001e220000001000 */
[----:B-1----:R-:W-:-:S04]  /*2ef0*/  FMUL.FTZ R17, R12, -0.125 ;  /* 0xbe0000000c117820 */ /* 0x002fc80000410000 */
[----:B------:R-:W-:-:S05]  /*2f00*/  FFMA.FTZ R12, R10, 2, R17 ;  /* 0x400000000a0c7823 */ /* 0x000fca0000010011 */
[--C-:B------:R-:W-:Y:S01]  /*2f10*/  LOP3.LUT R7, R12, 0x80000000, R11.reuse, 0xb8, !PT ;  /* 0x800000000c077812 */ /* 0x100fe200078eb80b */
[----:B0-----:R-:W-:Y:S01]  /*2f20*/  FMUL.FTZ R6, R6, R13 ;  /* 0x0000000d06067220 */ /* 0x001fe20000410000 */
[----:B------:R-:W-:-:S03]  /*2f30*/  @!P1 FFMA.FTZ R7, R11, R16, R11 ;  /* 0x000000100b079223 */ /* 0x000fc6000001000b */
[----:B------:R-:W-:Y:S01]  /*2f40*/  FFMA.FTZ R10, R6, R6, 1 ;  /* 0x3f800000060a7423 */ /* 0x000fe20000010006 */
[----:B------:R-:W-:-:S03]  /*2f50*/  FFMA.FTZ R12, R7, R7, 1 ;  /* 0x3f800000070c7423 */ /* 0x000fc60000010007 */
[----:B------:R-:W-:Y:S01]  /*2f60*/  FMUL.FTZ R14, R10, R7 ;  /* 0x000000070a0e7220 */ /* 0x000fe20000410000 */
[----:B------:R-:W0:Y:S03]  /*2f70*/  MUFU.SQRT R11, R12 ;  /* 0x0000000c000b7308 */ /* 0x000e260000002000 */
[----:B------:R-:W-:-:S05]  /*2f80*/  FFMA.FTZ R14, R7, R14, 1 ;  /* 0x3f800000070e7423 */ /* 0x000fca000001000e */
[----:B------:R-:W1:Y:S01]  /*2f90*/  MUFU.RCP R13, R14 ;  /* 0x0000000e000d7308 */ /* 0x000e620000001000 */
[----:B0-----:R-:W-:-:S04]  /*2fa0*/  FMUL.FTZ R10, R10, R11 ;  /* 0x0000000b0a0a7220 */ /* 0x001fc80000410000 */
[----:B------:R-:W-:Y:S01]  /*2fb0*/  FMUL.FTZ R10, R7, R10 ;  /* 0x0000000a070a7220 */ /* 0x000fe20000410000 */
[----:B-1----:R-:W-:-:S03]  /*2fc0*/  FMUL.FTZ R16, R6, R13 ;  /* 0x0000000d06107220 */ /* 0x002fc60000410000 */
[----:B------:R-:W-:Y:S01]  /*2fd0*/  FMUL.FTZ R11, R10, R13 ;  /* 0x0000000d0a0b7220 */ /* 0x000fe20000410000 */
[----:B------:R-:W-:Y:S06]  /*2fe0*/  BRA `(.L_x_4310) ;  /* 0x00000000006c7947 */ /* 0x000fec0003800000 */
.L_x_4309:
        /* <DEDUP_REMOVED lines=12> */
.L_x_4308:
[----:B------:R-:W-:-:S05]  /*30b0*/  FADD.FTZ R11, R6, -R6 ;  /* 0x80000006060b7221 */ /* 0x000fca0000010000 */
[----:B------:R-:W-:Y:S01]  /*30c0*/  MOV R16, R11 ;  /* 0x0000000b00107202 */ /* 0x000fe20000000f00 */
[----:B------:R-:W-:Y:S06]  /*30d0*/  BRA `(.L_x_4310) ;  /* 0x0000000000307947 */ /* 0x000fec0003800000 */
.L_x_4307:
        /* <DEDUP_REMOVED lines=12> */
.L_x_4310:
[----:B------:R-:W-:Y:S05]  /*31a0*/  BSYNC B1 ;  /* 0x0000000000017941 */ /* 0x000fea0003800000 */
.L_x_4306:
[----:B------:R-:W-:-:S07]  /*31b0*/  FADD.FTZ R17, -R11, -RZ ;  /* 0x800000ff0b117221 */ /* 0x000fce0000010100 */
.L_x_4305:
[----:B------:R-:W-:Y:S05]  /*31c0*/  BSYNC B0 ;  /* 0x0000000000007941 */ /* 0x000fea0003800000 */
.L_x_4304:
        /* <DEDUP_REMOVED lines=17> */
[----:B------:R-:W-:-:S03]  /*32e0*/  FMUL.FTZ R9, R9, R9 ;  /* 0x0000000909097220 */ /* 0x000fc60000410000 */
[----:B------:R-:W0:Y:S02]  /*32f0*/  FRND.TRUNC R6, R6 ;  /* 0x0000000600067307 */ /* 0x000e24000020d000 */
        /* <DEDUP_REMOVED lines=11> */
[----:B------:R-:W-:-:S07]  /*33b0*/  HFMA2.MMA R10, -RZ, RZ, 0.389892578125, 0.0002090930938720703125 ;  /* 0x363d0adaff0a7435 */ /* 0x000fce00000001ff */
[----:B------:R1:W2:Y:S03]  /*33c0*/  MUFU.EX2 R13, R12 ;  /* 0x0000000c000d7308 */ /* 0x0002a60000000800 */
[----:B------:R-:W-:-:S05]  /*33d0*/  FFMA.FTZ R10, R9, R10, 0.00019836159481201320887 ;  /* 0x394fff49090a7423 */ /* 0x000fca000001000a */
[----:B0-----:R-:W0:Y:S01]  /*33e0*/  MUFU.RCP R11, R11 ;  /* 0x0000000b000b7308 */ /* 0x001e220000001000 */
[----:B-1----:R-:W-:-:S04]  /*33f0*/  FFMA.FTZ R12, R9, R10, 0.0083333496004343032837 ;  /* 0x3c08889a090c7423 */ /* 0x002fc8000001000a */
[----:B------:R-:W-:Y:S01]  /*3400*/  FFMA.FTZ R12, R9, R12, 0.16666667163372039795 ;  /* 0x3e2aaaab090c7423 */ /* 0x000fe2000001000c */
[----:B--2---:R-:W-:-:S03]  /*3410*/  FMUL.FTZ R8, R8, R13 ;  /* 0x0000000d08087220 */ /* 0x004fc60000410000 */
[----:B------:R-:W-:Y:S01]  /*3420*/  FMUL.FTZ R12, R9, R12 ;  /* 0x0000000c090c7220 */ /* 0x000fe20000410000 */
        /* <DEDUP_REMOVED lines=17> */
.L_x_4316:
        /* <DEDUP_REMOVED lines=12> */
.L_x_4315:
[----:B------:R-:W-:-:S05]  /*3600*/  FADD.FTZ R7, R8, -R8 ;  /* 0x8000000808077221 */ /* 0x000fca0000010000 */
[----:B------:R-:W-:Y:S01]  /*3610*/  MOV R14, R7 ;  /* 0x00000007000e7202 */ /* 0x000fe20000000f00 */
[----:B------:R-:W-:Y:S06]  /*3620*/  BRA `(.L_x_4317) ;  /* 0x0000000000307947 */ /* 0x000fec0003800000 */
.L_x_4314:
        /* <DEDUP_REMOVED lines=12> */
.L_x_4317:
[----:B------:R-:W-:Y:S05]  /*36f0*/  BSYNC B1 ;  /* 0x0000000000017941 */ /* 0x000fea0003800000 */
.L_x_4313:
[----:B------:R-:W-:-:S07]  /*3700*/  FADD.FTZ R15, -R7, -RZ ;  /* 0x800000ff070f7221 */ /* 0x000fce0000010100 */
.L_x_4312:
[----:B------:R-:W-:Y:S05]  /*3710*/  BSYNC B0 ;  /* 0x0000000000007941 */ /* 0x000fea0003800000 */
.L_x_4311:
[----:B------:R-:W-:Y:S01]  /*3720*/  IADD3 R7, R3, 0x100, RZ ;  /* 0x0000010003077810 */ /* 0x000fe20007ffe0ff */
[----:B------:R-:W-:Y:S01]  /*3730*/  BSSY B0, `(.L_x_4318) ;  /* 0x0000054000007945 */ /* 0x000fe20003800000 */
[----:B------:R-:W-:Y:S02]  /*3740*/  CS2R R8, SRZ ;  /* 0x0000000000087805 */ /* 0x000fe4000001ff00 */
        /* <DEDUP_REMOVED lines=38> */
[----:B------:R-:W-:Y:S01]  /*39b0*/  FFMA.FTZ R8, R6, 2, R13 ;  /* 0x4000000006087823 */ /* 0x000fe2000001000d */
[----:B0-----:R-:W-:-:S04]  /*39c0*/  FMUL.FTZ R4, R4, R11 ;  /* 0x0000000b04047220 */ /* 0x001fc80000410000 */
        /* <DEDUP_REMOVED lines=13> */
.L_x_4323:
        /* <DEDUP_REMOVED lines=12> */
.L_x_4322:
[----:B------:R-:W-:-:S05]  /*3b60*/  FADD.FTZ R9, R4, -R4 ;  /* 0x8000000404097221 */ /* 0x000fca0000010000 */
[----:B------:R-:W-:Y:S01]  /*3b70*/  MOV R8, R9 ;  /* 0x0000000900087202 */ /* 0x000fe20000000f00 */
[----:B------:R-:W-:Y:S06]  /*3b80*/  BRA `(.L_x_4324) ;  /* 0x0000000000307947 */ /* 0x000fec0003800000 */
.L_x_4321:
        /* <DEDUP_REMOVED lines=12> */
.L_x_4324:
[----:B------:R-:W-:Y:S05]  /*3c50*/  BSYNC B1 ;  /* 0x0000000000017941 */ /* 0x000fea0003800000 */
.L_x_4320:
[----:B------:R-:W-:-:S07]  /*3c60*/  FADD.FTZ R9, -R9, -RZ ;  /* 0x800000ff09097221 */ /* 0x000fce0000010100 */
.L_x_4319:
[----:B------:R-:W-:Y:S05]  /*3c70*/  BSYNC B0 ;  /* 0x0000000000007941 */ /* 0x000fea0003800000 */
.L_x_4318:
        /* <DEDUP_REMOVED lines=31> */
[----:B------:R1:W2:Y:S08]  /*3e70*/  MUFU.EX2 R11, R10 ;  /* 0x0000000a000b7308 */ /* 0x0002b00000000800 */
[----:B0-----:R-:W0:Y:S01]  /*3e80*/  MUFU.RCP R7, R7 ;  /* 0x0000000700077308 */ /* 0x001e220000001000 */
[----:B-1----:R-:W-:-:S04]  /*3e90*/  FFMA.FTZ R10, R23, R12, 0.00019836159481201320887 ;  /* 0x394fff49170a7423 */ /* 0x002fc8000001000c */
[----:B------:R-:W-:Y:S01]  /*3ea0*/  FFMA.FTZ R12, R23, R10, 0.0083333496004343032837 ;  /* 0x3c08889a170c7423 */ /* 0x000fe2000001000a */
[----:B--2---:R-:W-:-:S03]  /*3eb0*/  FMUL.FTZ R6, R6, R11 ;  /* 0x0000000b06067220 */ /* 0x004fc60000410000 */
[C---:B------:R-:W-:Y:S01]  /*3ec0*/  FFMA.FTZ R12, R23.reuse, R12, 0.16666667163372039795 ;  /* 0x3e2aaaab170c7423 */ /* 0x040fe2000001000c */
[----:B------:R-:W1:Y:S03]  /*3ed0*/  MUFU.RCP R11, R6 ;  /* 0x00000006000b7308 */ /* 0x000e660000001000 */
[----:B------:R-:W-:Y:S01]  /*3ee0*/  FMUL.FTZ R12, R23, R12 ;  /* 0x0000000c170c7220 */ /* 0x000fe20000410000 */
        /* <DEDUP_REMOVED lines=16> */
.L_x_4330:
        /* <DEDUP_REMOVED lines=12> */
.L_x_4329:
[----:B------:R-:W-:-:S05]  /*40b0*/  FADD.FTZ R5, R22, -R22 ;  /* 0x8000001616057221 */ /* 0x000fca0000010000 */
[----:B------:R-:W-:Y:S01]  /*40c0*/  MOV R6, R5 ;  /* 0x0000000500067202 */ /* 0x000fe20000000f00 */
[----:B------:R-:W-:Y:S06]  /*40d0*/  BRA `(.L_x_4331) ;  /* 0x0000000000307947 */ /* 0x000fec0003800000 */
.L_x_4328:
        /* <DEDUP_REMOVED lines=12> */
.L_x_4331:
[----:B------:R-:W-:Y:S05]  /*41a0*/  BSYNC B1 ;  /* 0x0000000000017941 */ /* 0x000fea0003800000 */
.L_x_4327:
[----:B------:R-:W-:-:S07]  /*41b0*/  FADD.FTZ R7, -R5, -RZ ;  /* 0x800000ff05077221 */ /* 0x000fce0000010100 */
.L_x_4326:
[----:B------:R-:W-:Y:S05]  /*41c0*/  BSYNC B0 ;  /* 0x0000000000007941 */ /* 0x000fea0003800000 */
.L_x_4325:
        /* <DEDUP_REMOVED lines=21> */
[----:B------:R-:W-:-:S04]  /*4320*/  FFMA.FTZ R20, R21, R20, 0.00019836159481201320887 ;  /* 0x394fff4915147423 */ /* 0x000fc80000010014 */
        /* <DEDUP_REMOVED lines=34> */
.L_x_4337:
        /* <DEDUP_REMOVED lines=12> */
.L_x_4336:
[----:B------:R-:W-:-:S05]  /*4610*/  FADD.FTZ R11, R20, -R20 ;  /* 0x80000014140b7221 */ /* 0x000fca0000010000 */
[----:B------:R-:W-:Y:S01]  /*4620*/  MOV R10, R11 ;  /* 0x0000000b000a7202 */ /* 0x000fe20000000f00 */
[----:B------:R-:W-:Y:S06]  /*4630*/  BRA `(.L_x_4338) ;  /* 0x0000000000307947 */ /* 0x000fec0003800000 */
.L_x_4335:
        /* <DEDUP_REMOVED lines=12> */
.L_x_4338:
[----:B------:R-:W-:Y:S05]  /*4700*/  BSYNC B1 ;  /* 0x0000000000017941 */ /* 0x000fea0003800000 */
.L_x_4334:
[----:B------:R-:W-:-:S07]  /*4710*/  FADD.FTZ R11, -R11, -RZ ;  /* 0x800000ff0b0b7221 */ /* 0x000fce0000010100 */
.L_x_4333:
[----:B------:R-:W-:Y:S05]  /*4720*/  BSYNC B0 ;  /* 0x0000000000007941 */ /* 0x000fea0003800000 */
.L_x_4332:
        /* <DEDUP_REMOVED lines=55> */
.L_x_4344:
        /* <DEDUP_REMOVED lines=12> */
.L_x_4343:
[----:B------:R-:W-:-:S05]  /*4b60*/  FADD.FTZ R5, R28, -R28 ;  /* 0x8000001c1c057221 */ /* 0x000fca0000010000 */
[----:B------:R-:W-:Y:S01]  /*4b70*/  MOV R4, R5 ;  /* 0x0000000500047202 */ /* 0x000fe20000000f00 */
[----:B------:R-:W-:Y:S06]  /*4b80*/  BRA `(.L_x_4345) ;  /* 0x0000000000307947 */ /* 0x000fec0003800000 */
.L_x_4342:
        /* <DEDUP_REMOVED lines=12> */
.L_x_4345:
[----:B------:R-:W-:Y:S05]  /*4c50*/  BSYNC B1 ;  /* 0x0000000000017941 */ /* 0x000fea0003800000 */
.L_x_4341:
[----:B------:R-:W-:-:S07]  /*4c60*/  FADD.FTZ R5, -R5, -RZ ;  /* 0x800000ff05057221 */ /* 0x000fce0000010100 */
.L_x_4340:
[----:B------:R-:W-:Y:S05]  /*4c70*/  BSYNC B0 ;  /* 0x0000000000007941 */ /* 0x000fea0003800000 */
.L_x_4339:
[----:B------:R-:W-:Y:S01]  /*4c80*/  IADD3 R13, R3, 0x300, RZ ;  /* 0x00000300030d7810 */ /* 0x000fe20007ffe0ff */
[----:B------:R-:W-:Y:S01]  /*4c90*/  BSSY B0, `(.L_x_4346) ;  /* 0x0000054000007945 */ /* 0x000fe20003800000 */
[----:B------:R-:W-:Y:S02]  /*4ca0*/  HFMA2.MMA R19, -RZ, RZ, 0, 0 ;  /* 0x00000000ff137435 */ /* 0x000fe400000001ff */
[----:B------:R-:W-:Y:S02]  /*4cb0*/  ISETP.GE.AND P1, PT, R13, R0, PT ;  /* 0x000000000d00720c */ /* 0x000fe40003f26270 */
[----:B------:R-:W-:-:S11]  /*4cc0*/  CS2R R12, SRZ ;  /* 0x00000000000c7805 */ /* 0x000fd6000001ff00 */
        /* <DEDUP_REMOVED lines=51> */
.L_x_4351:
        /* <DEDUP_REMOVED lines=12> */
.L_x_4350:
[----:B------:R-:W-:-:S05]  /*50c0*/  FADD.FTZ R13, R26, -R26 ;  /* 0x8000001a1a0d7221 */ /* 0x000fca0000010000 */
[----:B------:R-:W-:Y:S01]  /*50d0*/  MOV R12, R13 ;  /* 0x0000000d000c7202 */ /* 0x000fe20000000f00 */
[----:B------:R-:W-:Y:S06]  /*50e0*/  BRA `(.L_x_4352) ;  /* 0x0000000000307947 */ /* 0x000fec0003800000 */
.L_x_4349:
        /* <DEDUP_REMOVED lines=12> */
.L_x_4352:
[----:B------:R-:W-:Y:S05]  /*51b0*/  BSYNC B1 ;  /* 0x0000000000017941 */ /* 0x000fea0003800000 */
.L_x_4348:
[----:B------:R-:W-:-:S07]  /*51c0*/  FADD.FTZ R13, -R13, -RZ ;  /* 0x800000ff0d0d7221 */ /* 0x000fce0000010100 */
.L_x_4347:
[----:B------:R-:W-:Y:S05]  /*51d0*/  BSYNC B0 ;  /* 0x0000000000007941 */ /* 0x000fea0003800000 */
.L_x_4346:
        /* <DEDUP_REMOVED lines=55> */
.L_x_4358:
        /* <DEDUP_REMOVED lines=12> */
.L_x_4357:
[----:B------:R-:W-:-:S05]  /*5610*/  FADD.FTZ R19, R24, -R24 ;  /* 0x8000001818137221 */ /* 0x000fca0000010000 */
[----:B------:R-:W-:Y:S01]  /*5620*/  MOV R18, R19 ;  /* 0x0000001300127202 */ /* 0x000fe20000000f00 */
[----:B------:R-:W-:Y:S06]  /*5630*/  BRA `(.L_x_4359) ;  /* 0x0000000000307947 */ /* 0x000fec0003800000 */
.L_x_4356:
        /* <DEDUP_REMOVED lines=12> */
.L_x_4359:
[----:B------:R-:W-:Y:S05]  /*5700*/  BSYNC B1 ;  /* 0x0000000000017941 */ /* 0x000fea0003800000 */
.L_x_4355:
[----:B------:R-:W-:-:S07]  /*5710*/  FADD.FTZ R19, -R19, -RZ ;  /* 0x800000ff13137221 */ /* 0x000fce0000010100 */
.L_x_4354:
[----:B------:R-:W-:Y:S05]  /*5720*/  BSYNC B0 ;  /* 0x0000000000007941 */ /* 0x000fea0003800000 */
.L_x_4353:
[----:B------:R-:W0:Y:S01]  /*5730*/  @!P0 LDC.64 R20, c[0x0][0x218] ;  /* 0x00008600ff148b82 */ /* 0x000e220000000a00 */
[----:B------:R-:W-:Y:S01]  /*5740*/  @!P0 IADD3 R23, R2, R3, RZ ;  /* 0x0000000302178210 */ /* 0x000fe20007ffe0ff */
[----:B------:R-:W-:Y:S01]  /*5750*/  BSSY B0, `(.L_x_4360) ;  /* 0x0000030000007945 */ /* 0x000fe20003800000 */
[----:B------:R-:W-:-:S03]  /*5760*/  @!P0 IADD3 R3, R3, 0x80, RZ ;  /* 0x0000008003038810 */ /* 0x000fc60007ffe0ff */
[----:B------:R-:W-:Y:S01]  /*5770*/  BSSY B1, `(.L_x_4361) ;  /* 0x0000027000017945 */ /* 0x000fe20003800000 */
[----:B0-----:R-:W-:-:S05]  /*5780*/  @!P0 IMAD.WIDE.U32 R20, R23, 0x8, R20 ;  /* 0x0000000817148825 */ /* 0x001fca00078e0014 */
[----:B------:R0:W-:Y:S01]  /*5790*/  @!P0 STG.E.64 desc[UR4][R20.64], R16 ;  /* 0x0000001014008986 */ /* 0x0001e2000c101b04 */
[----:B------:R-:W-:-:S13]  /*57a0*/  ISETP.GE.AND P0, PT, R3, R0, PT ;  /* 0x000000000300720c */ /* 0x000fda0003f06270 */
[----:B0-----:R-:W-:Y:S05]  /*57b0*/  @P0 BRA `(.L_x_4362) ;  /* 0x0000000000300947 */ /* 0x001fea0003800000 */
[----:B------:R-:W0:Y:S01]  /*57c0*/  LDC.64 R16, c[0x0][0x218] ;  /* 0x00008600ff107b82 */ /* 0x000e220000000a00 */
[----:B------:R-:W-:Y:S02]  /*57d0*/  IADD3 R21, R2, R3, RZ ;  /* 0x0000000302157210 */ /* 0x000fe40007ffe0ff */
[----:B------:R-:W-:-:S04]  /*57e0*/  IADD3 R3, R3, 0x80, RZ ;  /* 0x0000008003037810 */ /* 0x000fc80007ffe0ff */
[----:B------:R-:W-:Y:S01]  /*57f0*/  ISETP.GE.AND P0, PT, R3, R0, PT ;  /* 0x000000000300720c */ /* 0x000fe20003f06270 */
[----:B0-----:R-:W-:-:S05]  /*5800*/  IMAD.WIDE.U32 R16, R21, 0x8, R16 ;  /* 0x0000000815107825 */ /* 0x001fca00078e0010 */
[----:B------:R0:W-:Y:S07]  /*5810*/  STG.E.64 desc[UR4][R16.64], R14 ;  /* 0x0000000e10007986 */ /* 0x0001ee000c101b04 */
[----:B------:R-:W-:Y:S05]  /*5820*/  @P0 BRA `(.L_x_4363) ;  /* 0x0000000000300947 */ /* 0x000fea0003800000 */
[----:B0-----:R-:W0:Y:S01]  /*5830*/  LDC.64 R14, c[0x0][0x218] ;  /* 0x00008600ff0e7b82 */ /* 0x001e220000000a00 */
[----:B------:R-:W-:Y:S02]  /*5840*/  IADD3 R17, R2, R3, RZ ;  /* 0x0000000302117210 */ /* 0x000fe40007ffe0ff */
[----:B------:R-:W-:-:S03]  /*5850*/  IADD3 R3, R3, 0x80, RZ ;  /* 0x0000008003037810 */ /* 0x000fc60007ffe0ff */
[----:B0-----:R-:W-:-:S05]  /*5860*/  IMAD.WIDE.U32 R14, R17, 0x8, R14 ;  /* 0x00000008110e7825 */ /* 0x001fca00078e000e */
[----:B------:R0:W-:Y:S02]  /*5870*/  STG.E.64 desc[UR4][R14.64], R8 ;  /* 0x000000080e007986 */ /* 0x0001e4000c101b04 */
.L_x_4362:
[----:B------:R-:W-:-:S13]  /*5880*/  ISETP.GE.AND P0, PT, R3, R0, PT ;  /* 0x000000000300720c */ /* 0x000fda0003f06270 */
[----:B------:R-:W-:Y:S05]  /*5890*/  @P0 BRA `(.L_x_4364) ;  /* 0x0000000000300947 */ /* 0x000fea0003800000 */
[----:B0-----:R-:W0:Y:S01]  /*58a0*/  LDC.64 R8, c[0x0][0x218] ;  /* 0x00008600ff087b82 */ /* 0x001e220000000a00 */
[----:B------:R-:W-:Y:S02]  /*58b0*/  IADD3 R15, R2, R3, RZ ;  /* 0x00000003020f7210 */ /* 0x000fe40007ffe0ff */
[----:B------:R-:W-:-:S03]  /*58c0*/  IADD3 R3, R3, 0x80, RZ ;  /* 0x0000008003037810 */ /* 0x000fc60007ffe0ff */
[----:B0-----:R-:W-:-:S05]  /*58d0*/  IMAD.WIDE.U32 R8, R15, 0x8, R8 ;  /* 0x000000080f087825 */ /* 0x001fca00078e0008 */
[----:B------:R1:W-:Y:S02]  /*58e0*/  STG.E.64 desc[UR4][R8.64], R6 ;  /* 0x0000000608007986 */ /* 0x0003e4000c101b04 */
.L_x_4363:
[----:B------:R-:W-:-:S13]  /*58f0*/  ISETP.GE.AND P0, PT, R3, R0, PT ;  /* 0x000000000300720c */ /* 0x000fda0003f06270 */
[----:B------:R-:W-:Y:S05]  /*5900*/  @P0 BRA `(.L_x_4365) ;  /* 0x0000000000340947 */ /* 0x000fea0003800000 */
[----:B-1----:R-:W1:Y:S01]  /*5910*/  LDC.64 R6, c[0x0][0x218] ;  /* 0x00008600ff067b82 */ /* 0x002e620000000a00 */
[----:B------:R-:W-:Y:S02]  /*5920*/  IADD3 R9, R2, R3, RZ ;  /* 0x0000000302097210 */ /* 0x000fe40007ffe0ff */
[----:B------:R-:W-:-:S03]  /*5930*/  IADD3 R3, R3, 0x80, RZ ;  /* 0x0000008003037810 */ /* 0x000fc60007ffe0ff */
[----:B-1----:R-:W-:-:S05]  /*5940*/  IMAD.WIDE.U32 R6, R9, 0x8, R6 ;  /* 0x0000000809067825 */ /* 0x002fca00078e0006 */
[----:B------:R1:W-:Y:S02]  /*5950*/  STG.E.64 desc[UR4][R6.64], R10 ;  /* 0x0000000a06007986 */ /* 0x0003e4000c101b04 */
.L_x_4364:
[----:B------:R-:W-:-:S13]  /*5960*/  ISETP.GE.AND P0, PT, R3, R0, PT ;  /* 0x000000000300720c */ /* 0x000fda0003f06270 */
[----:B------:R-:W-:Y:S05]  /*5970*/  @P0 BREAK B1 ;  /* 0x0000000000010942 */ /* 0x000fea0003800000 */
[----:B------:R-:W-:Y:S05]  /*5980*/  @P0 BRA `(.L_x_4366) ;  /* 0x0000000000300947 */ /* 0x000fea0003800000 */
[----:B-1----:R-:W1:Y:S01]  /*5990*/  LDC.64 R6, c[0x0][0x218] ;  /* 0x00008600ff067b82 */ /* 0x002e620000000a00 */
[----:B0-----:R-:W-:Y:S02]  /*59a0*/  IADD3 R9, R2, R3, RZ ;  /* 0x0000000302097210 */ /* 0x001fe40007ffe0ff */
[----:B------:R-:W-:-:S03]  /*59b0*/  IADD3 R3, R3, 0x80, RZ ;  /* 0x0000008003037810 */ /* 0x000fc60007ffe0ff */
[----:B-1----:R-:W-:-:S05]  /*59c0*/  IMAD.WIDE.U32 R6, R9, 0x8, R6 ;  /* 0x0000000809067825 */ /* 0x002fca00078e0006 */
[----:B------:R2:W-:Y:S02]  /*59d0*/  STG.E.64 desc[UR4][R6.64], R4 ;  /* 0x0000000406007986 */ /* 0x0005e4000c101b04 */
.L_x_4365:
[----:B------:R-:W-:Y:S05]  /*59e0*/  BSYNC B1 ;  /* 0x0000000000017941 */ /* 0x000fea0003800000 */
.L_x_4361:
[----:B------:R-:W-:-:S13]  /*59f0*/  ISETP.GE.AND P0, PT, R3, R0, PT ;  /* 0x000000000300720c */ /* 0x000fda0003f06270 */
[----:B--2---:R-:W2:Y:S01]  /*5a00*/  @!P0 LDC.64 R4, c[0x0][0x218] ;  /* 0x00008600ff048b82 */ /* 0x004ea20000000a00 */
[----:B-1----:R-:W-:Y:S02]  /*5a10*/  @!P0 IADD3 R7, R2, R3, RZ ;  /* 0x0000000302078210 */ /* 0x002fe40007ffe0ff */
[----:B------:R-:W-:-:S03]  /*5a20*/  @!P0 IADD3 R3, R3, 0x80, RZ ;  /* 0x0000008003038810 */ /* 0x000fc60007ffe0ff */
[----:B--2---:R-:W-:-:S05]  /*5a30*/  @!P0 IMAD.WIDE.U32 R4, R7, 0x8, R4 ;  /* 0x0000000807048825 */ /* 0x004fca00078e0004 */
[----:B------:R2:W-:Y:S02]  /*5a40*/  @!P0 STG.E.64 desc[UR4][R4.64], R12 ;  /* 0x0000000c04008986 */ /* 0x0005e4000c101b04 */
.L_x_4366:
[----:B------:R-:W-:Y:S05]  /*5a50*/  BSYNC B0 ;  /* 0x0000000000007941 */ /* 0x000fea0003800000 */
.L_x_4360:
[----:B------:R-:W-:Y:S05]  /*5a60*/  WARPSYNC.ALL ;  /* 0x0000000000007948 */ /* 0x000fea0003800000 */
[----:B------:R-:W-:-:S13]  /*5a70*/  ISETP.GE.AND P0, PT, R3, R0, PT ;  /* 0x000000000300720c */ /* 0x000fda0003f06270 */
[----:B------:R-:W-:Y:S05]  /*5a80*/  @P0 EXIT ;  /* 0x000000000000094d */ /* 0x000fea0003800000 */
[----:B--2---:R-:W2:Y:S01]  /*5a90*/  LDC.64 R4, c[0x0][0x218] ;  /* 0x00008600ff047b82 */ /* 0x004ea20000000a00 */
[----:B------:R-:W-:-:S05]  /*5aa0*/  IADD3 R3, R2, R3, RZ ;  /* 0x0000000302037210 */ /* 0x000fca0007ffe0ff */
[----:B--2---:R-:W-:-:S05]  /*5ab0*/  IMAD.WIDE.U32 R2, R3, 0x8, R4 ;  /* 0x0000000803027825 */ /* 0x004fca00078e0004 */
[----:B------:R-:W-:Y:S01]  /*5ac0*/  STG.E.64 desc[UR4][R2.64], R18 ;  /* 0x0000001202007986 */ /* 0x000fe2000c101b04 */
[----:B------:R-:W-:Y:S05]  /*5ad0*/  EXIT ;  /* 0x000000000000794d */ /* 0x000fea0003800000 */
.L_x_4367:
        /* <DEDUP_REMOVED lines=10> */
.L_x_7561:


//--------------------- .text._ZN2at6native29vectorized_elementwise_kernelILi4EZZZNS0_15tan_kernel_cudaERNS_18TensorIteratorBaseEENKUlvE_clEvENKUlvE0_clEvEUlN3c107complexIfEEE_St5arrayIPcLm2EEEEviT0_T1_ --------------------------
	.section	.text._ZN2at6native29vectorized_elementwise_kernelILi4EZZZNS0_15tan_kernel_cudaERNS_18TensorIteratorBaseEENKUlvE_clEvENKUlvE0_clEvEUlN3c107complexIfEEE_St5arrayIPcLm2EEEEviT0_T1_,"ax",@progbits
	.align	128
        .global         _ZN2at6native29vectorized_elementwise_kernelILi4EZZZNS0_15tan_kernel_cudaERNS_18TensorIteratorBaseEENKUlvE_clEvENKUlvE0_clEvEUlN3c107complexIfEEE_St5arrayIPcLm2EEEEviT0_T1_
        .type           _ZN2at6native29vectorized_elementwise_kernelILi4EZZZNS0_15tan_kernel_cudaERNS_18TensorIteratorBaseEENKUlvE_clEvENKUlvE0_clEvEUlN3c107complexIfEEE_St5arrayIPcLm2EEEEviT0_T1_,@function
        .size           _ZN2at6native29vectorized_elementwise_kernelILi4EZZZNS0_15tan_kernel_cudaERNS_18TensorIteratorBaseEENKUlvE_clEvENKUlvE0_clEvEUlN3c107complexIfEEE_St5arrayIPcLm2EEEEviT0_T1_,(.L_x_7562 - _ZN2at6native29vectorized_elementwise_kernelILi4EZZZNS0_15tan_kernel_cudaERNS_18TensorIteratorBaseEENKUlvE_clEvENKUlvE0_clEvEUlN3c107complexIfEEE_St5arrayIPcLm2EEEEviT0_T1_)
        .other          _ZN2at6native29vectorized_elementwise_kernelILi4EZZZNS0_15tan_kernel_cudaERNS_18TensorIteratorBaseEENKUlvE_clEvENKUlvE0_clEvEUlN3c107complexIfEEE_St5arrayIPcLm2EEEEviT0_T1_,@"STO_CUDA_ENTRY STV_DEFAULT"
_ZN2at6native29vectorized_elementwise_kernelILi4EZZZNS0_15tan_kernel_cudaERNS_18TensorIteratorBaseEENKUlvE_clEvENKUlvE0_clEvEUlN3c107complexIfEEE_St5arrayIPcLm2EEEEviT0_T1_:
.text._ZN2at6native29vectorized_elementwise_kernelILi4EZZZNS0_15tan_kernel_cudaERNS_18TensorIteratorBaseEENKUlvE_clEvENKUlvE0_clEvEUlN3c107complexIfEEE_St5arrayIPcLm2EEEEviT0_T1_:
        /* <DEDUP_REMOVED lines=66> */
.L_x_4372:
        /* <DEDUP_REMOVED lines=12> */
.L_x_4371:
[----:B------:R-:W-:-:S05]  /*04e0*/  FADD.FTZ R3, R4, -R4 ;  /* 0x8000000404037221 */ /* 0x000fca0000010000 */
[----:B------:R-:W-:Y:S01]  /*04f0*/  MOV R8, R3 ;  /* 0x0000000300087202 */ /* 0x000fe20000000f00 */
[----:B------:R-:W-:Y:S06]  /*0500*/  BRA `(.L_x_4373) ;  /* 0x0000000000307947 */ /* 0x000fec0003800000 */
.L_x_4370:
        /* <DEDUP_REMOVED lines=12> */
.L_x_4373:
[----:B------:R-:W-:Y:S05]  /*05d0*/  BSYNC B0 ;  /* 0x0000000000007941 */ /* 0x000fea0003800000 */
.L_x_4369:
        /* <DEDUP_REMOVED lines=50> */
.L_x_4377:
        /* <DEDUP_REMOVED lines=12> */
.L_x_4376:
[----:B------:R-:W-:-:S05]  /*09c0*/  FADD.FTZ R9, R6, -R6 ;  /* 0x8000000606097221 */ /* 0x000fca0000010000 */
[----:B------:R-:W-:Y:S01]  /*09d0*/  MOV R10, R9 ;  /* 0x00000009000a7202 */ /* 0x000fe20000000f00 */
[----:B------:R-:W-:Y:S06]  /*09e0*/  BRA `(.L_x_4378) ;  /* 0x0000000000307947 */ /* 0x000fec0003800000 */
.L_x_4375:
        /* <DEDUP_REMOVED lines=12> */
.L_x_4378:
[----:B------:R-:W-:Y:S05]  /*0ab0*/  BSYNC B0 ;  /* 0x0000000000007941 */ /* 0x000fea0003800000 */
.L_x_4374:
        /* <DEDUP_REMOVED lines=50> */
.L_x_4382:
        /* <DEDUP_REMOVED lines=12> */
.L_x_4381:
[----:B------:R-:W-:-:S05]  /*0ea0*/  FADD.FTZ R5, R20, -R20 ;  /* 0x8000001414057221 */ /* 0x000fca0000010000 */
[----:B------:R-:W-:Y:S01]  /*0eb0*/  MOV R4, R5 ;  /* 0x0000000500047202 */ /* 0x000fe20000000f00 */
[----:B------:R-:W-:Y:S06]  /*0ec0*/  BRA `(.L_x_4383) ;  /* 0x0000000000307947 */ /* 0x000fec0003800000 */
.L_x_4380:
        /* <DEDUP_REMOVED lines=12> */
.L_x_4383:
[----:B------:R-:W-:Y:S05]  /*0f90*/  BSYNC B0 ;  /* 0x0000000000007941 */ /* 0x000fea0003800000 */
.L_x_4379:
        /* <DEDUP_REMOVED lines=50> */
.L_x_4387:
        /* <DEDUP_REMOVED lines=12> */
.L_x_4386:
[----:B------:R-:W-:-:S05]  /*1380*/  FADD.FTZ R7, R22, -R22 ;  /* 0x8000001616077221 */ /* 0x000fca0000010000 */
[----:B------:R-:W-:Y:S01]  /*1390*/  MOV R6, R7 ;  /* 0x0000000700067202 */ /* 0x000fe20000000f00 */
[----:B------:R-:W-:Y:S06]  /*13a0*/  BRA `(.L_x_4388) ;  /* 0x0000000000307947 */ /* 0x000fec0003800000 */
.L_x_4385:
        /* <DEDUP_REMOVED lines=12> */
.L_x_4388:
[----:B------:R-:W-:Y:S05]  /*1470*/  BSYNC B0 ;  /* 0x0000000000007941 */ /* 0x000fea0003800000 */
.L_x_4384:
        /* <DEDUP_REMOVED lines=50> */
.L_x_4392:
        /* <DEDUP_REMOVED lines=12> */
.L_x_4391:
[----:B------:R-:W-:-:S05]  /*1860*/  FADD.FTZ R21, R16, -R16 ;  /* 0x8000001010157221 */ /* 0x000fca0000010000 */
[----:B------:R-:W-:Y:S01]  /*1870*/  MOV R20, R21 ;  /* 0x0000001500147202 */ /* 0x000fe20000000f00 */
[----:B------:R-:W-:Y:S06]  /*1880*/  BRA `(.L_x_4393) ;  /* 0x0000000000307947 */ /* 0x000fec0003800000 */
.L_x_4390:
        /* <DEDUP_REMOVED lines=12> */
.L_x_4393:
[----:B------:R-:W-:Y:S05]  /*1950*/  BSYNC B0 ;  /* 0x0000000000007941 */ /* 0x000fea0003800000 */
.L_x_4389:
        /* <DEDUP_REMOVED lines=50> */
.L_x_4397:
        /* <DEDUP_REMOVED lines=12> */
.L_x_4396:
[----:B------:R-:W-:-:S05]  /*1d40*/  FADD.FTZ R23, R18, -R18 ;  /* 0x8000001212177221 */ /* 0x000fca0000010000 */
[----:B------:R-:W-:Y:S01]  /*1d50*/  MOV R22, R23 ;  /* 0x0000001700167202 */ /* 0x000fe20000000f00 */
[----:B------:R-:W-:Y:S06]  /*1d60*/  BRA `(.L_x_4398) ;  /* 0x0000000000307947 */ /* 0x000fec0003800000 */
.L_x_4395:
        /* <DEDUP_REMOVED lines=12> */
.L_x_4398:
[----:B------:R-:W-:Y:S05]  /*1e30*/  BSYNC B0 ;  /* 0x0000000000007941 */ /* 0x000fea0003800000 */
.L_x_4394:
        /* <DEDUP_REMOVED lines=50> */
.L_x_4402:
        /* <DEDUP_REMOVED lines=12> */
.L_x_4401:
[----:B------:R-:W-:-:S05]  /*2220*/  FADD.FTZ R17, R12, -R12 ;  /* 0x8000000c0c117221 */ /* 0x000fca0000010000 */
[----:B------:R-:W-:Y:S01]  /*2230*/  MOV R16, R17 ;  /* 0x0000001100107202 */ /* 0x000fe20000000f00 */
[----:B------:R-:W-:Y:S06]  /*2240*/  BRA `(.L_x_4403) ;  /* 0x0000000000307947 */ /* 0x000fec0003800000 */
.L_x_4400:
        /* <DEDUP_REMOVED lines=12> */
.L_x_4403:
[----:B------:R-:W-:Y:S05]  /*2310*/  BSYNC B0 ;  /* 0x0000000000007941 */ /* 0x000fea0003800000 */
.L_x_4399:
        /* <DEDUP_REMOVED lines=50> */
.L_x_4407:
        /* <DEDUP_REMOVED lines=12> */
.L_x_4406:
[----:B------:R-:W-:-:S05]  /*2700*/  FADD.FTZ R19, R14, -R14 ;  /* 0x8000000e0e137221 */ /* 0x000fca0000010000 */
[----:B------:R-:W-:Y:S01]  /*2710*/  MOV R18, R19 ;  /* 0x0000001300127202 */ /* 0x000fe20000000f00 */
[----:B------:R-:W-:Y:S06]  /*2720*/  BRA `(.L_x_4408) ;  /* 0x0000000000307947 */ /* 0x000fec0003800000 */
.L_x_4405:
        /* <DEDUP_REMOVED lines=12> */
.L_x_4408:
[----:B------:R-:W-:Y:S05]  /*27f0*/  BSYNC B0 ;  /* 0x0000000000007941 */ /* 0x000fea0003800000 */
.L_x_4404:
        /* <DEDUP_REMOVED lines=16> */
.L_x_4368:
        /* <DEDUP_REMOVED lines=111> */
.L_x_4414:
        /* <DEDUP_REMOVED lines=12> */
.L_x_4413:
[----:B------:R-:W-:-:S05]  /*30b0*/  FADD.FTZ R11, R6, -R6 ;  /* 0x80000006060b7221 */ /* 0x000fca0000010000 */
[----:B------:R-:W-:Y:S01]  /*30c0*/  MOV R16, R11 ;  /* 0x0000000b00107202 */ /* 0x000fe20000000f00 */
[----:B------:R-:W-:Y:S06]  /*30d0*/  BRA `(.L_x_4415) ;  /* 0x0000000000307947 */ /* 0x000fec0003800000 */
.L_x_4412:
        /* <DEDUP_REMOVED lines=12> */
.L_x_4415:
[----:B------:R-:W-:Y:S05]  /*31a0*/  BSYNC B1 ;  /* 0x0000000000017941 */ /* 0x000fea0003800000 */
.L_x_4411:
[----:B------:R-:W-:-:S07]  /*31b0*/  FADD.FTZ R17, -R11, -RZ ;  /* 0x800000ff0b117221 */ /* 0x000fce0000010100 */
.L_x_4410:
[----:B------:R-:W-:Y:S05]  /*31c0*/  BSYNC B0 ;  /* 0x0000000000007941 */ /* 0x000fea0003800000 */
.L_x_4409:
        /* <DEDUP_REMOVED lines=55> */
.L_x_4421:
        /* <DEDUP_REMOVED lines=12> */
.L_x_4420:
[----:B------:R-:W-:-:S05]  /*3600*/  FADD.FTZ R7, R8, -R8 ;  /* 0x8000000808077221 */ /* 0x000fca0000010000 */
[----:B------:R-:W-:Y:S01]  /*3610*/  MOV R14, R7 ;  /* 0x00000007000e7202 */ /* 0x000fe20000000f00 */
[----:B------:R-:W-:Y:S06]  /*3620*/  BRA `(.L_x_4422) ;  /* 0x0000000000307947 */ /* 0x000fec0003800000 */
.L_x_4419:
        /* <DEDUP_REMOVED lines=12> */
.L_x_4422:
[----:B------:R-:W-:Y:S05]  /*36f0*/  BSYNC B1 ;  /* 0x0000000000017941 */ /* 0x000fea0003800000 */
.L_x_4418:
[----:B------:R-:W-:-:S07]  /*3700*/  FADD.FTZ R15, -R7, -RZ ;  /* 0x800000ff070f7221 */ /* 0x000fce0000010100 */
.L_x_4417:
[----:B------:R-:W-:Y:S05]  /*3710*/  BSYNC B0 ;  /* 0x0000000000007941 */ /* 0x000fea0003800000 */
.L_x_4416:
        /* <DEDUP_REMOVED lines=56> */
.L_x_4428:
        /* <DEDUP_REMOVED lines=12> */
.L_x_4427:
[----:B------:R-:W-:-:S05]  /*3b60*/  FADD.FTZ R9, R4, -R4 ;  /* 0x8000000404097221 */ /* 0x000fca0000010000 */
[----:B------:R-:W-:Y:S01]  /*3b70*/  MOV R8, R9 ;  /* 0x0000000900087202 */ /* 0x000fe20000000f00 */
[----:B------:R-:W-:Y:S06]  /*3b80*/  BRA `(.L_x_4429) ;  /* 0x0000000000307947 */ /* 0x000fec0003800000 */
.L_x_4426:
        /* <DEDUP_REMOVED lines=12> */
.L_x_4429:
[----:B------:R-:W-:Y:S05]  /*3c50*/  BSYNC B1 ;  /* 0x0000000000017941 */ /* 0x000fea0003800000 */
.L_x_4425:
[----:B------:R-:W-:-:S07]  /*3c60*/  FADD.FTZ R9, -R9, -RZ ;  /* 0x800000ff09097221 */ /* 0x000fce0000010100 */
.L_x_4424:
[----:B------:R-:W-:Y:S05]  /*3c70*/  BSYNC B0 ;  /* 0x0000000000007941 */ /* 0x000fea0003800000 */
.L_x_4423:
        /* <DEDUP_REMOVED lines=55> */
.L_x_4435:
        /* <DEDUP_REMOVED lines=12> */
.L_x_4434:
[----:B------:R-:W-:-:S05]  /*40b0*/  FADD.FTZ R5, R22, -R22 ;  /* 0x8000001616057221 */ /* 0x000fca0000010000 */
[----:B------:R-:W-:Y:S01]  /*40c0*/  MOV R6, R5 ;  /* 0x0000000500067202 */ /* 0x000fe20000000f00 */
[----:B------:R-:W-:Y:S06]  /*40d0*/  BRA `(.L_x_4436) ;  /* 0x0000000000307947 */ /* 0x000fec0003800000 */
.L_x_4433:
        /* <DEDUP_REMOVED lines=12> */
.L_x_4436:
[----:B------:R-:W-:Y:S05]  /*41a0*/  BSYNC B1 ;  /* 0x0000000000017941 */ /* 0x000fea0003800000 */
.L_x_4432:
[----:B------:R-:W-:-:S07]  /*41b0*/  FADD.FTZ R7, -R5, -RZ ;  /* 0x800000ff05077221 */ /* 0x000fce0000010100 */
.L_x_4431:
[----:B------:R-:W-:Y:S05]  /*41c0*/  BSYNC B0 ;  /* 0x0000000000007941 */ /* 0x000fea0003800000 */
.L_x_4430:
        /* <DEDUP_REMOVED lines=56> */
.L_x_4442:
        /* <DEDUP_REMOVED lines=12> */
.L_x_4441:
[----:B------:R-:W-:-:S05]  /*4610*/  FADD.FTZ R11, R20, -R20 ;  /* 0x80000014140b7221 */ /* 0x000fca0000010000 */
[----:B------:R-:W-:Y:S01]  /*4620*/  MOV R10, R11 ;  /* 0x0000000b000a7202 */ /* 0x000fe20000000f00 */
[----:B------:R-:W-:Y:S06]  /*4630*/  BRA `(.L_x_4443) ;  /* 0x0000000000307947 */ /* 0x000fec0003800000 */
.L_x_4440:
        /* <DEDUP_REMOVED lines=12> */
.L_x_4443:
[----:B------:R-:W-:Y:S05]  /*4700*/  BSYNC B1 ;  /* 0x0000000000017941 */ /* 0x000fea0003800000 */
.L_x_4439:
[----:B------:R-:W-:-:S07]  /*4710*/  FADD.FTZ R11, -R11, -RZ ;  /* 0x800000ff0b0b7221 */ /* 0x000fce0000010100 */
.L_x_4438:
[----:B------:R-:W-:Y:S05]  /*4720*/  BSYNC B0 ;  /* 0x0000000000007941 */ /* 0x000fea0003800000 */
.L_x_4437:
        /* <DEDUP_REMOVED lines=55> */
.L_x_4449:
        /* <DEDUP_REMOVED lines=12> */
.L_x_4448:
[----:B------:R-:W-:-:S05]  /*4b60*/  FADD.FTZ R5, R28, -R28 ;  /* 0x8000001c1c057221 */ /* 0x000fca0000010000 */
[----:B------:R-:W-:Y:S01]  /*4b70*/  MOV R4, R5 ;  /* 0x0000000500047202 */ /* 0x000fe20000000f00 */
[----:B------:R-:W-:Y:S06]  /*4b80*/  BRA `(.L_x_4450) ;  /* 0x0000000000307947 */ /* 0x000fec0003800000 */
.L_x_4447:
        /* <DEDUP_REMOVED lines=12> */
.L_x_4450:
[----:B------:R-:W-:Y:S05]  /*4c50*/  BSYNC B1 ;  /* 0x0000000000017941 */ /* 0x000fea0003800000 */
.L_x_4446:
[----:B------:R-:W-:-:S07]  /*4c60*/  FADD.FTZ R5, -R5, -RZ ;  /* 0x800000ff05057221 */ /* 0x000fce0000010100 */
.L_x_4445:
[----:B------:R-:W-:Y:S05]  /*4c70*/  BSYNC B0 ;  /* 0x0000000000007941 */ /* 0x000fea0003800000 */
.L_x_4444:
        /* <DEDUP_REMOVED lines=56> */
.L_x_4456:
        /* <DEDUP_REMOVED lines=12> */
.L_x_4455:
[----:B------:R-:W-:-:S05]  /*50c0*/  FADD.FTZ R13, R26, -R26 ;  /* 0x8000001a1a0d7221 */ /* 0x000fca0000010000 */
[----:B------:R-:W-:Y:S01]  /*50d0*/  MOV R12, R13 ;  /* 0x0000000d000c7202 */ /* 0x000fe20000000f00 */
[----:B------:R-:W-:Y:S06]  /*50e0*/  BRA `(.L_x_4457) ;  /* 0x0000000000307947 */ /* 0x000fec0003800000 */
.L_x_4454:
        /* <DEDUP_REMOVED lines=12> */
.L_x_4457:
[----:B------:R-:W-:Y:S05]  /*51b0*/  BSYNC B1 ;  /* 0x0000000000017941 */ /* 0x000fea0003800000 */
.L_x_4453:
[----:B------:R-:W-:-:S07]  /*51c0*/  FADD.FTZ R13, -R13, -RZ ;  /* 0x800000ff0d0d7221 */ /* 0x000fce0000010100 */
.L_x_4452:
[----:B------:R-:W-:Y:S05]  /*51d0*/  BSYNC B0 ;  /* 0x0000000000007941 */ /* 0x000fea0003800000 */
.L_x_4451:
        /* <DEDUP_REMOVED lines=55> */
.L_x_4463:
        /* <DEDUP_REMOVED lines=12> */
.L_x_4462:
[----:B------:R-:W-:-:S05]  /*5610*/  FADD.FTZ R19, R24, -R24 ;  /* 0x8000001818137221 */ /* 0x000fca0000010000 */
[----:B------:R-:W-:Y:S01]  /*5620*/  MOV R18, R19 ;  /* 0x0000001300127202 */ /* 0x000fe20000000f00 */
[----:B------:R-:W-:Y:S06]  /*5630*/  BRA `(.L_x_4464) ;  /* 0x0000000000307947 */ /* 0x000fec0003800000 */
.L_x_4461:
        /* <DEDUP_REMOVED lines=12> */
.L_x_4464:
[----:B------:R-:W-:Y:S05]  /*5700*/  BSYNC B1 ;  /* 0x0000000000017941 */ /* 0x000fea0003800000 */
.L_x_4460:
[----:B------:R-:W-:-:S07]  /*5710*/  FADD.FTZ R19, -R19, -RZ ;  /* 0x800000ff13137221 */ /* 0x000fce0000010100 */
.L_x_4459:
[----:B------:R-:W-:Y:S05]  /*5720*/  BSYNC B0 ;  /* 0x0000000000007941 */ /* 0x000fea0003800000 */
.L_x_4458:
        /* <DEDUP_REMOVED lines=21> */
.L_x_4467:
[----:B------:R-:W-:-:S13]  /*5880*/  ISETP.GE.AND P0, PT, R3, R0, PT ;  /* 0x000000000300720c */ /* 0x000fda0003f06270 */
[----:B------:R-:W-:Y:S05]  /*5890*/  @P0 BRA `(.L_x_4469) ;  /* 0x0000000000300947 */ /* 0x000fea0003800000 */
[----:B0-----:R-:W0:Y:S01]  /*58a0*/  LDC.64 R8, c[0x0][0x218] ;  /* 0x00008600ff087b82 */ /* 0x001e220000000a00 */
[----:B------:R-:W-:Y:S02]  /*58b0*/  IADD3 R15, R2, R3, RZ ;  /* 0x00000003020f7210 */ /* 0x000fe40007ffe0ff */
[----:B------:R-:W-:-:S03]  /*58c0*/  IADD3 R3, R3, 0x80, RZ ;  /* 0x0000008003037810 */ /* 0x000fc60007ffe0ff */
[----:B0-----:R-:W-:-:S05]  /*58d0*/  IMAD.WIDE.U32 R8, R15, 0x8, R8 ;  /* 0x000000080f087825 */ /* 0x001fca00078e0008 */
[----:B------:R1:W-:Y:S02]  /*58e0*/  STG.E.64 desc[UR4][R8.64], R6 ;  /* 0x0000000608007986 */ /* 0x0003e4000c101b04 */
.L_x_4468:
[----:B------:R-:W-:-:S13]  /*58f0*/  ISETP.GE.AND P0, PT, R3, R0, PT ;  /* 0x000000000300720c */ /* 0x000fda0003f06270 */
[----:B------:R-:W-:Y:S05]  /*5900*/  @P0 BRA `(.L_x_4470) ;  /* 0x0000000000340947 */ /* 0x000fea0003800000 */
[----:B-1----:R-:W1:Y:S01]  /*5910*/  LDC.64 R6, c[0x0][0x218] ;  /* 0x00008600ff067b82 */ /* 0x002e620000000a00 */
[----:B------:R-:W-:Y:S02]  /*5920*/  IADD3 R9, R2, R3, RZ ;  /* 0x0000000302097210 */ /* 0x000fe40007ffe0ff */
[----:B------:R-:W-:-:S03]  /*5930*/  IADD3 R3, R3, 0x80, RZ ;  /* 0x0000008003037810 */ /* 0x000fc60007ffe0ff */
[----:B-1----:R-:W-:-:S05]  /*5940*/  IMAD.WIDE.U32 R6, R9, 0x8, R6 ;  /* 0x0000000809067825 */ /* 0x002fca00078e0006 */
[----:B------:R1:W-:Y:S02]  /*5950*/  STG.E.64 desc[UR4][R6.64], R10 ;  /* 0x0000000a06007986 */ /* 0x0003e4000c101b04 */
.L_x_4469:
        /* <DEDUP_REMOVED lines=8> */
.L_x_4470:
[----:B------:R-:W-:Y:S05]  /*59e0*/  BSYNC B1 ;  /* 0x0000000000017941 */ /* 0x000fea0003800000 */
.L_x_4466:
[----:B------:R-:W-:-:S13]  /*59f0*/  ISETP.GE.AND P0, PT, R3, R0, PT ;  /* 0x000000000300720c */ /* 0x000fda0003f06270 */
[----:B--2---:R-:W2:Y:S01]  /*5a00*/  @!P0 LDC.64 R4, c[0x0][0x218] ;  /* 0x00008600ff048b82 */ /* 0x004ea20000000a00 */
[----:B-1----:R-:W-:Y:S02]  /*5a10*/  @!P0 IADD3 R7, R2, R3, RZ ;  /* 0x0000000302078210 */ /* 0x002fe40007ffe0ff */
[----:B------:R-:W-:-:S03]  /*5a20*/  @!P0 IADD3 R3, R3, 0x80, RZ ;  /* 0x0000008003038810 */ /* 0x000fc60007ffe0ff */
[----:B--2---:R-:W-:-:S05]  /*5a30*/  @!P0 IMAD.WIDE.U32 R4, R7, 0x8, R4 ;  /* 0x0000000807048825 */ /* 0x004fca00078e0004 */
[----:B------:R2:W-:Y:S02]  /*5a40*/  @!P0 STG.E.64 desc[UR4][R4.64], R12 ;  /* 0x0000000c04008986 */ /* 0x0005e4000c101b04 */
.L_x_4471:
[----:B------:R-:W-:Y:S05]  /*5a50*/  BSYNC B0 ;  /* 0x0000000000007941 */ /* 0x000fea0003800000 */
.L_x_4465:
        /* <DEDUP_REMOVED lines=8> */
.L_x_4472:
        /* <DEDUP_REMOVED lines=10> */
.L_x_7562:


//--------------------- .text._ZN2at6native29vectorized_elementwise_kernelILi8EZZZNS0_15tan_kernel_cudaERNS_18TensorIteratorBaseEENKUlvE_clEvENKUlvE0_clEvEUlN3c107complexIfEEE_St5arrayIPcLm2EEEEviT0_T1_ --------------------------
	.section	.text._ZN2at6native29vectorized_elementwise_kernelILi8EZZZNS0_15tan_kernel_cudaERNS_18TensorIteratorBaseEENKUlvE_clEvENKUlvE0_clEvEUlN3c107complexIfEEE_St5arrayIPcLm2EEEEviT0_T1_,"ax",@progbits
	.align	128
        .global         _ZN2at6native29vectorized_elementwise_kernelILi8EZZZNS0_15tan_kernel_cudaERNS_18TensorIteratorBaseEENKUlvE_clEvENKUlvE0_clEvEUlN3c107complexIfEEE_St5arrayIPcLm2EEEEviT0_T1_
        .type           _ZN2at6native29vectorized_elementwise_kernelILi8EZZZNS0_15tan_kernel_cudaERNS_18TensorIteratorBaseEENKUlvE_clEvENKUlvE0_clEvEUlN3c107complexIfEEE_St5arrayIPcLm2EEEEviT0_T1_,@function
        .size           _ZN2at6native29vectorized_elementwise_kernelILi8EZZZNS0_15tan_kernel_cudaERNS_18TensorIteratorBaseEENKUlvE_clEvENKUlvE0_clEvEUlN3c107complexIfEEE_St5arrayIPcLm2EEEEviT0_T1_,(.L_x_7563 - _ZN2at6native29vectorized_elementwise_kernelILi8EZZZNS0_15tan_kernel_cudaERNS_18TensorIteratorBaseEENKUlvE_clEvENKUlvE0_clEvEUlN3c107complexIfEEE_St5arrayIPcLm2EEEEviT0_T1_)
        .other          _ZN2at6native29vectorized_elementwise_kernelILi8EZZZNS0_15tan_kernel_cudaERNS_18TensorIteratorBaseEENKUlvE_clEvENKUlvE0_clEvEUlN3c107complexIfEEE_St5arrayIPcLm2EEEEviT0_T1_,@"STO_CUDA_ENTRY STV_DEFAULT"
_ZN2at6native29vectorized_elementwise_kernelILi8EZZZNS0_15tan_kernel_cudaERNS_18TensorIteratorBaseEENKUlvE_clEvENKUlvE0_clEvEUlN3c107complexIfEEE_St5arrayIPcLm2EEEEviT0_T1_:
.text._ZN2at6native29vectorized_elementwise_kernelILi8EZZZNS0_15tan_kernel_cudaERNS_18TensorIteratorBaseEENKUlvE_clEvENKUlvE0_clEvEUlN3c107complexIfEEE_St5arrayIPcLm2EEEEviT0_T1_:
        /* <DEDUP_REMOVED lines=66> */
.L_x_4477:
        /* <DEDUP_REMOVED lines=12> */
.L_x_4476:
[----:B------:R-:W-:-:S05]  /*04e0*/  FADD.FTZ R3, R4, -R4 ;  /* 0x8000000404037221 */ /* 0x000fca0000010000 */
[----:B------:R-:W-:Y:S01]  /*04f0*/  MOV R8, R3 ;  /* 0x0000000300087202 */ /* 0x000fe20000000f00 */
[----:B------:R-:W-:Y:S06]  /*0500*/  BRA `(.L_x_4478) ;  /* 0x0000000000307947 */ /* 0x000fec0003800000 */
.L_x_4475:
        /* <DEDUP_REMOVED lines=12> */
.L_x_4478:
[----:B------:R-:W-:Y:S05]  /*05d0*/  BSYNC B0 ;  /* 0x0000000000007941 */ /* 0x000fea0003800000 */
.L_x_4474:
        /* <DEDUP_REMOVED lines=50> */
.L_x_4482:
        /* <DEDUP_REMOVED lines=12> */
.L_x_4481:
[----:B------:R-:W-:-:S05]  /*09c0*/  FADD.FTZ R9, R6, -R6 ;  /* 0x8000000606097221 */ /* 0x000fca0000010000 */
[----:B------:R-:W-:Y:S01]  /*09d0*/  MOV R10, R9 ;  /* 0x00000009000a7202 */ /* 0x000fe20000000f00 */
[----:B------:R-:W-:Y:S06]  /*09e0*/  BRA `(.L_x_4483) ;  /* 0x0000000000307947 */ /* 0x000fec0003800000 */
.L_x_4480:
        /* <DEDUP_REMOVED lines=12> */
.L_x_4483:
[----:B------:R-:W-:Y:S05]  /*0ab0*/  BSYNC B0 ;  /* 0x0000000000007941 */ /* 0x000fea0003800000 */
.L_x_4479:
        /* <DEDUP_REMOVED lines=50> */
.L_x_4487:
        /* <DEDUP_REMOVED lines=12> */
.L_x_4486:
[----:B------:R-:W-:-:S05]  /*0ea0*/  FADD.FTZ R5, R20, -R20 ;  /* 0x8000001414057221 */ /* 0x000fca0000010000 */
[----:B------:R-:W-:Y:S01]  /*0eb0*/  MOV R4, R5 ;  /* 0x0000000500047202 */ /* 0x000fe20000000f00 */
[----:B------:R-:W-:Y:S06]  /*0ec0*/  BRA `(.L_x_4488) ;  /* 0x0000000000307947 */ /* 0x000fec0003800000 */
.L_x_4485:
        /* <DEDUP_REMOVED lines=12> */
.L_x_4488:
[----:B------:R-:W-:Y:S05]  /*0f90*/  BSYNC B0 ;  /* 0x0000000000007941 */ /* 0x000fea0003800000 */
.L_x_4484:
        /* <DEDUP_REMOVED lines=50> */
.L_x_4492:
        /* <DEDUP_REMOVED lines=12> */
.L_x_4491:
[----:B------:R-:W-:-:S05]  /*1380*/  FADD.FTZ R7, R22, -R22 ;  /* 0x8000001616077221 */ /* 0x000fca0000010000 */
[----:B------:R-:W-:Y:S01]  /*1390*/  MOV R6, R7 ;  /* 0x0000000700067202 */ /* 0x000fe20000000f00 */
[----:B------:R-:W-:Y:S06]  /*13a0*/  BRA `(.L_x_4493) ;  /* 0x0000000000307947 */ /* 0x000fec0003800000 */
.L_x_4490:
        /* <DEDUP_REMOVED lines=12> */
.L_x_4493:
[----:B------:R-:W-:Y:S05]  /*1470*/  BSYNC B0 ;  /* 0x0000000000007941 */ /* 0x000fea0003800000 */
.L_x_4489:
        /* <DEDUP_REMOVED lines=50> */
.L_x_4497:
        /* <DEDUP_REMOVED lines=12> */
.L_x_4496:
[----:B------:R-:W-:-:S05]  /*1860*/  FADD.FTZ R21, R16, -R16 ;  /* 0x8000001010157221 */ /* 0x000fca0000010000 */
[----:B------:R-:W-:Y:S01]  /*1870*/  MOV R20, R21 ;  /* 0x0000001500147202 */ /* 0x000fe20000000f00 */
[----:B------:R-:W-:Y:S06]  /*1880*/  BRA `(.L_x_4498) ;  /* 0x0000000000307947 */ /* 0x000fec0003800000 */
.L_x_4495:
        /* <DEDUP_REMOVED lines=12> */
.L_x_4498:
[----:B------:R-:W-:Y:S05]  /*1950*/  BSYNC B0 ;  /* 0x0000000000007941 */ /* 0x000fea0003800000 */
.L_x_4494:
        /* <DEDUP_REMOVED lines=50> */
.L_x_4502:
        /* <DEDUP_REMOVED lines=12> */
.L_x_4501:
[----:B------:R-:W-:-:S05]  /*1d40*/  FADD.FTZ R23, R18, -R18 ;  /* 0x8000001212177221 */ /* 0x000fca0000010000 */
[----:B------:R-:W-:Y:S01]  /*1d50*/  MOV R22, R23 ;  /* 0x0000001700167202 */ /* 0x000fe20000000f00 */
[----:B------:R-:W-:Y:S06]  /*1d60*/  BRA `(.L_x_4503) ;  /* 0x0000000000307947 */ /* 0x000fec0003800000 */
.L_x_4500:
        /* <DEDUP_REMOVED lines=12> */
.L_x_4503:
[----:B------:R-:W-:Y:S05]  /*1e30*/  BSYNC B0 ;  /* 0x0000000000007941 */ /* 0x000fea0003800000 */
.L_x_4499:
        /* <DEDUP_REMOVED lines=50> */
.L_x_4507:
        /* <DEDUP_REMOVED lines=12> */
.L_x_4506:
[----:B------:R-:W-:-:S05]  /*2220*/  FADD.FTZ R17, R12, -R12 ;  /* 0x8000000c0c117221 */ /* 0x000fca0000010000 */
[----:B------:R-:W-:Y:S01]  /*2230*/  MOV R16, R17 ;  /* 0x0000001100107202 */ /* 0x000fe20000000f00 */
[----:B------:R-:W-:Y:S06]  /*2240*/  BRA `(.L_x_4508) ;  /* 0x0000000000307947 */ /* 0x000fec0003800000 */
.L_x_4505:
        /* <DEDUP_REMOVED lines=12> */
.L_x_4508:
[----:B------:R-:W-:Y:S05]  /*2310*/  BSYNC B0 ;  /* 0x0000000000007941 */ /* 0x000fea0003800000 */
.L_x_4504:
        /* <DEDUP_REMOVED lines=50> */
.L_x_4512:
        /* <DEDUP_REMOVED lines=12> */
.L_x_4511:
[----:B------:R-:W-:-:S05]  /*2700*/  FADD.FTZ R19, R14, -R14 ;  /* 0x8000000e0e137221 */ /* 0x000fca0000010000 */
[----:B------:R-:W-:Y:S01]  /*2710*/  MOV R18, R19 ;  /* 0x0000001300127202 */ /* 0x000fe20000000f00 */
[----:B------:R-:W-:Y:S06]  /*2720*/  BRA `(.L_x_4513) ;  /* 0x0000000000307947 */ /* 0x000fec0003800000 */
.L_x_4510:
        /* <DEDUP_REMOVED lines=12> */
.L_x_4513:
[----:B------:R-:W-:Y:S05]  /*27f0*/  BSYNC B0 ;  /* 0x0000000000007941 */ /* 0x000fea0003800000 */
.L_x_4509:
        /* <DEDUP_REMOVED lines=16> */
.L_x_4473:
        /* <DEDUP_REMOVED lines=111> */
.L_x_4519:
        /* <DEDUP_REMOVED lines=12> */
.L_x_4518:
[----:B------:R-:W-:-:S05]  /*30b0*/  FADD.FTZ R11, R6, -R6 ;  /* 0x80000006060b7221 */ /* 0x000fca0000010000 */
[----:B------:R-:W-:Y:S01]  /*30c0*/  MOV R16, R11 ;  /* 0x0000000b00107202 */ /* 0x000fe20000000f00 */
[----:B------:R-:W-:Y:S06]  /*30d0*/  BRA `(.L_x_4520) ;  /* 0x0000000000307947 */ /* 0x000fec0003800000 */
.L_x_4517:
        /* <DEDUP_REMOVED lines=12> */
.L_x_4520:
[----:B------:R-:W-:Y:S05]  /*31a0*/  BSYNC B1 ;  /* 0x0000000000017941 */ /* 0x000fea0003800000 */
.L_x_4516:
[----:B------:R-:W-:-:S07]  /*31b0*/  FADD.FTZ R17, -R11, -RZ ;  /* 0x800000ff0b117221 */ /* 0x000fce0000010100 */
.L_x_4515:
[----:B------:R-:W-:Y:S05]  /*31c0*/  BSYNC B0 ;  /* 0x0000000000007941 */ /* 0x000fea0003800000 */
.L_x_4514:
        /* <DEDUP_REMOVED lines=55> */
.L_x_4526:
        /* <DEDUP_REMOVED lines=12> */
.L_x_4525:
[----:B------:R-:W-:-:S05]  /*3600*/  FADD.FTZ R7, R8, -R8 ;  /* 0x8000000808077221 */ /* 0x000fca0000010000 */
[----:B------:R-:W-:Y:S01]  /*3610*/  MOV R14, R7 ;  /* 0x00000007000e7202 */ /* 0x000fe20000000f00 */
[----:B------:R-:W-:Y:S06]  /*3620*/  BRA `(.L_x_4527) ;  /* 0x0000000000307947 */ /* 0x000fec0003800000 */
.L_x_4524:
        /* <DEDUP_REMOVED lines=12> */
.L_x_4527:
[----:B------:R-:W-:Y:S05]  /*36f0*/  BSYNC B1 ;  /* 0x0000000000017941 */ /* 0x000fea0003800000 */
.L_x_4523:
[----:B------:R-:W-:-:S07]  /*3700*/  FADD.FTZ R15, -R7, -RZ ;  /* 0x800000ff070f7221 */ /* 0x000fce0000010100 */
.L_x_4522:
[----:B------:R-:W-:Y:S05]  /*3710*/  BSYNC B0 ;  /* 0x0000000000007941 */ /* 0x000fea0003800000 */
.L_x_4521:
        /* <DEDUP_REMOVED lines=56> */
.L_x_4533:
        /* <DEDUP_REMOVED lines=12> */
.L_x_4532:
[----:B------:R-:W-:-:S05]  /*3b60*/  FADD.FTZ R9, R4, -R4 ;  /* 0x8000000404097221 */ /* 0x000fca0000010000 */
[----:B------:R-:W-:Y:S01]  /*3b70*/  MOV R8, R9 ;  /* 0x0000000900087202 */ /* 0x000fe20000000f00 */
[----:B------:R-:W-:Y:S06]  /*3b80*/  BRA `(.L_x_4534) ;  /* 0x0000000000307947 */ /* 0x000fec0003800000 */
.L_x_4531:
        /* <DEDUP_REMOVED lines=12> */
.L_x_4534:
[----:B------:R-:W-:Y:S05]  /*3c50*/  BSYNC B1 ;  /* 0x0000000000017941 */ /* 0x000fea0003800000 */
.L_x_4530:
[----:B------:R-:W-:-:S07]  /*3c60*/  FADD.FTZ R9, -R9, -RZ ;  /* 0x800000ff09097221 */ /* 0x000fce0000010100 */
.L_x_4529:
[----:B------:R-:W-:Y:S05]  /*3c70*/  BSYNC B0 ;  /* 0x0000000000007941 */ /* 0x000fea0003800000 */
.L_x_4528:
        /* <DEDUP_REMOVED lines=55> */
.L_x_4540:
        /* <DEDUP_REMOVED lines=12> */
.L_x_4539:
[----:B------:R-:W-:-:S05]  /*40b0*/  FADD.FTZ R5, R22, -R22 ;  /* 0x8000001616057221 */ /* 0x000fca0000010000 */
[----:B------:R-:W-:Y:S01]  /*40c0*/  MOV R6, R5 ;  /* 0x0000000500067202 */ /* 0x000fe20000000f00 */
[----:B------:R-:W-:Y:S06]  /*40d0*/  BRA `(.L_x_4541) ;  /* 0x0000000000307947 */ /* 0x000fec0003800000 */
.L_x_4538:
        /* <DEDUP_REMOVED lines=12> */
.L_x_4541:
[----:B------:R-:W-:Y:S05]  /*41a0*/  BSYNC B1 ;  /* 0x0000000000017941 */ /* 0x000fea0003800000 */
.L_x_4537:
[----:B------:R-:W-:-:S07]  /*41b0*/  FADD.FTZ R7, -R5, -RZ ;  /* 0x800000ff05077221 */ /* 0x000fce0000010100 */
.L_x_4536:
[----:B------:R-:W-:Y:S05]  /*41c0*/  BSYNC B0 ;  /* 0x0000000000007941 */ /* 0x000fea0003800000 */
.L_x_4535:
        /* <DEDUP_REMOVED lines=56> */
.L_x_4547:
        /* <DEDUP_REMOVED lines=12> */
.L_x_4546:
[----:B------:R-:W-:-:S05]  /*4610*/  FADD.FTZ R11, R20, -R20 ;  /* 0x80000014140b7221 */ /* 0x000fca0000010000 */
[----:B------:R-:W-:Y:S01]  /*4620*/  MOV R10, R11 ;  /* 0x0000000b000a7202 */ /* 0x000fe20000000f00 */
[----:B------:R-:W-:Y:S06]  /*4630*/  BRA `(.L_x_4548) ;  /* 0x0000000000307947 */ /* 0x000fec0003800000 */
.L_x_4545:
        /* <DEDUP_REMOVED lines=12> */
.L_x_4548:
[----:B------:R-:W-:Y:S05]  /*4700*/  BSYNC B1 ;  /* 0x0000000000017941 */ /* 0x000fea0003800000 */
.L_x_4544:
[----:B------:R-:W-:-:S07]  /*4710*/  FADD.FTZ R11, -R11, -RZ ;  /* 0x800000ff0b0b7221 */ /* 0x000fce0000010100 */
.L_x_4543:
[----:B------:R-:W-:Y:S05]  /*4720*/  BSYNC B0 ;  /* 0x0000000000007941 */ /* 0x000fea0003800000 */
.L_x_4542:
        /* <DEDUP_REMOVED lines=55> */
.L_x_4554:
        /* <DEDUP_REMOVED lines=12> */
.L_x_4553:
[----:B------:R-:W-:-:S05]  /*4b60*/  FADD.FTZ R5, R28, -R28 ;  /* 0x8000001c1c057221 */ /* 0x000fca0000010000 */
[----:B------:R-:W-:Y:S01]  /*4b70*/  MOV R4, R5 ;  /* 0x0000000500047202 */ /* 0x000fe20000000f00 */
[----:B------:R-:W-:Y:S06]  /*4b80*/  BRA `(.L_x_4555) ;  /* 0x0000000000307947 */ /* 0x000fec0003800000 */
.L_x_4552:
        /* <DEDUP_REMOVED lines=12> */
.L_x_4555:
[----:B------:R-:W-:Y:S05]  /*4c50*/  BSYNC B1 ;  /* 0x0000000000017941 */ /* 0x000fea0003800000 */
.L_x_4551:
[----:B------:R-:W-:-:S07]  /*4c60*/  FADD.FTZ R5, -R5, -RZ ;  /* 0x800000ff05057221 */ /* 0x000fce0000010100 */
.L_x_4550:
[----:B------:R-:W-:Y:S05]  /*4c70*/  BSYNC B0 ;  /* 0x0000000000007941 */ /* 0x000fea0003800000 */
.L_x_4549:
        /* <DEDUP_REMOVED lines=56> */
.L_x_4561:
        /* <DEDUP_REMOVED lines=12> */
.L_x_4560:
[----:B------:R-:W-:-:S05]  /*50c0*/  FADD.FTZ R13, R26, -R26 ;  /* 0x8000001a1a0d7221 */ /* 0x000fca0000010000 */
[----:B------:R-:W-:Y:S01]  /*50d0*/  MOV R12, R13 ;  /* 0x0000000d000c7202 */ /* 0x000fe20000000f00 */
[----:B------:R-:W-:Y:S06]  /*50e0*/  BRA `(.L_x_4562) ;  /* 0x0000000000307947 */ /* 0x000fec0003800000 */
.L_x_4559:
        /* <DEDUP_REMOVED lines=12> */
.L_x_4562:
[----:B------:R-:W-:Y:S05]  /*51b0*/  BSYNC B1 ;  /* 0x0000000000017941 */ /* 0x000fea0003800000 */
.L_x_4558:
[----:B------:R-:W-:-:S07]  /*51c0*/  FADD.FTZ R13, -R13, -RZ ;  /* 0x800000ff0d0d7221 */ /* 0x000fce0000010100 */
.L_x_4557:
[----:B------:R-:W-:Y:S05]  /*51d0*/  BSYNC B0 ;  /* 0x0000000000007941 */ /* 0x000fea0003800000 */
.L_x_4556:
        /* <DEDUP_REMOVED lines=55> */
.L_x_4568:
        /* <DEDUP_REMOVED lines=12> */
.L_x_4567:
[----:B------:R-:W-:-:S05]  /*5610*/  FADD.FTZ R19, R24, -R24 ;  /* 0x8000001818137221 */ /* 0x000fca0000010000 */
[----:B------:R-:W-:Y:S01]  /*5620*/  MOV R18, R19 ;  /* 0x0000001300127202 */ /* 0x000fe20000000f00 */
[----:B------:R-:W-:Y:S06]  /*5630*/  BRA `(.L_x_4569) ;  /* 0x0000000000307947 */ /* 0x000fec0003800000 */
.L_x_4566:
        /* <DEDUP_REMOVED lines=12> */
.L_x_4569:
[----:B------:R-:W-:Y:S05]  /*5700*/  BSYNC B1 ;  /* 0x0000000000017941 */ /* 0x000fea0003800000 */
.L_x_4565:
[----:B------:R-:W-:-:S07]  /*5710*/  FADD.FTZ R19, -R19, -RZ ;  /* 0x800000ff13137221 */ /* 0x000fce0000010100 */
.L_x_4564:
[----:B------:R-:W-:Y:S05]  /*5720*/  BSYNC B0 ;  /* 0x0000000000007941 */ /* 0x000fea0003800000 */
.L_x_4563:
        /* <DEDUP_REMOVED lines=21> */
.L_x_4572:
[----:B------:R-:W-:-:S13]  /*5880*/  ISETP.GE.AND P0, PT, R3, R0, PT ;  /* 0x000000000300720c */ /* 0x000fda0003f06270 */
[----:B------:R-:W-:Y:S05]  /*5890*/  @P0 BRA `(.L_x_4574) ;  /* 0x0000000000300947 */ /* 0x000fea0003800000 */
[----:B0-----:R-:W0:Y:S01]  /*58a0*/  LDC.64 R8, c[0x0][0x218] ;  /* 0x00008600ff087b82 */ /* 0x001e220000000a00 */
[----:B------:R-:W-:Y:S02]  /*58b0*/  IADD3 R15, R2, R3, RZ ;  /* 0x00000003020f7210 */ /* 0x000fe40007ffe0ff */
[----:B------:R-:W-:-:S03]  /*58c0*/  IADD3 R3, R3, 0x80, RZ ;  /* 0x0000008003037810 */ /* 0x000fc60007ffe0ff */
[----:B0-----:R-:W-:-:S05]  /*58d0*/  IMAD.WIDE.U32 R8, R15, 0x8, R8 ;  /* 0x000000080f087825 */ /* 0x001fca00078e0008 */
[----:B------:R1:W-:Y:S02]  /*58e0*/  STG.E.64 desc[UR4][R8.64], R6 ;  /* 0x0000000608007986 */ /* 0x0003e4000c101b04 */
.L_x_4573:
[----:B------:R-:W-:-:S13]  /*58f0*/  ISETP.GE.AND P0, PT, R3, R0, PT ;  /* 0x000000000300720c */ /* 0x000fda0003f06270 */
[----:B------:R-:W-:Y:S05]  /*5900*/  @P0 BRA `(.L_x_4575) ;  /* 0x0000000000340947 */ /* 0x000fea0003800000 */
[----:B-1----:R-:W1:Y:S01]  /*5910*/  LDC.64 R6, c[0x0][0x218] ;  /* 0x00008600ff067b82 */ /* 0x002e620000000a00 */
[----:B------:R-:W-:Y:S02]  /*5920*/  IADD3 R9, R2, R3, RZ ;  /* 0x0000000302097210 */ /* 0x000fe40007ffe0ff */
[----:B------:R-:W-:-:S03]  /*5930*/  IADD3 R3, R3, 0x80, RZ ;  /* 0x0000008003037810 */ /* 0x000fc60007ffe0ff */
[----:B-1----:R-:W-:-:S05]  /*5940*/  IMAD.WIDE.U32 R6, R9, 0x8, R6 ;  /* 0x0000000809067825 */ /* 0x002fca00078e0006 */
[----:B------:R1:W-:Y:S02]  /*5950*/  STG.E.64 desc[UR4][R6.64], R10 ;  /* 0x0000000a06007986 */ /* 0x0003e4000c101b04 */
.L_x_4574:
        /* <DEDUP_REMOVED lines=8> */
.L_x_4575:
[----:B------:R-:W-:Y:S05]  /*59e0*/  BSYNC B1 ;  /* 0x0000000000017941 */ /* 0x000fea0003800000 */
.L_x_4571:
[----:B------:R-:W-:-:S13]  /*59f0*/  ISETP.GE.AND P0, PT, R3, R0, PT ;  /* 0x000000000300720c */ /* 0x000fda0003f06270 */
[----:B--2---:R-:W2:Y:S01]  /*5a00*/  @!P0 LDC.64 R4, c[0x0][0x218] ;  /* 0x00008600ff048b82 */ /* 0x004ea20000000a00 */
[----:B-1----:R-:W-:Y:S02]  /*5a10*/  @!P0 IADD3 R7, R2, R3, RZ ;  /* 0x0000000302078210 */ /* 0x002fe40007ffe0ff */
[----:B------:R-:W-:-:S03]  /*5a20*/  @!P0 IADD3 R3, R3, 0x80, RZ ;  /* 0x0000008003038810 */ /* 0x000fc60007ffe0ff */
[----:B--2---:R-:W-:-:S05]  /*5a30*/  @!P0 IMAD.WIDE.U32 R4, R7, 0x8, R4 ;  /* 0x0000000807048825 */ /* 0x004fca00078e0004 */
[----:B------:R2:W-:Y:S02]  /*5a40*/  @!P0 STG.E.64 desc[UR4][R4.64], R12 ;  /* 0x0000000c04008986 */ /* 0x0005e4000c101b04 */
.L_x_4576:
[----:B------:R-:W-:Y:S05]  /*5a50*/  BSYNC B0 ;  /* 0x0000000000007941 */ /* 0x000fea0003800000 */
.L_x_4570:
        /* <DEDUP_REMOVED lines=8> */
.L_x_4577:
        /* <DEDUP_REMOVED lines=10> */
.L_x_7563:


//--------------------- .text._ZN2at6native18elementwise_kernelILi128ELi4EZNS0_15gpu_kernel_implIZZZNS0_15tan_kernel_cudaERNS_18TensorIteratorBaseEENKUlvE_clEvENKUlvE_clEvEUlN3c107complexIdEEE_EEvS4_RKT_EUliE_EEviT1_ --------------------------
	.section	.text._ZN2at6native18elementwise_kernelILi128ELi4EZNS0_15gpu_kernel_implIZZZNS0_15tan_kernel_cudaERNS_18TensorIteratorBaseEENKUlvE_clEvENKUlvE_clEvEUlN3c107complexIdEEE_EEvS4_RKT_EUliE_EEviT1_,"ax",@progbits
	.align	128
        .global         _ZN2at6native18elementwise_kernelILi128ELi4EZNS0_15gpu_kernel_implIZZZNS0_15tan_kernel_cudaERNS_18TensorIteratorBaseEENKUlvE_clEvENKUlvE_clEvEUlN3c107complexIdEEE_EEvS4_RKT_EUliE_EEviT1_
        .type           _ZN2at6native18elementwise_kernelILi128ELi4EZNS0_15gpu_kernel_implIZZZNS0_15tan_kernel_cudaERNS_18TensorIteratorBaseEENKUlvE_clEvENKUlvE_clEvEUlN3c107complexIdEEE_EEvS4_RKT_EUliE_EEviT1_,@function
        .size           _ZN2at6native18elementwise_kernelILi128ELi4EZNS0_15gpu_kernel_implIZZZNS0_15tan_kernel_cudaERNS_18TensorIteratorBaseEENKUlvE_clEvENKUlvE_clEvEUlN3c107complexIdEEE_EEvS4_RKT_EUliE_EEviT1_,(.L_x_7503 - _ZN2at6native18elementwise_kernelILi128ELi4EZNS0_15gpu_kernel_implIZZZNS0_15tan_kernel_cudaERNS_18TensorIteratorBaseEENKUlvE_clEvENKUlvE_clEvEUlN3c107complexIdEEE_EEvS4_RKT_EUliE_EEviT1_)
        .other          _ZN2at6native18elementwise_kernelILi128ELi4EZNS0_15gpu_kernel_implIZZZNS0_15tan_kernel_cudaERNS_18TensorIteratorBaseEENKUlvE_clEvENKUlvE_clEvEUlN3c107complexIdEEE_EEvS4_RKT_EUliE_EEviT1_,@"STO_CUDA_ENTRY STV_DEFAULT"
_ZN2at6native18elementwise_kernelILi128ELi4EZNS0_15gpu_kernel_implIZZZNS0_15tan_kernel_cudaERNS_18TensorIteratorBaseEENKUlvE_clEvENKUlvE_clEvEUlN3c107complexIdEEE_EEvS4_RKT_EUliE_EEviT1_:
.text._ZN2at6native18elementwise_kernelILi128ELi4EZNS0_15gpu_kernel_implIZZZNS0_15tan_kernel_cudaERNS_18TensorIteratorBaseEENKUlvE_clEvENKUlvE_clEvEUlN3c107complexIdEEE_EEvS4_RKT_EUliE_EEviT1_:
        /* <DEDUP_REMOVED lines=313> */
.L_x_4580:
        /* <DEDUP_REMOVED lines=19> */
[----:B------:R-:W-:Y:S01]  /*14c0*/  CS2R R14, SRZ ;  /* 0x00000000000e7805 */ /* 0x000fe2000001ff00 */
[----:B--2---:R0:W1:Y:S01]  /*14d0*/  I2F.F64.S16 R12, R2 ;  /* 0x00000002000c7312 */ /* 0x0040620000101c00 */
[----:B------:R-:W-:Y:S05]  /*14e0*/  BRA `(.L_x_4586) ;  /* 0x0000000c00d87947 */ /* 0x000fea0003800000 */
.L_x_4584:
[----:B------:R-:W2:Y:S01]  /*14f0*/  LDG.E.U8 R2, desc[UR36][R2.64] ;  /* 0x0000002402027981 */ /* 0x000ea2000c1e1100 */
[----:B------:R-:W-:Y:S01]  /*1500*/  CS2R R14, SRZ ;  /* 0x00000000000e7805 */ /* 0x000fe2000001ff00 */
[----:B--2---:R0:W1:Y:S01]  /*1510*/  I2F.F64.U16 R12, R2 ;  /* 0x00000002000c7312 */ /* 0x0040620000101800 */
[----:B------:R-:W-:Y:S05]  /*1520*/  BRA `(.L_x_4586) ;  /* 0x0000000c00c87947 */ /* 0x000fea0003800000 */
.L_x_4583:
[----:B------:R-:W-:-:S13]  /*1530*/  ISETP.NE.AND P0, PT, R4, 0x2, PT ;  /* 0x000000020400780c */ /* 0x000fda0003f05270 */
[----:B------:R-:W-:Y:S05]  /*1540*/  @!P0 BRA `(.L_x_4587) ;  /* 0x0000000000308947 */ /* 0x000fea0003800000 */
[----:B------:R-:W-:-:S13]  /*1550*/  ISETP.NE.AND P0, PT, R4, 0x3, PT ;  /* 0x000000030400780c */ /* 0x000fda0003f05270 */
[----:B------:R-:W-:Y:S05]  /*1560*/  @!P0 BRA `(.L_x_4588) ;  /* 0x0000000000188947 */ /* 0x000fea0003800000 */
[----:B------:R-:W-:-:S13]  /*1570*/  ISETP.NE.AND P0, PT, R4, 0x4, PT ;  /* 0x000000040400780c */ /* 0x000fda0003f05270 */
[----:B------:R-:W-:Y:S05]  /*1580*/  @P0 BRA `(.L_x_4585) ;  /* 0x0000000c00480947 */ /* 0x000fea0003800000 */
[----:B------:R-:W2:Y:S01]  /*1590*/  LDG.E.64 R12, desc[UR36][R2.64] ;  /* 0x00000024020c7981 */ /* 0x000ea2000c1e1b00 */
[----:B------:R-:W-:Y:S01]  /*15a0*/  CS2R R14, SRZ ;  /* 0x00000000000e7805 */ /* 0x000fe2000001ff00 */
[----:B--2---:R-:W0:Y:S01]  /*15b0*/  I2F.F64.S64 R12, R12 ;  /* 0x0000000c000c7312 */ /* 0x004e220000301c00 */
[----:B------:R-:W-:Y:S05]  /*15c0*/  BRA `(.L_x_4586) ;  /* 0x0000000c00a07947 */ /* 0x000fea0003800000 */
.L_x_4588:
[----:B------:R-:W2:Y:S01]  /*15d0*/  LDG.E R2, desc[UR36][R2.64] ;  /* 0x0000002402027981 */ /* 0x000ea2000c1e1900 */
[----:B------:R-:W-:Y:S01]  /*15e0*/  CS2R R14, SRZ ;  /* 0x00000000000e7805 */ /* 0x000fe2000001ff00 */
[----:B--2---:R0:W1:Y:S01]  /*15f0*/  I2F.F64 R12, R2 ;  /* 0x00000002000c7312 */ /* 0x0040620000201c00 */
[----:B------:R-:W-:Y:S05]  /*1600*/  BRA `(.L_x_4586) ;  /* 0x0000000c00907947 */ /* 0x000fea0003800000 */
.L_x_4587:
[----:B------:R-:W2:Y:S01]  /*1610*/  LDG.E.U16 R2, desc[UR36][R2.64] ;  /* 0x0000002402027981 */ /* 0x000ea2000c1e1500 */
[----:B------:R-:W-:Y:S01]  /*1620*/  CS2R R14, SRZ ;  /* 0x00000000000e7805 */ /* 0x000fe2000001ff00 */
[----:B--2---:R0:W1:Y:S01]  /*1630*/  I2F.F64.S16 R12, R2 ;  /* 0x00000002000c7312 */ /* 0x0040620000101c00 */
[----:B------:R-:W-:Y:S05]  /*1640*/  BRA `(.L_x_4586) ;  /* 0x0000000c00807947 */ /* 0x000fea0003800000 */
.L_x_4582:
[----:B------:R-:W-:-:S13]  /*1650*/  ISETP.GT.AND P0, PT, R4, 0x6, PT ;  /* 0x000000060400780c */ /* 0x000fda0003f04270 */
[----:B------:R-:W-:Y:S05]  /*1660*/  @P0 BRA `(.L_x_4589) ;  /* 0x00000000003c0947 */ /* 0x000fea0003800000 */
[----:B------:R-:W-:-:S13]  /*1670*/  ISETP.NE.AND P0, PT, R4, 0x5, PT ;  /* 0x000000050400780c */ /* 0x000fda0003f05270 */
[----:B------:R-:W-:Y:S05]  /*1680*/  @!P0 BRA `(.L_x_4590) ;  /* 0x00000000001c8947 */ /* 0x000fea0003800000 */
[----:B------:R-:W-:-:S13]  /*1690*/  ISETP.NE.AND P0, PT, R4, 0x6, PT ;  /* 0x000000060400780c */ /* 0x000fda0003f05270 */
[----:B------:R-:W-:Y:S05]  /*16a0*/  @P0 BRA `(.L_x_4585) ;  /* 0x0000000c00000947 */ /* 0x000fea0003800000 */
[----:B------:R-:W2:Y:S01]  /*16b0*/  LDG.E R12, desc[UR36][R2.64] ;  /* 0x00000024020c7981 */ /* 0x000ea2000c1e1900 */
[----:B------:R-:W-:Y:S01]  /*16c0*/  CS2R R14, SRZ ;  /* 0x00000000000e7805 */ /* 0x000fe2000001ff00 */
[----:B--2---:R-:W-:-:S06]  /*16d0*/  FMUL.FTZ R12, R12, 1 ;  /* 0x3f8000000c0c7820 */ /* 0x004fcc0000410000 */
[----:B------:R-:W0:Y:S01]  /*16e0*/  F2F.F64.F32 R12, R12 ;  /* 0x0000000c000c7310 */ /* 0x000e220000201800 */
[----:B------:R-:W-:Y:S05]  /*16f0*/  BRA `(.L_x_4586) ;  /* 0x0000000c00547947 */ /* 0x000fea0003800000 */
.L_x_4590:
[----:B------:R-:W2:Y:S01]  /*1700*/  LDG.E.U16 R0, desc[UR36][R2.64] ;  /* 0x0000002402007981 */ /* 0x000ea2000c1e1500 */
[----:B------:R-:W-:Y:S01]  /*1710*/  CS2R R14, SRZ ;  /* 0x00000000000e7805 */ /* 0x000fe2000001ff00 */
[----:B--2---:R-:W-:-:S05]  /*1720*/  HADD2.F32 R0, -RZ, R0.H0_H0 ;  /* 0x20000000ff007230 */ /* 0x004fca0000004100 */
[----:B------:R-:W-:-:S04]  /*1730*/  FMUL.FTZ R0, R0, 1 ;  /* 0x3f80000000007820 */ /* 0x000fc80000410000 */
[----:B------:R0:W1:Y:S01]  /*1740*/  F2F.F64.F32 R12, R0 ;  /* 0x00000000000c7310 */ /* 0x0000620000201800 */
[----:B------:R-:W-:Y:S05]  /*1750*/  BRA `(.L_x_4586) ;  /* 0x0000000c003c7947 */ /* 0x000fea0003800000 */
.L_x_4589:
[----:B------:R-:W-:-:S13]  /*1760*/  ISETP.NE.AND P0, PT, R4, 0x7, PT ;  /* 0x000000070400780c */ /* 0x000fda0003f05270 */
[----:B------:R-:W-:Y:S05]  /*1770*/  @!P0 BRA `(.L_x_4591) ;  /* 0x0000000000488947 */ /* 0x000fea0003800000 */
[----:B------:R-:W-:-:S13]  /*1780*/  ISETP.NE.AND P0, PT, R4, 0x8, PT ;  /* 0x000000080400780c */ /* 0x000fda0003f05270 */
[----:B------:R-:W-:Y:S05]  /*1790*/  @!P0 BRA `(.L_x_4592) ;  /* 0x0000000000208947 */ /* 0x000fea0003800000 */
[----:B------:R-:W-:-:S13]  /*17a0*/  ISETP.NE.AND P0, PT, R4, 0x9, PT ;  /* 0x000000090400780c */ /* 0x000fda0003f05270 */
[----:B------:R-:W-:Y:S05]  /*17b0*/  @P0 BRA `(.L_x_4585) ;  /* 0x0000000800bc0947 */ /* 0x000fea0003800000 */
[----:B------:R-:W2:Y:S02]  /*17c0*/  LDG.E.64 R2, desc[UR36][R2.64] ;  /* 0x0000002402027981 */ /* 0x000ea4000c1e1b00 */
[----:B--2---:R-:W-:Y:S01]  /*17d0*/  FMUL.FTZ R14, R3, 1 ;  /* 0x3f800000030e7820 */ /* 0x004fe20000410000 */
[----:B------:R-:W-:-:S05]  /*17e0*/  FMUL.FTZ R12, R2, 1 ;  /* 0x3f800000020c7820 */ /* 0x000fca0000410000 */
[----:B------:R-:W0:Y:S08]  /*17f0*/  F2F.F64.F32 R14, R14 ;  /* 0x0000000e000e7310 */ /* 0x000e300000201800 */
[----:B------:R-:W1:Y:S01]  /*1800*/  F2F.F64.F32 R12, R12 ;  /* 0x0000000c000c7310 */ /* 0x000e620000201800 */
[----:B------:R-:W-:Y:S05]  /*1810*/  BRA `(.L_x_4586) ;  /* 0x0000000c000c7947 */ /* 0x000fea0003800000 */
.L_x_4592:
[----:B------:R-:W2:Y:S02]  /*1820*/  LDG.E R0, desc[UR36][R2.64] ;  /* 0x0000002402007981 */ /* 0x000ea4000c1e1900 */
[--C-:B--2---:R-:W-:Y:S02]  /*1830*/  HADD2.F32 R4, -RZ, R0.reuse.H1_H1 ;  /* 0x30000000ff047230 */ /* 0x104fe40000004100 */
[----:B------:R-:W-:-:S03]  /*1840*/  HADD2.F32 R0, -RZ, R0.H0_H0 ;  /* 0x20000000ff007230 */ /* 0x000fc60000004100 */
[----:B------:R-:W-:Y:S02]  /*1850*/  FMUL.FTZ R4, R4, 1 ;  /* 0x3f80000004047820 */ /* 0x000fe40000410000 */
[----:B------:R-:W-:Y:S02]  /*1860*/  FMUL.FTZ R0, R0, 1 ;  /* 0x3f80000000007820 */ /* 0x000fe40000410000 */
[----:B------:R0:W1:Y:S08]  /*1870*/  F2F.F64.F32 R14, R4 ;  /* 0x00000004000e7310 */ /* 0x0000700000201800 */
[----:B------:R0:W2:Y:S01]  /*1880*/  F2F.F64.F32 R12, R0 ;  /* 0x00000000000c7310 */ /* 0x0000a20000201800 */
[----:B------:R-:W-:Y:S05]  /*1890*/  BRA `(.L_x_4586) ;  /* 0x0000000800ec7947 */ /* 0x000fea0003800000 */
.L_x_4591:
[----:B------:R0:W5:Y:S01]  /*18a0*/  LDG.E.64 R12, desc[UR36][R2.64] ;  /* 0x00000024020c7981 */ /* 0x000162000c1e1b00 */
[----:B------:R-:W-:Y:S01]  /*18b0*/  CS2R R14, SRZ ;  /* 0x00000000000e7805 */ /* 0x000fe2000001ff00 */
[----:B------:R-:W-:Y:S06]  /*18c0*/  BRA `(.L_x_4586) ;  /* 0x0000000800e07947 */ /* 0x000fec0003800000 */
.L_x_4581:
        /* <DEDUP_REMOVED lines=9> */
[----:B------:R-:W-:Y:S01]  /*1960*/  CS2R R14, SRZ ;  /* 0x00000000000e7805 */ /* 0x000fe2000001ff00 */
[----:B------:R-:W-:Y:S01]  /*1970*/  IMAD.MOV.U32 R12, RZ, RZ, RZ ;  /* 0x000000ffff0c7224 */ /* 0x000fe200078e00ff */
[----:B--2---:R-:W-:-:S04]  /*1980*/  ISETP.NE.AND P0, PT, R2, RZ, PT ;  /* 0x000000ff0200720c */ /* 0x004fc80003f05270 */
[----:B------:R-:W-:Y:S01]  /*1990*/  FSEL R13, RZ, 1.875, !P0 ;  /* 0x3ff00000ff0d7808 */ /* 0x000fe20004000000 */
[----:B------:R-:W-:Y:S08]  /*19a0*/  BRA `(.L_x_4586) ;  /* 0x0000000800a87947 */ /* 0x000ff00003800000 */
.L_x_4595:
[----:B------:R0:W5:Y:S01]  /*19b0*/  LDG.E.128 R12, desc[UR36][R2.64] ;  /* 0x00000024020c7981 */ /* 0x000162000c1e1d00 */
[----:B------:R-:W-:Y:S05]  /*19c0*/  BRA `(.L_x_4586) ;  /* 0x0000000800a07947 */ /* 0x000fea0003800000 */
.L_x_4594:
[----:B------:R-:W-:-:S13]  /*19d0*/  ISETP.NE.AND P0, PT, R4, 0xf, PT ;  /* 0x0000000f0400780c */ /* 0x000fda0003f05270 */
[----:B------:R-:W-:Y:S05]  /*19e0*/  @!P0 BRA `(.L_x_4596) ;  /* 0x0000000000ac8947 */ /* 0x000fea0003800000 */
[----:B------:R-:W-:-:S13]  /*19f0*/  ISETP.NE.AND P0, PT, R4, 0x17, PT ;  /* 0x000000170400780c */ /* 0x000fda0003f05270 */
[----:B------:R-:W-:Y:S05]  /*1a00*/  @!P0 BRA `(.L_x_4597) ;  /* 0x0000000000648947 */ /* 0x000fea0003800000 */
[----:B------:R-:W-:-:S13]  /*1a10*/  ISETP.NE.AND P0, PT, R4, 0x18, PT ;  /* 0x000000180400780c */ /* 0x000fda0003f05270 */
[----:B------:R-:W-:Y:S05]  /*1a20*/  @P0 BRA `(.L_x_4585) ;  /* 0x0000000800200947 */ /* 0x000fea0003800000 */
[----:B------:R-:W2:Y:S01]  /*1a30*/  LDG.E.U8 R0, desc[UR36][R2.64] ;  /* 0x0000002402007981 */ /* 0x000ea2000c1e1100 */
[----:B------:R-:W-:Y:S02]  /*1a40*/  MOV R8, 0xff800000 ;  /* 0xff80000000087802 */ /* 0x000fe40000000f00 */
[----:B------:R-:W-:Y:S01]  /*1a50*/  CS2R R14, SRZ ;  /* 0x00000000000e7805 */ /* 0x000fe2000001ff00 */
        /* <DEDUP_REMOVED lines=20> */
.L_x_4597:
[----:B------:R-:W2:Y:S01]  /*1ba0*/  LDG.E.U8 R2, desc[UR36][R2.64] ;  /* 0x0000002402027981 */ /* 0x000ea2000c1e1100 */
[----:B------:R-:W-:Y:S01]  /*1bb0*/  CS2R R14, SRZ ;  /* 0x00000000000e7805 */ /* 0x000fe2000001ff00 */
        /* <DEDUP_REMOVED lines=11> */
[----:B------:R-:W-:-:S04]  /*1c70*/  FMUL.FTZ R4, R4, 1 ;  /* 0x3f80000004047820 */ /* 0x000fc80000410000 */
[----:B------:R0:W1:Y:S01]  /*1c80*/  F2F.F64.F32 R12, R4 ;  /* 0x00000004000c7310 */ /* 0x0000620000201800 */
[----:B------:R-:W-:Y:S05]  /*1c90*/  BRA `(.L_x_4586) ;  /* 0x0000000400ec7947 */ /* 0x000fea0003800000 */
.L_x_4596:
[----:B------:R-:W2:Y:S01]  /*1ca0*/  LDG.E.U16 R0, desc[UR36][R2.64] ;  /* 0x0000002402007981 */ /* 0x000ea2000c1e1500 */
[----:B------:R-:W-:Y:S01]  /*1cb0*/  CS2R R14, SRZ ;  /* 0x00000000000e7805 */ /* 0x000fe2000001ff00 */
[----:B--2---:R-:W-:-:S04]  /*1cc0*/  IMAD.U32 R0, R0, 0x10000, RZ ;  /* 0x0001000000007824 */ /* 0x004fc800078e00ff */
[----:B------:R-:W-:-:S04]  /*1cd0*/  FMUL.FTZ R0, R0, 1 ;  /* 0x3f80000000007820 */ /* 0x000fc80000410000 */
[----:B------:R0:W1:Y:S01]  /*1ce0*/  F2F.F64.F32 R12, R0 ;  /* 0x00000000000c7310 */ /* 0x0000620000201800 */
[----:B------:R-:W-:Y:S05]  /*1cf0*/  BRA `(.L_x_4586) ;  /* 0x0000000400d47947 */ /* 0x000fea0003800000 */
.L_x_4593:
        /* <DEDUP_REMOVED lines=9> */
[----:B------:R-:W-:Y:S01]  /*1d90*/  CS2R R14, SRZ ;  /* 0x00000000000e7805 */ /* 0x000fe2000001ff00 */
[----:B--2---:R0:W1:Y:S01]  /*1da0*/  I2F.F64.U16 R12, R2 ;  /* 0x00000002000c7312 */ /* 0x0040620000101800 */
[----:B------:R-:W-:Y:S05]  /*1db0*/  BRA `(.L_x_4586) ;  /* 0x0000000400a47947 */ /* 0x000fea0003800000 */
.L_x_4600:
        /* <DEDUP_REMOVED lines=21> */
.L_x_4604:
[----:B------:R-:W-:Y:S05]  /*1f10*/  BSYNC B1 ;  /* 0x0000000000017941 */ /* 0x000fea0003800000 */
.L_x_4603:
[----:B------:R-:W-:Y:S02]  /*1f20*/  LEA R3, R0, 0x3b800000, 0x17 ;  /* 0x3b80000000037811 */ /* 0x000fe400078eb8ff */
[----:B------:R-:W-:-:S04]  /*1f30*/  SHF.L.U32 R0, R2, 0x14, RZ ;  /* 0x0000001402007819 */ /* 0x000fc800000006ff */
[----:B------:R-:W-:-:S07]  /*1f40*/  LOP3.LUT R0, R3, R0, R4, 0xfe, !PT ;  /* 0x0000000003007212 */ /* 0x000fce00078efe04 */
.L_x_4602:
[----:B------:R-:W-:Y:S05]  /*1f50*/  BSYNC B0 ;  /* 0x0000000000007941 */ /* 0x000fea0003800000 */
.L_x_4601:
[----:B------:R-:W-:Y:S01]  /*1f60*/  FMUL.FTZ R0, R0, 1 ;  /* 0x3f80000000007820 */ /* 0x000fe20000410000 */
[----:B------:R-:W-:-:S03]  /*1f70*/  CS2R R14, SRZ ;  /* 0x00000000000e7805 */ /* 0x000fc6000001ff00 */
[----:B------:R2:W3:Y:S01]  /*1f80*/  F2F.F64.F32 R12, R0 ;  /* 0x00000000000c7310 */ /* 0x0004e20000201800 */
[----:B------:R-:W-:Y:S05]  /*1f90*/  BRA `(.L_x_4586) ;  /* 0x00000004002c7947 */ /* 0x000fea0003800000 */
.L_x_4599:
        /* <DEDUP_REMOVED lines=21> */
.L_x_4608:
[----:B------:R-:W-:Y:S05]  /*20f0*/  BSYNC B1 ;  /* 0x0000000000017941 */ /* 0x000fea0003800000 */
.L_x_4607:
[----:B------:R-:W-:Y:S01]  /*2100*/  LEA R3, R0, 0x37800000, 0x17 ;  /* 0x3780000000037811 */ /* 0x000fe200078eb8ff */
[----:B------:R-:W-:-:S05]  /*2110*/  IMAD.SHL.U32 R0, R2, 0x200000, RZ ;  /* 0x0020000002007824 */ /* 0x000fca00078e00ff */
[----:B------:R-:W-:-:S07]  /*2120*/  LOP3.LUT R0, R3, R0, R4, 0xfe, !PT ;  /* 0x0000000003007212 */ /* 0x000fce00078efe04 */
.L_x_4606:
[----:B------:R-:W-:Y:S05]  /*2130*/  BSYNC B0 ;  /* 0x0000000000007941 */ /* 0x000fea0003800000 */
.L_x_4605:
[----:B------:R-:W-:Y:S01]  /*2140*/  FMUL.FTZ R0, R0, 1 ;  /* 0x3f80000000007820 */ /* 0x000fe20000410000 */
[----:B------:R-:W-:-:S03]  /*2150*/  CS2R R14, SRZ ;  /* 0x00000000000e7805 */ /* 0x000fc6000001ff00 */
[----:B------:R4:W0:Y:S01]  /*2160*/  F2F.F64.F32 R12, R0 ;  /* 0x00000000000c7310 */ /* 0x0008220000201800 */
[----:B------:R-:W-:Y:S05]  /*2170*/  BRA `(.L_x_4586) ;  /* 0x0000000000b47947 */ /* 0x000fea0003800000 */
.L_x_4598:
        /* <DEDUP_REMOVED lines=14> */
.L_x_4612:
[----:B------:R-:W-:Y:S05]  /*2260*/  BSYNC B0 ;  /* 0x0000000000007941 */ /* 0x000fea0003800000 */
.L_x_4611:
[----:B------:R-:W-:Y:S01]  /*2270*/  FMUL.FTZ R0, R0, 1 ;  /* 0x3f80000000007820 */ /* 0x000fe20000410000 */
[----:B------:R-:W-:-:S03]  /*2280*/  CS2R R14, SRZ ;  /* 0x00000000000e7805 */ /* 0x000fc6000001ff00 */
[----:B------:R0:W1:Y:S01]  /*2290*/  F2F.F64.F32 R12, R0 ;  /* 0x00000000000c7310 */ /* 0x0000620000201800 */
[----:B------:R-:W-:Y:S05]  /*22a0*/  BRA `(.L_x_4586) ;  /* 0x0000000000687947 */ /* 0x000fea0003800000 */
.L_x_4585:
        /* <DEDUP_REMOVED lines=16> */
.L_x_4613:
[----:B------:R-:W-:Y:S02]  /*23b0*/  CS2R R12, SRZ ;  /* 0x00000000000c7805 */ /* 0x000fe4000001ff00 */
[----:B------:R-:W-:Y:S01]  /*23c0*/  CS2R R14, SRZ ;  /* 0x00000000000e7805 */ /* 0x000fe2000001ff00 */
[----:B------:R-:W-:Y:S06]  /*23d0*/  BRA `(.L_x_4586) ;  /* 0x00000000001c7947 */ /* 0x000fec0003800000 */
.L_x_4610:
[----:B------:R-:W2:Y:S01]  /*23e0*/  LDG.E.64 R12, desc[UR36][R2.64] ;  /* 0x00000024020c7981 */ /* 0x000ea2000c1e1b00 */
[----:B------:R-:W-:Y:S01]  /*23f0*/  CS2R R14, SRZ ;  /* 0x00000000000e7805 */ /* 0x000fe2000001ff00 */
[----:B--2---:R-:W0:Y:S01]  /*2400*/  I2F.F64.U64 R12, R12 ;  /* 0x0000000c000c7312 */ /* 0x004e220000301800 */
[----:B------:R-:W-:Y:S05]  /*2410*/  BRA `(.L_x_4586) ;  /* 0x00000000000c7947 */ /* 0x000fea0003800000 */
.L_x_4609:
[----:B------:R-:W2:Y:S01]  /*2420*/  LDG.E R2, desc[UR36][R2.64] ;  /* 0x0000002402027981 */ /* 0x000ea2000c1e1900 */
[----:B------:R-:W-:Y:S01]  /*2430*/  CS2R R14, SRZ ;  /* 0x00000000000e7805 */ /* 0x000fe2000001ff00 */
[----:B--2---:R0:W1:Y:S06]  /*2440*/  I2F.F64.U32 R12, R2 ;  /* 0x00000002000c7312 */ /* 0x00406c0000201800 */
.L_x_4586:
[----:B01---5:R-:W-:Y:S01]  /*2450*/  DADD R24, -RZ, -R14 ;  /* 0x00000000ff187229 */ /* 0x023fe2000000090e */
[----:B------:R-:W-:Y:S09]  /*2460*/  BSSY B0, `(.L_x_4614) ;  /* 0x0000240000007945 */ /* 0x000ff20003800000 */
[----:B--2-4-:R-:W-:-:S04]  /*2470*/  LOP3.LUT R0, R25, 0x7fffffff, RZ, 0xc0, !PT ;  /* 0x7fffffff19007812 */ /* 0x014fc800078ec0ff */
[----:B------:R-:W-:-:S13]  /*2480*/  ISETP.GT.U32.AND P0, PT, R0, 0x7fefffff, PT ;  /* 0x7fefffff0000780c */ /* 0x000fda0003f04070 */
[----:B------:R-:W-:Y:S05]  /*2490*/  @P0 BRA `(.L_x_4615) ;  /* 0x0000001c00700947 */ /* 0x000fea0003800000 */
[----:B---3--:R-:W-:-:S14]  /*24a0*/  DSETP.GEU.AND P0, PT, |R12|, +INF , PT ;  /* 0x7ff000000c00742a */ /* 0x008fdc0003f0e200 */
[----:B------:R-:W-:Y:S05]  /*24b0*/  @P0 BRA `(.L_x_4616) ;  /* 0x0000001c00580947 */ /* 0x000fea0003800000 */
[----:B------:R-:W-:-:S13]  /*24c0*/  ISETP.GT.U32.AND P0, PT, R0, 0x4035ffff, PT ;  /* 0x4035ffff0000780c */ /* 0x000fda0003f04070 */
        /* <DEDUP_REMOVED lines=23> */
[----:B------:R-:W-:Y:S05]  /*2640*/  CALL.REL.NOINC `($_ZN2at6native18elementwise_kernelILi128ELi4EZNS0_15gpu_kernel_implIZZZNS0_15tan_kernel_cudaERNS_18TensorIteratorBaseEENKUlvE_clEvENKUlvE_clEvEUlN3c107complexIdEEE_EEvS4_RKT_EUliE_EEviT1_$__internal_trig_reduction_slowpathd) ;  /* 0x0000014800307944 */ /* 0x000fea0003c00000 */
[----:B------:R-:W-:Y:S01]  /*2650*/  IMAD.MOV.U32 R0, RZ, RZ, R5 ;  /* 0x000000ffff007224 */ /* 0x000fe200078e0005 */
[----:B------:R-:W-:Y:S06]  /*2660*/  BRA `(.L_x_4620) ;  /* 0x0000000000087947 */ /* 0x000fec0003800000 */
.L_x_4619:
[----:B------:R-:W-:Y:S01]  /*2670*/  DMUL R10, RZ, R12 ;  /* 0x0000000cff0a7228 */ /* 0x000fe20000000000 */
[----:B------:R-:W-:-:S10]  /*2680*/  IMAD.MOV.U32 R0, RZ, RZ, RZ ;  /* 0x000000ffff007224 */ /* 0x000fd400078e00ff */
.L_x_4620:
[----:B------:R-:W-:Y:S05]  /*2690*/  BSYNC B2 ;  /* 0x0000000000027941 */ /* 0x000fea0003800000 */
.L_x_4618:
[----:B------:R-:W-:Y:S01]  /*26a0*/  DMUL R2, R10, R10 ;  /* 0x0000000a0a027228 */ /* 0x000fe20000000000 */
[----:B------:R-:W-:Y:S01]  /*26b0*/  IMAD.MOV.U32 R4, RZ, RZ, 0x5b27ebb1 ;  /* 0x5b27ebb1ff047424 */ /* 0x000fe200078e00ff */
[----:B------:R-:W-:Y:S01]  /*26c0*/  UMOV UR4, 0x2799bcb9 ;  /* 0x2799bcb900047882 */ /* 0x000fe20000000000 */
[----:B------:R-:W-:Y:S01]  /*26d0*/  IMAD.MOV.U32 R5, RZ, RZ, 0x3ef9757c ;  /* 0x3ef9757cff057424 */ /* 0x000fe200078e00ff */
[----:B------:R-:W-:Y:S01]  /*26e0*/  UMOV UR5, 0x3ee48dac ;  /* 0x3ee48dac00057882 */ /* 0x000fe20000000000 */
[----:B------:R-:W-:Y:S01]  /*26f0*/  LOP3.LUT R0, R0, 0x1, RZ, 0xc0, !PT ;  /* 0x0000000100007812 */ /* 0x000fe200078ec0ff */
[----:B------:R-:W-:Y:S03]  /*2700*/  BSSY B1, `(.L_x_4621) ;  /* 0x0000039000017945 */ /* 0x000fe60003800000 */
        /* <DEDUP_REMOVED lines=41> */
[----:B------:R-:W-:-:S04]  /*29a0*/  LOP3.LUT R5, R25, 0x7fffffff, RZ, 0xc0, !PT ;  /* 0x7fffffff19057812 */ /* 0x000fc800078ec0ff */
[----:B------:R-:W-:-:S03]  /*29b0*/  ISETP.GE.U32.AND P1, PT, R5, 0x3ff00000, PT ;  /* 0x3ff000000500780c */ /* 0x000fc60003f26070 */
        /* <DEDUP_REMOVED lines=13> */
.L_x_4622:
[----:B------:R-:W-:Y:S05]  /*2a90*/  BSYNC B1 ;  /* 0x0000000000017941 */ /* 0x000fea0003800000 */
.L_x_4621:
[----:B------:R-:W-:Y:S01]  /*2aa0*/  BSSY B2, `(.L_x_4623) ;  /* 0x0000077000027945 */ /* 0x000fe20003800000 */
[----:B------:R-:W-:-:S03]  /*2ab0*/  IMAD.MOV.U32 R4, RZ, RZ, R24 ;  /* 0x000000ffff047224 */ /* 0x000fc600078e0018 */
[----:B------:R-:W-:Y:S05]  /*2ac0*/  @!P1 BRA `(.L_x_4624) ;  /* 0x0000000400749947 */ /* 0x000fea0003800000 */
[----:B------:R-:W-:Y:S01]  /*2ad0*/  IMAD.MOV.U32 R2, RZ, RZ, 0x652b82fe ;  /* 0x652b82feff027424 */ /* 0x000fe200078e00ff */
[----:B------:R-:W-:Y:S01]  /*2ae0*/  UMOV UR4, 0xfefa39ef ;  /* 0xfefa39ef00047882 */ /* 0x000fe20000000000 */
[----:B------:R-:W-:Y:S01]  /*2af0*/  IMAD.MOV.U32 R3, RZ, RZ, 0x3ff71547 ;  /* 0x3ff71547ff037424 */ /* 0x000fe200078e00ff */
[----:B------:R-:W-:Y:S01]  /*2b00*/  UMOV UR5, 0x3fe62e42 ;  /* 0x3fe62e4200057882 */ /* 0x000fe20000000000 */
[----:B------:R-:W-:Y:S01]  /*2b10*/  IMAD.SHL.U32 R0, R5, 0x2, RZ ;  /* 0x0000000205007824 */ /* 0x000fe200078e00ff */
[----:B------:R-:W-:Y:S01]  /*2b20*/  BSSY B3, `(.L_x_4625) ;  /* 0x0000050000037945 */ /* 0x000fe20003800000 */
[----:B------:R-:W-:Y:S02]  /*2b30*/  IMAD.MOV.U32 R12, RZ, RZ, -0x7142ec33 ;  /* 0x8ebd13cdff0c7424 */ /* 0x000fe400078e00ff */
[----:B------:R-:W-:Y:S01]  /*2b40*/  DFMA R2, R4, R2, 6.75539944105574400000e+15 ;  /* 0x433800000402742b */ /* 0x000fe20000000002 */
[C---:B------:R-:W-:Y:S01]  /*2b50*/  ISETP.GE.U32.AND P0, PT, R0.reuse, 0x7fb3e647, PT ;  /* 0x7fb3e6470000780c */ /* 0x040fe20003f06070 */
[----:B------:R-:W-:Y:S01]  /*2b60*/  IMAD.MOV.U32 R13, RZ, RZ, 0x3e5af86d ;  /* 0x3e5af86dff0d7424 */ /* 0x000fe200078e00ff */
[----:B------:R-:W-:-:S05]  /*2b70*/  ISETP.NE.AND P1, PT, R0, RZ, PT ;  /* 0x000000ff0000720c */ /* 0x000fca0003f25270 */
[----:B------:R-:W-:Y:S02]  /*2b80*/  DADD R8, R2, -6.75539944105574400000e+15 ;  /* 0xc338000002087429 */ /* 0x000fe40000000000 */
[----:B------:R-:W-:-:S05]  /*2b90*/  VIADD R2, R2, 0xffffffff ;  /* 0xffffffff02027836 */ /* 0x000fca0000000000 */
[----:B------:R-:W-:Y:S01]  /*2ba0*/  SEL R2, R2, RZ, P0 ;  /* 0x000000ff02027207 */ /* 0x000fe20000000000 */
[----:B------:R-:W-:Y:S01]  /*2bb0*/  DFMA R10, R8, -UR4, R4 ;  /* 0x80000004080a7c2b */ /* 0x000fe20008000004 */
[----:B------:R-:W-:Y:S01]  /*2bc0*/  UMOV UR4, 0x3b39803f ;  /* 0x3b39803f00047882 */ /* 0x000fe20000000000 */
[----:B------:R-:W-:Y:S02]  /*2bd0*/  UMOV UR5, 0x3c7abc9e ;  /* 0x3c7abc9e00057882 */ /* 0x000fe40000000000 */
[----:B------:R-:W-:-:S04]  /*2be0*/  VIADD R3, R2, 0xffffffff ;  /* 0xffffffff02037836 */ /* 0x000fc80000000000 */
[----:B------:R-:W-:Y:S01]  /*2bf0*/  DFMA R10, R8, -UR4, R10 ;  /* 0x80000004080a7c2b */ /* 0x000fe2000800000a */
[----:B------:R-:W-:Y:S01]  /*2c00*/  UMOV UR4, 0x6acd15b6 ;  /* 0x6acd15b600047882 */ /* 0x000fe20000000000 */
[----:B------:R-:W-:-:S08]  /*2c10*/  UMOV UR5, 0x3e21f407 ;  /* 0x3e21f40700057882 */ /* 0x000fd00000000000 */
[----:B------:R-:W-:Y:S02]  /*2c20*/  FSEL R9, R5, R11, !P0 ;  /* 0x0000000b05097208 */ /* 0x000fe40004000000 */
[----:B------:R-:W-:Y:S02]  /*2c30*/  FSEL R8, R4, R10, !P0 ;  /* 0x0000000a04087208 */ /* 0x000fe40004000000 */
[----:B------:R-:W-:-:S04]  /*2c40*/  ISETP.NE.AND P0, PT, R2, 0x400, PT ;  /* 0x000004000200780c */ /* 0x000fc80003f05270 */
[----:B------:R-:W-:Y:S01]  /*2c50*/  DFMA R10, R8, UR4, R12 ;  /* 0x00000004080a7c2b */ /* 0x000fe2000800000c */
[----:B------:R-:W-:Y:S01]  /*2c60*/  UMOV UR4, 0x92ba033d ;  /* 0x92ba033d00047882 */ /* 0x000fe20000000000 */
[----:B------:R-:W-:-:S06]  /*2c70*/  UMOV UR5, 0x3e927e50 ;  /* 0x3e927e5000057882 */ /* 0x000fcc0000000000 */
[----:B------:R-:W-:Y:S01]  /*2c80*/  DFMA R10, R8, R10, UR4 ;  /* 0x00000004080a7e2b */ /* 0x000fe2000800000a */
[----:B------:R-:W-:Y:S01]  /*2c90*/  UMOV UR4, 0x6c5f9da1 ;  /* 0x6c5f9da100047882 */ /* 0x000fe20000000000 */
[----:B------:R-:W-:Y:S01]  /*2ca0*/  UMOV UR5, 0x3ec71dde ;  /* 0x3ec71dde00057882 */ /* 0x000fe20000000000 */
[----:B------:R-:W-:Y:S02]  /*2cb0*/  @P0 IMAD.MOV R3, RZ, RZ, R2 ;  /* 0x000000ffff030224 */ /* 0x000fe400078e0202 */
[----:B------:R-:W-:-:S03]  /*2cc0*/  IMAD.MOV.U32 R2, RZ, RZ, RZ ;  /* 0x000000ffff027224 */ /* 0x000fc600078e00ff */
[----:B------:R-:W-:Y:S01]  /*2cd0*/  DFMA R10, R8, R10, UR4 ;  /* 0x00000004080a7e2b */ /* 0x000fe2000800000a */
[----:B------:R-:W-:Y:S01]  /*2ce0*/  UMOV UR4, 0x18d034e6 ;  /* 0x18d034e600047882 */ /* 0x000fe20000000000 */
[----:B------:R-:W-:Y:S01]  /*2cf0*/  UMOV UR5, 0x3efa01a0 ;  /* 0x3efa01a000057882 */ /* 0x000fe20000000000 */
[----:B------:R-:W-:-:S05]  /*2d00*/  LEA R3, R3, 0x3ff00000, 0x14 ;  /* 0x3ff0000003037811 */ /* 0x000fca00078ea0ff */
[----:B------:R-:W-:Y:S01]  /*2d10*/  DFMA R10, R8, R10, UR4 ;  /* 0x00000004080a7e2b */ /* 0x000fe2000800000a */
[----:B------:R-:W-:Y:S01]  /*2d20*/  UMOV UR4, 0x1b3b6940 ;  /* 0x1b3b694000047882 */ /* 0x000fe20000000000 */
[----:B------:R-:W-:Y:S01]  /*2d30*/  UMOV UR5, 0x3f2a01a0 ;  /* 0x3f2a01a000057882 */ /* 0x000fe20000000000 */
[----:B------:R-:W-:-:S05]  /*2d40*/  DADD R12, R2, -0.5 ;  /* 0xbfe00000020c7429 */ /* 0x000fca0000000000 */
        /* <DEDUP_REMOVED lines=13> */
[----:B------:R-:W-:-:S08]  /*2e20*/  DFMA R10, R8, R10, 0.5 ;  /* 0x3fe00000080a742b */ /* 0x000fd0000000000a */
[----:B------:R-:W-:-:S08]  /*2e30*/  DMUL R10, R8, R10 ;  /* 0x0000000a080a7228 */ /* 0x000fd00000000000 */
[----:B------:R-:W-:-:S08]  /*2e40*/  DFMA R10, R8, R10, R8 ;  /* 0x0000000a080a722b */ /* 0x000fd00000000008 */
[----:B------:R-:W-:Y:S01]  /*2e50*/  DFMA R10, R10, R2, R12 ;  /* 0x000000020a0a722b */ /* 0x000fe2000000000c */
[----:B------:R-:W-:Y:S01]  /*2e60*/  IMAD.MOV.U32 R12, RZ, RZ, 0x0 ;  /* 0x00000000ff0c7424 */ /* 0x000fe200078e00ff */
[----:B------:R-:W-:-:S06]  /*2e70*/  MOV R13, 0x3ff00000 ;  /* 0x3ff00000000d7802 */ /* 0x000fcc0000000f00 */
[----:B------:R-:W-:-:S10]  /*2e80*/  DADD R2, R10, R10 ;  /* 0x000000000a027229 */ /* 0x000fd4000000000a */
[----:B------:R-:W-:Y:S01]  /*2e90*/  @P1 FSEL R8, R2, R10, !P0 ;  /* 0x0000000a02081208 */ /* 0x000fe20004000000 */
[----:B------:R-:W-:Y:S01]  /*2ea0*/  IMAD.MOV.U32 R2, RZ, RZ, 0x1 ;  /* 0x00000001ff027424 */ /* 0x000fe200078e00ff */
[----:B------:R-:W-:-:S04]  /*2eb0*/  @P1 FSEL R9, R3, R11, !P0 ;  /* 0x0000000b03091208 */ /* 0x000fc80004000000 */
[----:B------:R-:W-:Y:S02]  /*2ec0*/  FSETP.GEU.AND P1, PT, |R9|, 6.5827683646048100446e-37, PT ;  /* 0x036000000900780b */ /* 0x000fe40003f2e200 */
[----:B------:R-:W-:-:S06]  /*2ed0*/  DFMA R14, R8, 2, R12 ;  /* 0x40000000080e782b */ /* 0x000fcc000000000c */
[----:B------:R-:W0:Y:S02]  /*2ee0*/  MUFU.RCP64H R3, R15 ;  /* 0x0000000f00037308 */ /* 0x000e240000001800 */
[----:B0-----:R-:W-:-:S08]  /*2ef0*/  DFMA R10, -R14, R2, 1 ;  /* 0x3ff000000e0a742b */ /* 0x001fd00000000102 */
[----:B------:R-:W-:-:S08]  /*2f00*/  DFMA R10, R10, R10, R10 ;  /* 0x0000000a0a0a722b */ /* 0x000fd0000000000a */
[----:B------:R-:W-:-:S08]  /*2f10*/  DFMA R10, R2, R10, R2 ;  /* 0x0000000a020a722b */ /* 0x000fd00000000002 */
[----:B------:R-:W-:-:S08]  /*2f20*/  DFMA R2, -R14, R10, 1 ;  /* 0x3ff000000e02742b */ /* 0x000fd0000000010a */
[----:B------:R-:W-:-:S08]  /*2f30*/  DFMA R2, R10, R2, R10 ;  /* 0x000000020a02722b */ /* 0x000fd0000000000a */
[----:B------:R-:W-:-:S08]  /*2f40*/  DMUL R10, R8, R2 ;  /* 0x00000002080a7228 */ /* 0x000fd00000000000 */
[----:B------:R-:W-:-:S08]  /*2f50*/  DFMA R12, -R14, R10, R8 ;  /* 0x0000000a0e0c722b */ /* 0x000fd00000000108 */
[----:B------:R-:W-:-:S10]  /*2f60*/  DFMA R2, R2, R12, R10 ;  /* 0x0000000c0202722b */ /* 0x000fd4000000000a */
[----:B------:R-:W-:-:S05]  /*2f70*/  FFMA R0, RZ, R15, R3 ;  /* 0x0000000fff007223 */ /* 0x000fca0000000003 */
[----:B------:R-:W-:-:S13]  /*2f80*/  FSETP.GT.AND P0, PT, |R0|, 1.469367938527859385e-39, PT ;  /* 0x001000000000780b */ /* 0x000fda0003f04200 */
[----:B------:R-:W-:Y:S05]  /*2f90*/  @P0 BRA P1, `(.L_x_4626) ;  /* 0x0000000000200947 */ /* 0x000fea0000800000 */
[----:B------:R-:W-:Y:S01]  /*2fa0*/  IMAD.MOV.U32 R2, RZ, RZ, R14 ;  /* 0x000000ffff027224 */ /* 0x000fe200078e000e */
[----:B------:R-:W-:Y:S01]  /*2fb0*/  MOV R0, 0x3000 ;  /* 0x0000300000007802 */ /* 0x000fe20000000f00 */
[----:B------:R-:W-:Y:S02]  /*2fc0*/  IMAD.MOV.U32 R3, RZ, RZ, R15 ;  /* 0x000000ffff037224 */ /* 0x000fe400078e000f */
[----:B------:R-:W-:Y:S02]  /*2fd0*/  IMAD.MOV.U32 R20, RZ, RZ, R8 ;  /* 0x000000ffff147224 */ /* 0x000fe400078e0008 */
[----:B------:R-:W-:-:S07]  /*2fe0*/  IMAD.MOV.U32 R21, RZ, RZ, R9 ;  /* 0x000000ffff157224 */ /* 0x000fce00078e0009 */
[----:B------:R-:W-:Y:S05]  /*2ff0*/  CALL.REL.NOINC `($__internal_0_$__cuda_sm20_div_rn_f64_full) ;  /* 0x00000134009c7944 */ /* 0x000fea0003c00000 */
[----:B------:R-:W-:Y:S02]  /*3000*/  IMAD.MOV.U32 R2, RZ, RZ, R28 ;  /* 0x000000ffff027224 */ /* 0x000fe400078e001c */
[----:B------:R-:W-:-:S07]  /*3010*/  IMAD.MOV.U32 R3, RZ, RZ, R29 ;  /* 0x000000ffff037224 */ /* 0x000fce00078e001d */
.L_x_4626:
[----:B------:R-:W-:Y:S05]  /*3020*/  BSYNC B3 ;  /* 0x0000000000037941 */ /* 0x000fea0003800000 */
.L_x_4625:
[----:B------:R-:W-:Y:S01]  /*3030*/  DADD R2, R8, R2 ;  /* 0x0000000008027229 */ /* 0x000fe20000000002 */
[----:B------:R-:W-:Y:S01]  /*3040*/  UMOV UR4, 0x8fb9f87e ;  /* 0x8fb9f87e00047882 */ /* 0x000fe20000000000 */
[----:B------:R-:W-:Y:S02]  /*3050*/  UMOV UR5, 0x408633ce ;  /* 0x408633ce00057882 */ /* 0x000fe40000000000 */
[----:B------:R-:W-:-:S06]  /*3060*/  DSETP.GE.AND P0, PT, R4, UR4, PT ;  /* 0x0000000404007e2a */ /* 0x000fcc000bf06000 */
[----:B------:R-:W-:Y:S02]  /*3070*/  FSEL R4, R2, RZ, !P0 ;  /* 0x000000ff02047208 */ /* 0x000fe40004000000 */
[----:B------:R-:W-:Y:S01]  /*3080*/  FSEL R5, R3, +QNAN , !P0 ;  /* 0x7ff0000003057808 */ /* 0x000fe20004000000 */
[----:B------:R-:W-:Y:S06]  /*3090*/  BRA `(.L_x_4627) ;  /* 0x00000000005c7947 */ /* 0x000fec0003800000 */
.L_x_4624:
[----:B------:R-:W-:Y:S01]  /*30a0*/  DMUL R2, R4, R4 ;  /* 0x0000000404027228 */ /* 0x000fe20000000000 */
[----:B------:R-:W-:Y:S01]  /*30b0*/  IMAD.MOV.U32 R8, RZ, RZ, 0x61d87def ;  /* 0x61d87defff087424 */ /* 0x000fe200078e00ff */
[----:B------:R-:W-:Y:S01]  /*30c0*/  UMOV UR4, 0xab274c53 ;  /* 0xab274c5300047882 */ /* 0x000fe20000000000 */
[----:B------:R-:W-:Y:S01]  /*30d0*/  IMAD.MOV.U32 R9, RZ, RZ, 0x3de611a5 ;  /* 0x3de611a5ff097424 */ /* 0x000fe200078e00ff */
[----:B------:R-:W-:-:S05]  /*30e0*/  UMOV UR5, 0x3d6b4c75 ;  /* 0x3d6b4c7500057882 */ /* 0x000fca0000000000 */
[----:B------:R-:W-:Y:S01]  /*30f0*/  DFMA R8, R2, UR4, R8 ;  /* 0x0000000402087c2b */ /* 0x000fe20008000008 */
        /* <DEDUP_REMOVED lines=16> */
[----:B------:R-:W-:-:S11]  /*3200*/  DFMA R4, R4, R8, R4 ;  /* 0x000000080404722b */ /* 0x000fd60000000004 */
.L_x_4627:
[----:B------:R-:W-:Y:S05]  /*3210*/  BSYNC B2 ;  /* 0x0000000000027941 */ /* 0x000fea0003800000 */
.L_x_4623:
[----:B------:R-:W-:Y:S01]  /*3220*/  LOP3.LUT R25, R5, 0x80000000, R25, 0xb8, !PT ;  /* 0x8000000005197812 */ /* 0x000fe200078eb819 */
[----:B------:R-:W-:Y:S01]  /*3230*/  IMAD.MOV.U32 R24, RZ, RZ, R4 ;  /* 0x000000ffff187224 */ /* 0x000fe200078e0004 */
[----:B------:R-:W-:Y:S01]  /*3240*/  MOV R8, 0x0 ;  /* 0x0000000000087802 */ /* 0x000fe20000000f00 */
[----:B------:R-:W-:Y:S01]  /*3250*/  IMAD.MOV.U32 R9, RZ, RZ, 0x3fd80000 ;  /* 0x3fd80000ff097424 */ /* 0x000fe200078e00ff */
[----:B------:R-:W-:Y:S03]  /*3260*/  BSSY B1, `(.L_x_4628) ;  /* 0x0000019000017945 */ /* 0x000fe60003800000 */
[----:B------:R-:W-:-:S06]  /*3270*/  DFMA R12, R24, R24, 1 ;  /* 0x3ff00000180c742b */ /* 0x000fcc0000000018 */
[----:B------:R-:W0:Y:S04]  /*3280*/  MUFU.RSQ64H R5, R13 ;  /* 0x0000000d00057308 */ /* 0x000e280000001c00 */
[----:B------:R-:W-:-:S05]  /*3290*/  VIADD R4, R13, 0xfcb00000 ;  /* 0xfcb000000d047836 */ /* 0x000fca0000000000 */
[----:B------:R-:W-:Y:S01]  /*32a0*/  ISETP.GE.U32.AND P0, PT, R4, 0x7ca00000, PT ;  /* 0x7ca000000400780c */ /* 0x000fe20003f06070 */
[----:B0-----:R-:W-:-:S08]  /*32b0*/  DMUL R2, R4, R4 ;  /* 0x0000000404027228 */ /* 0x001fd00000000000 */
[----:B------:R-:W-:-:S08]  /*32c0*/  DFMA R2, R12, -R2, 1 ;  /* 0x3ff000000c02742b */ /* 0x000fd00000000802 */
[----:B------:R-:W-:Y:S02]  /*32d0*/  DFMA R8, R2, R8, 0.5 ;  /* 0x3fe000000208742b */ /* 0x000fe40000000008 */
[----:B------:R-:W-:-:S08]  /*32e0*/  DMUL R2, R4, R2 ;  /* 0x0000000204027228 */ /* 0x000fd00000000000 */
[----:B------:R-:W-:Y:S02]  /*32f0*/  DFMA R14, R8, R2, R4 ;  /* 0x00000002080e722b */ /* 0x000fe40000000004 */
[----:B------:R-:W-:-:S06]  /*3300*/  DFMA R2, R6, R6, 1 ;  /* 0x3ff000000602742b */ /* 0x000fcc0000000006 */
[----:B------:R-:W-:Y:S02]  /*3310*/  DMUL R18, R12, R14 ;  /* 0x0000000e0c127228 */ /* 0x000fe40000000000 */
[----:B------:R-:W-:Y:S02]  /*3320*/  VIADD R9, R15, 0xfff00000 ;  /* 0xfff000000f097836 */ /* 0x000fe40000000000 */
[----:B------:R-:W-:-:S04]  /*3330*/  IMAD.MOV.U32 R8, RZ, RZ, R14 ;  /* 0x000000ffff087224 */ /* 0x000fc800078e000e */
[----:B------:R-:W-:-:S08]  /*3340*/  DFMA R20, R18, -R18, R12 ;  /* 0x800000121214722b */ /* 0x000fd0000000000c */
[----:B------:R-:W-:Y:S01]  /*3350*/  DFMA R10, R20, R8, R18 ;  /* 0x00000008140a722b */ /* 0x000fe20000000012 */
[----:B------:R-:W-:Y:S10]  /*3360*/  @!P0 BRA `(.L_x_4629) ;  /* 0x0000000000208947 */ /* 0x000ff40003800000 */
[----:B------:R-:W-:Y:S02]  /*3370*/  IMAD.MOV.U32 R0, RZ, RZ, R20 ;  /* 0x000000ffff007224 */ /* 0x000fe400078e0014 */
[----:B------:R-:W-:Y:S02]  /*3380*/  IMAD.MOV.U32 R5, RZ, RZ, R21 ;  /* 0x000000ffff057224 */ /* 0x000fe400078e0015 */
[----:B------:R-:W-:Y:S01]  /*3390*/  IMAD.MOV.U32 R20, RZ, RZ, R18 ;  /* 0x000000ffff147224 */ /* 0x000fe200078e0012 */
[----:B------:R-:W-:Y:S01]  /*33a0*/  MOV R18, 0x33f0 ;  /* 0x000033f000127802 */ /* 0x000fe20000000f00 */
[----:B------:R-:W-:Y:S02]  /*33b0*/  IMAD.MOV.U32 R26, RZ, RZ, R14 ;  /* 0x000000ffff1a7224 */ /* 0x000fe400078e000e */
[----:B------:R-:W-:Y:S02]  /*33c0*/  IMAD.MOV.U32 R21, RZ, RZ, R19 ;  /* 0x000000ffff157224 */ /* 0x000fe400078e0013 */
[----:B------:R-:W-:-:S07]  /*33d0*/  IMAD.MOV.U32 R27, RZ, RZ, R9 ;  /* 0x000000ffff1b7224 */ /* 0x000fce00078e0009 */
[----:B------:R-:W-:Y:S05]  /*33e0*/  CALL.REL.NOINC `($__internal_1_$__cuda_sm20_dsqrt_rn_f64_mediumpath_v1) ;  /* 0x00000138000c7944 */ /* 0x000fea0003c00000 */
.L_x_4629:
[----:B------:R-:W-:Y:S05]  /*33f0*/  BSYNC B1 ;  /* 0x0000000000017941 */ /* 0x000fea0003800000 */
.L_x_4628:
[C---:B------:R-:W-:Y:S01]  /*3400*/  DMUL R8, R2.reuse, R24 ;  /* 0x0000001802087228 */ /* 0x040fe20000000000 */
[----:B------:R-:W-:Y:S01]  /*3410*/  IMAD.MOV.U32 R4, RZ, RZ, 0x1 ;  /* 0x00000001ff047424 */ /* 0x000fe200078e00ff */
[----:B------:R-:W-:Y:S01]  /*3420*/  DMUL R10, R2, R10 ;  /* 0x0000000a020a7228 */ /* 0x000fe20000000000 */
[----:B------:R-:W-:Y:S05]  /*3430*/  BSSY B2, `(.L_x_4630) ;  /* 0x0000018000027945 */ /* 0x000fea0003800000 */
[C---:B------:R-:W-:Y:S02]  /*3440*/  DFMA R8, R24.reuse, R8, 1 ;  /* 0x3ff000001808742b */ /* 0x040fe40000000008 */
[----:B------:R-:W-:-:S04]  /*3450*/  DMUL R24, R24, R10 ;  /* 0x0000000a18187228 */ /* 0x000fc80000000000 */
[----:B------:R-:W0:Y:S06]  /*3460*/  MUFU.RCP64H R5, R9 ;  /* 0x0000000900057308 */ /* 0x000e2c0000001800 */
[----:B------:R-:W-:Y:S01]  /*3470*/  FSETP.GEU.AND P1, PT, |R25|, 6.5827683646048100446e-37, PT ;  /* 0x036000001900780b */ /* 0x000fe20003f2e200 */
        /* <DEDUP_REMOVED lines=12> */
[----:B------:R-:W-:Y:S01]  /*3540*/  MOV R21, R25 ;  /* 0x0000001900157202 */ /* 0x000fe20000000f00 */
[----:B------:R-:W-:Y:S01]  /*3550*/  IMAD.MOV.U32 R2, RZ, RZ, R8 ;  /* 0x000000ffff027224 */ /* 0x000fe200078e0008 */
[----:B------:R-:W-:Y:S01]  /*3560*/  MOV R0, 0x3590 ;  /* 0x0000359000007802 */ /* 0x000fe20000000f00 */
[----:B------:R-:W-:-:S07]  /*3570*/  IMAD.MOV.U32 R3, RZ, RZ, R9 ;  /* 0x000000ffff037224 */ /* 0x000fce00078e0009 */
[----:B------:R-:W-:Y:S05]  /*3580*/  CALL.REL.NOINC `($__internal_0_$__cuda_sm20_div_rn_f64_full) ;  /* 0x0000013000387944 */ /* 0x000fea0003c00000 */
[----:B------:R-:W-:Y:S02]  /*3590*/  IMAD.MOV.U32 R2, RZ, RZ, R28 ;  /* 0x000000ffff027224 */ /* 0x000fe400078e001c */
[----:B------:R-:W-:-:S07]  /*35a0*/  IMAD.MOV.U32 R3, RZ, RZ, R29 ;  /* 0x000000ffff037224 */ /* 0x000fce00078e001d */
.L_x_4631:
[----:B------:R-:W-:Y:S05]  /*35b0*/  BSYNC B2 ;  /* 0x0000000000027941 */ /* 0x000fea0003800000 */
.L_x_4630:
[----:B------:R-:W0:Y:S01]  /*35c0*/  MUFU.RCP64H R5, R9 ;  /* 0x0000000900057308 */ /* 0x000e220000001800 */
[----:B------:R-:W-:Y:S01]  /*35d0*/  IMAD.MOV.U32 R4, RZ, RZ, 0x1 ;  /* 0x00000001ff047424 */ /* 0x000fe200078e00ff */
[----:B------:R-:W-:Y:S01]  /*35e0*/  FSETP.GEU.AND P1, PT, |R7|, 6.5827683646048100446e-37, PT ;  /* 0x036000000700780b */ /* 0x000fe20003f2e200 */
[----:B------:R-:W-:Y:S01]  /*35f0*/  BSSY B2, `(.L_x_4632) ;  /* 0x0000016000027945 */ /* 0x000fe20003800000 */
[----:B------:R-:W-:Y:S02]  /*3600*/  IMAD.MOV.U32 R24, RZ, RZ, R2 ;  /* 0x000000ffff187224 */ /* 0x000fe400078e0002 */
[----:B------:R-:W-:Y:S01]  /*3610*/  IMAD.MOV.U32 R25, RZ, RZ, R3 ;  /* 0x000000ffff197224 */ /* 0x000fe200078e0003 */
        /* <DEDUP_REMOVED lines=17> */
[----:B------:R-:W-:Y:S01]  /*3730*/  MOV R4, R28 ;  /* 0x0000001c00047202 */ /* 0x000fe20000000f00 */
[----:B------:R-:W-:-:S07]  /*3740*/  IMAD.MOV.U32 R5, RZ, RZ, R29 ;  /* 0x000000ffff057224 */ /* 0x000fce00078e001d */
.L_x_4633:
[----:B------:R-:W-:Y:S05]  /*3750*/  BSYNC B2 ;  /* 0x0000000000027941 */ /* 0x000fea0003800000 */
.L_x_4632:
[----:B------:R-:W-:Y:S05]  /*3760*/  BRA `(.L_x_4634) ;  /* 0x00000010003c7947 */ /* 0x000fea0003800000 */
.L_x_4617:
[----:B------:R-:W-:Y:S01]  /*3770*/  IMAD.MOV.U32 R2, RZ, RZ, 0x652b82fe ;  /* 0x652b82feff027424 */ /* 0x000fe200078e00ff */
[----:B------:R-:W-:Y:S01]  /*3780*/  UMOV UR4, 0xfefa39ef ;  /* 0xfefa39ef00047882 */ /* 0x000fe20000000000 */
[----:B------:R-:W-:Y:S01]  /*3790*/  IMAD.MOV.U32 R3, RZ, RZ, 0x3ff71547 ;  /* 0x3ff71547ff037424 */ /* 0x000fe200078e00ff */
[----:B------:R-:W-:Y:S01]  /*37a0*/  UMOV UR5, 0x3fe62e42 ;  /* 0x3fe62e4200057882 */ /* 0x000fe20000000000 */
[----:B------:R-:W-:Y:S01]  /*37b0*/  BSSY B1, `(.L_x_4635) ;  /* 0x000003a000017945 */ /* 0x000fe20003800000 */
[----:B------:R-:W-:-:S03]  /*37c0*/  DSETP.NEU.AND P2, PT, |R12|, +INF , PT ;  /* 0x7ff000000c00742a */ /* 0x000fc60003f4d200 */
[----:B------:R-:W-:-:S08]  /*37d0*/  DFMA R2, -|R24|, R2, 6.75539944105574400000e+15 ;  /* 0x433800001802742b */ /* 0x000fd00000000302 */
[----:B------:R-:W-:-:S08]  /*37e0*/  DADD R4, R2, -6.75539944105574400000e+15 ;  /* 0xc338000002047429 */ /* 0x000fd00000000000 */
[--C-:B------:R-:W-:Y:S01]  /*37f0*/  DFMA R6, R4, -UR4, -|R24|.reuse ;  /* 0x8000000404067c2b */ /* 0x100fe20008000c18 */
[----:B------:R-:W-:Y:S01]  /*3800*/  UMOV UR4, 0x3b39803f ;  /* 0x3b39803f00047882 */ /* 0x000fe20000000000 */
[----:B------:R-:W-:Y:S01]  /*3810*/  UMOV UR5, 0x3c7abc9e ;  /* 0x3c7abc9e00057882 */ /* 0x000fe20000000000 */
[----:B------:R-:W-:-:S05]  /*3820*/  DADD R24, -RZ, -|R24| ;  /* 0x00000000ff187229 */ /* 0x000fca0000000d18 */
[----:B------:R-:W-:Y:S01]  /*3830*/  DFMA R6, R4, -UR4, R6 ;  /* 0x8000000404067c2b */ /* 0x000fe20008000006 */
[----:B------:R-:W-:Y:S01]  /*3840*/  UMOV UR4, 0x69ce2bdf ;  /* 0x69ce2bdf00047882 */ /* 0x000fe20000000000 */
[----:B------:R-:W-:Y:S01]  /*3850*/  IMAD.MOV.U32 R4, RZ, RZ, -0x35dec16 ;  /* 0xfca213eaff047424 */ /* 0x000fe200078e00ff */
[----:B------:R-:W-:Y:S01]  /*3860*/  UMOV UR5, 0x3e5ade15 ;  /* 0x3e5ade1500057882 */ /* 0x000fe20000000000 */
[----:B------:R-:W-:Y:S02]  /*3870*/  IMAD.MOV.U32 R5, RZ, RZ, 0x3e928af3 ;  /* 0x3e928af3ff057424 */ /* 0x000fe400078e00ff */
[----:B------:R-:W-:-:S04]  /*3880*/  IMAD.MOV.U32 R0, RZ, RZ, R25 ;  /* 0x000000ffff007224 */ /* 0x000fc800078e0019 */
[----:B------:R-:W-:Y:S01]  /*3890*/  DFMA R4, R6, UR4, R4 ;  /* 0x0000000406047c2b */ /* 0x000fe20008000004 */
[----:B------:R-:W-:Y:S01]  /*38a0*/  UMOV UR4, 0x62401315 ;  /* 0x6240131500047882 */ /* 0x000fe20000000000 */
[----:B------:R-:W-:Y:S01]  /*38b0*/  UMOV UR5, 0x3ec71dee ;  /* 0x3ec71dee00057882 */ /* 0x000fe20000000000 */
[----:B------:R-:W-:-:S05]  /*38c0*/  FSETP.GEU.FTZ.AND P0, PT, |R0|, 4.1917929649353027344, PT ;  /* 0x4086232b0000780b */ /* 0x000fca0003f1e200 */
        /* <DEDUP_REMOVED lines=22> */
[----:B------:R-:W-:-:S08]  /*3a30*/  DFMA R4, R6, R4, 1 ;  /* 0x3ff000000604742b */ /* 0x000fd00000000004 */
[----:B------:R-:W-:-:S10]  /*3a40*/  DFMA R4, R6, R4, 1 ;  /* 0x3ff000000604742b */ /* 0x000fd40000000004 */
[----:B------:R-:W-:Y:S02]  /*3a50*/  IMAD R25, R2, 0x100000, R5 ;  /* 0x0010000002197824 */ /* 0x000fe400078e0205 */
[----:B------:R-:W-:Y:S01]  /*3a60*/  IMAD.MOV.U32 R24, RZ, RZ, R4 ;  /* 0x000000ffff187224 */ /* 0x000fe200078e0004 */
[----:B------:R-:W-:Y:S06]  /*3a70*/  @!P0 BRA `(.L_x_4636) ;  /* 0x0000000000348947 */ /* 0x000fec0003800000 */
[----:B------:R-:W-:Y:S01]  /*3a80*/  FSETP.GEU.FTZ.AND P1, PT, |R0|, 4.2275390625, PT ;  /* 0x408748000000780b */ /* 0x000fe20003f3e200 */
[C---:B------:R-:W-:Y:S02]  /*3a90*/  DADD R6, -|R14|.reuse, +INF ;  /* 0x7ff000000e067429 */ /* 0x040fe40000000300 */
[----:B------:R-:W-:-:S08]  /*3aa0*/  DSETP.GT.AND P0, PT, |R14|, RZ, PT ;  /* 0x000000ff0e00722a */ /* 0x000fd00003f04200 */
[----:B------:R-:W-:Y:S02]  /*3ab0*/  FSEL R24, R6, RZ, !P0 ;  /* 0x000000ff06187208 */ /* 0x000fe40004000000 */
[----:B------:R-:W-:Y:S02]  /*3ac0*/  @!P1 LEA.HI R0, R2, R2, RZ, 0x1 ;  /* 0x0000000202009211 */ /* 0x000fe400078f08ff */
[----:B------:R-:W-:Y:S02]  /*3ad0*/  FSEL R25, R7, RZ, !P0 ;  /* 0x000000ff07197208 */ /* 0x000fe40004000000 */
[----:B------:R-:W-:-:S05]  /*3ae0*/  @!P1 SHF.R.S32.HI R3, RZ, 0x1, R0 ;  /* 0x00000001ff039819 */ /* 0x000fca0000011400 */
[----:B------:R-:W-:Y:S02]  /*3af0*/  @!P1 IMAD.IADD R2, R2, 0x1, -R3 ;  /* 0x0000000102029824 */ /* 0x000fe400078e0a03 */
[----:B------:R-:W-:-:S03]  /*3b00*/  @!P1 IMAD R3, R3, 0x100000, R5 ;  /* 0x0010000003039824 */ /* 0x000fc600078e0205 */
[----:B------:R-:W-:Y:S01]  /*3b10*/  @!P1 LEA R5, R2, 0x3ff00000, 0x14 ;  /* 0x3ff0000002059811 */ /* 0x000fe200078ea0ff */
[----:B------:R-:W-:Y:S01]  /*3b20*/  @!P1 IMAD.MOV.U32 R2, RZ, RZ, R4 ;  /* 0x000000ffff029224 */ /* 0x000fe200078e0004 */
[----:B------:R-:W-:-:S06]  /*3b30*/  @!P1 MOV R4, RZ ;  /* 0x000000ff00049202 */ /* 0x000fcc0000000f00 */
[----:B------:R-:W-:-:S11]  /*3b40*/  @!P1 DMUL R24, R2, R4 ;  /* 0x0000000402189228 */ /* 0x000fd60000000000 */
.L_x_4636:
[----:B------:R-:W-:Y:S05]  /*3b50*/  BSYNC B1 ;  /* 0x0000000000017941 */ /* 0x000fea0003800000 */
.L_x_4635:
        /* <DEDUP_REMOVED lines=24> */
.L_x_4638:
[----:B------:R-:W-:Y:S01]  /*3ce0*/  DMUL R10, RZ, R12 ;  /* 0x0000000cff0a7228 */ /* 0x000fe20000000000 */
[----:B------:R-:W-:-:S10]  /*3cf0*/  IMAD.MOV.U32 R0, RZ, RZ, RZ ;  /* 0x000000ffff007224 */ /* 0x000fd400078e00ff */
.L_x_4639:
[----:B------:R-:W-:Y:S05]  /*3d00*/  BSYNC B2 ;  /* 0x0000000000027941 */ /* 0x000fea0003800000 */
.L_x_4637:
[----:B------:R-:W0:Y:S01]  /*3d10*/  LDC.64 R2, c[0x4][0x168] ;  /* 0x01005a00ff027b82 */ /* 0x000e220000000a00 */
[----:B------:R-:W-:-:S05]  /*3d20*/  IMAD.SHL.U32 R4, R0, 0x8, RZ ;  /* 0x0000000800047824 */ /* 0x000fca00078e00ff */
[----:B------:R-:W-:-:S05]  /*3d30*/  LOP3.LUT R5, R4, 0x8, RZ, 0xc0, !PT ;  /* 0x0000000804057812 */ /* 0x000fca00078ec0ff */
[----:B0-----:R-:W-:-:S05]  /*3d40*/  IMAD.WIDE.U32 R2, R5, 0x8, R2 ;  /* 0x0000000805027825 */ /* 0x001fca00078e0002 */
[----:B------:R-:W2:Y:S04]  /*3d50*/  LDG.E.128.CONSTANT R4, desc[UR36][R2.64] ;  /* 0x0000002402047981 */ /* 0x000ea8000c1e9d00 */
[----:B------:R-:W3:Y:S04]  /*3d60*/  LDG.E.128.CONSTANT R20, desc[UR36][R2.64+0x10] ;  /* 0x0000102402147981 */ /* 0x000ee8000c1e9d00 */
[----:B------:R-:W4:Y:S01]  /*3d70*/  LDG.E.128.CONSTANT R28, desc[UR36][R2.64+0x20] ;  /* 0x00002024021c7981 */ /* 0x000f22000c1e9d00 */
[----:B------:R-:W-:Y:S01]  /*3d80*/  R2P PR, R0, 0x3 ;  /* 0x0000000300007804 */ /* 0x000fe20000000000 */
[----:B------:R-:W-:Y:S01]  /*3d90*/  IMAD.MOV.U32 R8, RZ, RZ, 0x79785eba ;  /* 0x79785ebaff087424 */ /* 0x000fe200078e00ff */
[----:B------:R-:W-:Y:S01]  /*3da0*/  DMUL R18, R10, R10 ;  /* 0x0000000a0a127228 */ /* 0x000fe20000000000 */
[----:B------:R-:W-:Y:S01]  /*3db0*/  IMAD.MOV.U32 R0, RZ, RZ, 0x3de5db65 ;  /* 0x3de5db65ff007424 */ /* 0x000fe200078e00ff */
[----:B------:R-:W-:Y:S02]  /*3dc0*/  BSSY B2, `(.L_x_4640) ;  /* 0x0000025000027945 */ /* 0x000fe40003800000 */
[----:B------:R-:W-:-:S02]  /*3dd0*/  FSEL R8, -R8, 4.2945490664224492434e-19, !P0 ;  /* 0x20fd816408087808 */ /* 0x000fc40004000100 */
[----:B------:R-:W-:-:S06]  /*3de0*/  FSEL R9, R0, -0.082518599927425384521, !P0 ;  /* 0xbda8ff8300097808 */ /* 0x000fcc0004000000 */
[----:B--2---:R-:W-:-:S08]  /*3df0*/  DFMA R4, R18, R8, R4 ;  /* 0x000000081204722b */ /* 0x004fd00000000004 */
[----:B------:R-:W-:-:S08]  /*3e00*/  DFMA R4, R18, R4, R6 ;  /* 0x000000041204722b */ /* 0x000fd00000000006 */
[----:B---3--:R-:W-:-:S08]  /*3e10*/  DFMA R4, R18, R4, R20 ;  /* 0x000000041204722b */ /* 0x008fd00000000014 */
[----:B------:R-:W-:-:S08]  /*3e20*/  DFMA R4, R18, R4, R22 ;  /* 0x000000041204722b */ /* 0x000fd00000000016 */
[----:B----4-:R-:W-:-:S08]  /*3e30*/  DFMA R4, R18, R4, R28 ;  /* 0x000000041204722b */ /* 0x010fd0000000001c */
[----:B------:R-:W-:-:S08]  /*3e40*/  DFMA R4, R18, R4, R30 ;  /* 0x000000041204722b */ /* 0x000fd0000000001e */
[----:B------:R-:W-:Y:S02]  /*3e50*/  DFMA R26, R4, R10, R10 ;  /* 0x0000000a041a722b */ /* 0x000fe4000000000a */
[----:B------:R-:W-:-:S08]  /*3e60*/  @P0 DFMA R26, R18, R4, 1 ;  /* 0x3ff00000121a042b */ /* 0x000fd00000000004 */
[----:B------:R-:W-:Y:S01]  /*3e70*/  @P1 DFMA R26, R26, -1, RZ ;  /* 0xbff000001a1a182b */ /* 0x000fe200000000ff */
[----:B------:R-:W-:Y:S10]  /*3e80*/  @!P2 BRA `(.L_x_4641) ;  /* 0x000000000058a947 */ /* 0x000ff40003800000 */
        /* <DEDUP_REMOVED lines=22> */
.L_x_4641:
[----:B------:R-:W-:Y:S01]  /*3ff0*/  DMUL R10, RZ, R12 ;  /* 0x0000000cff0a7228 */ /* 0x000fe20000000000 */
[----:B------:R-:W-:-:S10]  /*4000*/  IMAD.MOV.U32 R0, RZ, RZ, RZ ;  /* 0x000000ffff007224 */ /* 0x000fd400078e00ff */
.L_x_4642:
[----:B------:R-:W-:Y:S05]  /*4010*/  BSYNC B2 ;  /* 0x0000000000027941 */ /* 0x000fea0003800000 */
.L_x_4640:
[----:B------:R-:W0:Y:S01]  /*4020*/  LDC.64 R2, c[0x4][0x168] ;  /* 0x01005a00ff027b82 */ /* 0x000e220000000a00 */
[----:B------:R-:W-:-:S05]  /*4030*/  IADD3 R8, R0, 0x1, RZ ;  /* 0x0000000100087810 */ /* 0x000fca0007ffe0ff */
[----:B------:R-:W-:-:S05]  /*4040*/  IMAD.SHL.U32 R0, R8, 0x8, RZ ;  /* 0x0000000808007824 */ /* 0x000fca00078e00ff */
[----:B------:R-:W-:-:S05]  /*4050*/  LOP3.LUT R5, R0, 0x8, RZ, 0xc0, !PT ;  /* 0x0000000800057812 */ /* 0x000fca00078ec0ff */
[----:B0-----:R-:W-:-:S05]  /*4060*/  IMAD.WIDE.U32 R2, R5, 0x8, R2 ;  /* 0x0000000805027825 */ /* 0x001fca00078e0002 */
[----:B------:R-:W2:Y:S04]  /*4070*/  LDG.E.128.CONSTANT R4, desc[UR36][R2.64] ;  /* 0x0000002402047981 */ /* 0x000ea8000c1e9d00 */
[----:B------:R-:W3:Y:S04]  /*4080*/  LDG.E.128.CONSTANT R20, desc[UR36][R2.64+0x10] ;  /* 0x0000102402147981 */ /* 0x000ee8000c1e9d00 */
[----:B------:R0:W4:Y:S01]  /*4090*/  LDG.E.128.CONSTANT R28, desc[UR36][R2.64+0x20] ;  /* 0x00002024021c7981 */ /* 0x000122000c1e9d00 */
[----:B------:R-:W-:Y:S01]  /*40a0*/  R2P PR, R8, 0x3 ;  /* 0x0000000308007804 */ /* 0x000fe20000000000 */
[----:B------:R-:W-:Y:S01]  /*40b0*/  IMAD.MOV.U32 R8, RZ, RZ, 0x79785eba ;  /* 0x79785ebaff087424 */ /* 0x000fe200078e00ff */
[----:B------:R-:W-:Y:S01]  /*40c0*/  DMUL R12, R10, R10 ;  /* 0x0000000a0a0c7228 */ /* 0x000fe20000000000 */
[----:B------:R-:W-:Y:S01]  /*40d0*/  IMAD.MOV.U32 R0, RZ, RZ, 0x3de5db65 ;  /* 0x3de5db65ff007424 */ /* 0x000fe200078e00ff */
[----:B------:R-:W-:-:S02]  /*40e0*/  DMUL R26, R26, 4 ;  /* 0x401000001a1a7828 */ /* 0x000fc40000000000 */
[----:B------:R-:W-:Y:S01]  /*40f0*/  FSEL R8, -R8, 4.2945490664224492434e-19, !P0 ;  /* 0x20fd816408087808 */ /* 0x000fe20004000100 */
[----:B------:R-:W-:Y:S01]  /*4100*/  DADD R14, -RZ, -R14 ;  /* 0x00000000ff0e7229 */ /* 0x000fe2000000090e */
[----:B------:R-:W-:Y:S01]  /*4110*/  FSEL R9, R0, -0.082518599927425384521, !P0 ;  /* 0xbda8ff8300097808 */ /* 0x000fe20004000000 */
[----:B0-----:R-:W-:-:S05]  /*4120*/  IMAD.MOV.U32 R3, RZ, RZ, 0x3ff00000 ;  /* 0x3ff00000ff037424 */ /* 0x001fca00078e00ff */
        /* <DEDUP_REMOVED lines=8> */
[----:B------:R-:W-:-:S08]  /*41b0*/  @P1 DFMA R10, R10, -1, RZ ;  /* 0xbff000000a0a182b */ /* 0x000fd000000000ff */
[----:B------:R-:W-:-:S08]  /*41c0*/  DMUL R26, R26, R10 ;  /* 0x0000000a1a1a7228 */ /* 0x000fd00000000000 */
[----:B------:R-:W-:-:S08]  /*41d0*/  DMUL R26, R26, R24 ;  /* 0x000000181a1a7228 */ /* 0x000fd00000000000 */
[----:B------:R-:W-:Y:S01]  /*41e0*/  DMUL R4, R26, R24 ;  /* 0x000000181a047228 */ /* 0x000fe20000000000 */
[----:B------:R-:W-:Y:S01]  /*41f0*/  LOP3.LUT R25, R3, 0x80000000, R15, 0xb8, !PT ;  /* 0x8000000003197812 */ /* 0x000fe200078eb80f */
[----:B------:R-:W-:Y:S01]  /*4200*/  IMAD.MOV.U32 R24, RZ, RZ, RZ ;  /* 0x000000ffff187224 */ /* 0x000fe200078e00ff */
[----:B------:R-:W-:Y:S08]  /*4210*/  BRA `(.L_x_4634) ;  /* 0x0000000400907947 */ /* 0x000ff00003800000 */
.L_x_4616:
[----:B------:R-:W-:-:S10]  /*4220*/  DADD R24, R12, -R12 ;  /* 0x000000000c187229 */ /* 0x000fd4000000080c */
[----:B------:R-:W-:Y:S02]  /*4230*/  IMAD.MOV.U32 R4, RZ, RZ, R24 ;  /* 0x000000ffff047224 */ /* 0x000fe400078e0018 */
[----:B------:R-:W-:Y:S01]  /*4240*/  IMAD.MOV.U32 R5, RZ, RZ, R25 ;  /* 0x000000ffff057224 */ /* 0x000fe200078e0019 */
[----:B------:R-:W-:Y:S06]  /*4250*/  BRA `(.L_x_4634) ;  /* 0x0000000400807947 */ /* 0x000fec0003800000 */
.L_x_4615:
[----:B------:R-:W-:-:S13]  /*4260*/  LOP3.LUT P0, RZ, R24, 0xfffff, R25, 0xf8, !PT ;  /* 0x000fffff18ff7812 */ /* 0x000fda000780f819 */
[C---:B---3--:R-:W-:Y:S02]  /*4270*/  @P0 DMUL R2, R12.reuse, R24 ;  /* 0x000000180c020228 */ /* 0x048fe40000000000 */
[----:B------:R-:W-:-:S08]  /*4280*/  @P0 DSETP.NEU.AND P1, PT, R12, RZ, PT ;  /* 0x000000ff0c00022a */ /* 0x000fd00003f2d000 */
[----:B------:R-:W-:Y:S02]  /*4290*/  @P0 FSEL R4, R12, R2, !P1 ;  /* 0x000000020c040208 */ /* 0x000fe40004800000 */
[----:B------:R-:W-:Y:S01]  /*42a0*/  @P0 FSEL R5, R13, R3, !P1 ;  /* 0x000000030d050208 */ /* 0x000fe20004800000 */
[----:B------:R-:W-:Y:S06]  /*42b0*/  @P0 BRA `(.L_x_4634) ;  /* 0x0000000400680947 */ /* 0x000fec0003800000 */
[----:B------:R-:W-:Y:S01]  /*42c0*/  DSETP.NEU.AND P0, PT, |R12|, +INF , PT ;  /* 0x7ff000000c00742a */ /* 0x000fe20003f0d200 */
[----:B------:R-:W-:Y:S01]  /*42d0*/  BSSY B2, `(.L_x_4643) ;  /* 0x0000055000027945 */ /* 0x000fe20003800000 */
[----:B------:R-:W-:-:S12]  /*42e0*/  VIADD R19, R25, 0xc0000000 ;  /* 0xc000000019137836 */ /* 0x000fd80000000000 */
[----:B------:R-:W-:Y:S05]  /*42f0*/  @!P0 BRA `(.L_x_4644) ;  /* 0x0000000400488947 */ /* 0x000fea0003800000 */
[----:B------:R-:W-:Y:S01]  /*4300*/  UMOV UR4, 0x6dc9c883 ;  /* 0x6dc9c88300047882 */ /* 0x000fe20000000000 */
[----:B------:R-:W-:Y:S01]  /*4310*/  UMOV UR5, 0x3fe45f30 ;  /* 0x3fe45f3000057882 */ /* 0x000fe20000000000 */
[C---:B------:R-:W-:Y:S01]  /*4320*/  DSETP.GE.AND P2, PT, |R12|.reuse, 2.14748364800000000000e+09, PT ;  /* 0x41e000000c00742a */ /* 0x040fe20003f46200 */
[----:B------:R-:W-:Y:S01]  /*4330*/  BSSY B3, `(.L_x_4645) ;  /* 0x0000016000037945 */ /* 0x000fe20003800000 */
[----:B------:R-:W-:Y:S01]  /*4340*/  DMUL R2, R12, UR4 ;  /* 0x000000040c027c28 */ /* 0x000fe20008000000 */
[----:B------:R-:W-:Y:S01]  /*4350*/  UMOV UR4, 0x54442d18 ;  /* 0x54442d1800047882 */ /* 0x000fe20000000000 */
[----:B------:R-:W-:-:S04]  /*4360*/  UMOV UR5, 0x3ff921fb ;  /* 0x3ff921fb00057882 */ /* 0x000fc80000000000 */
[----:B------:R-:W0:Y:S08]  /*4370*/  F2I.F64 R0, R2 ;  /* 0x0000000200007311 */ /* 0x000e300000301100 */
[----:B0-----:R-:W0:Y:S01]  /*4380*/  I2F.F64 R14, R0 ;  /* 0x00000000000e7312 */ /* 0x001e220000201c00 */
[----:B------:R-:W-:Y:S01]  /*4390*/  IMAD.MOV.U32 R32, RZ, RZ, R0 ;  /* 0x000000ffff207224 */ /* 0x000fe200078e0000 */
[----:B0-----:R-:W-:Y:S01]  /*43a0*/  DFMA R4, -R14, UR4, R12 ;  /* 0x000000040e047c2b */ /* 0x001fe2000800010c */
[----:B------:R-:W-:Y:S01]  /*43b0*/  UMOV UR4, 0x33145c00 ;  /* 0x33145c0000047882 */ /* 0x000fe20000000000 */
[----:B------:R-:W-:-:S06]  /*43c0*/  UMOV UR5, 0x3c91a626 ;  /* 0x3c91a62600057882 */ /* 0x000fcc0000000000 */
[----:B------:R-:W-:Y:S01]  /*43d0*/  DFMA R4, -R14, UR4, R4 ;  /* 0x000000040e047c2b */ /* 0x000fe20008000104 */
[----:B------:R-:W-:Y:S01]  /*43e0*/  UMOV UR4, 0x252049c0 ;  /* 0x252049c000047882 */ /* 0x000fe20000000000 */
[----:B------:R-:W-:-:S06]  /*43f0*/  UMOV UR5, 0x397b839a ;  /* 0x397b839a00057882 */ /* 0x000fcc0000000000 */
[----:B------:R-:W-:-:S10]  /*4400*/  DFMA R14, -R14, UR4, R4 ;  /* 0x000000040e0e7c2b */ /* 0x000fd40008000104 */
[----:B------:R-:W-:Y:S02]  /*4410*/  IMAD.MOV.U32 R10, RZ, RZ, R14 ;  /* 0x000000ffff0a7224 */ /* 0x000fe400078e000e */
[----:B------:R-:W-:Y:S01]  /*4420*/  IMAD.MOV.U32 R11, RZ, RZ, R15 ;  /* 0x000000ffff0b7224 */ /* 0x000fe200078e000f */
[----:B------:R-:W-:Y:S06]  /*4430*/  @!P2 BRA `(.L_x_4646) ;  /* 0x000000000014a947 */ /* 0x000fec0003800000 */
[----:B------:R-:W-:Y:S01]  /*4440*/  MOV R0, R12 ;  /* 0x0000000c00007202 */ /* 0x000fe20000000f00 */
[----:B------:R-:W-:Y:S01]  /*4450*/  IMAD.MOV.U32 R10, RZ, RZ, R13 ;  /* 0x000000ffff0a7224 */ /* 0x000fe200078e000d */
[----:B------:R-:W-:-:S07]  /*4460*/  MOV R18, 0x4480 ;  /* 0x0000448000127802 */ /* 0x000fce0000000f00 */
[----:B------:R-:W-:Y:S05]  /*4470*/  CALL.REL.NOINC `($_ZN2at6native18elementwise_kernelILi128ELi4EZNS0_15gpu_kernel_implIZZZNS0_15tan_kernel_cudaERNS_18TensorIteratorBaseEENKUlvE_clEvENKUlvE_clEvEUlN3c107complexIdEEE_EEvS4_RKT_EUliE_EEviT1_$__internal_trig_reduction_slowpathd) ;  /* 0x0000012800a47944 */ /* 0x000fea0003c00000 */
[----:B------:R-:W-:-:S07]  /*4480*/  IMAD.MOV.U32 R0, RZ, RZ, R5 ;  /* 0x000000ffff007224 */ /* 0x000fce00078e0005 */
.L_x_4646:
[----:B------:R-:W-:Y:S05]  /*4490*/  BSYNC B3 ;  /* 0x0000000000037941 */ /* 0x000fea0003800000 */
.L_x_4645:
        /* <DEDUP_REMOVED lines=24> */
[----:B------:R-:W-:Y:S01]  /*4620*/  IMAD.MOV.U32 R0, RZ, RZ, R12 ;  /* 0x000000ffff007224 */ /* 0x000fe200078e000c */
[----:B------:R-:W-:Y:S01]  /*4630*/  MOV R18, 0x4660 ;  /* 0x0000466000127802 */ /* 0x000fe20000000f00 */
[----:B------:R-:W-:-:S07]  /*4640*/  IMAD.MOV.U32 R10, RZ, RZ, R13 ;  /* 0x000000ffff0a7224 */ /* 0x000fce00078e000d */
[----:B------:R-:W-:Y:S05]  /*4650*/  CALL.REL.NOINC `($_ZN2at6native18elementwise_kernelILi128ELi4EZNS0_15gpu_kernel_implIZZZNS0_15tan_kernel_cudaERNS_18TensorIteratorBaseEENKUlvE_clEvENKUlvE_clEvEUlN3c107complexIdEEE_EEvS4_RKT_EUliE_EEviT1_$__internal_trig_reduction_slowpathd) ;  /* 0x00000128002c7944 */ /* 0x000fea0003c00000 */
[----:B------:R-:W-:Y:S02]  /*4660*/  IMAD.MOV.U32 R32, RZ, RZ, R5 ;  /* 0x000000ffff207224 */ /* 0x000fe400078e0005 */
[----:B------:R-:W-:Y:S02]  /*4670*/  IMAD.MOV.U32 R14, RZ, RZ, R10 ;  /* 0x000000ffff0e7224 */ /* 0x000fe400078e000a */
[----:B------:R-:W-:-:S07]  /*4680*/  IMAD.MOV.U32 R15, RZ, RZ, R11 ;  /* 0x000000ffff0f7224 */ /* 0x000fce00078e000b */
.L_x_4648:
[----:B------:R-:W-:Y:S05]  /*4690*/  BSYNC B3 ;  /* 0x0000000000037941 */ /* 0x000fea0003800000 */
.L_x_4647:
[----:B------:R-:W0:Y:S01]  /*46a0*/  LDC.64 R2, c[0x4][0x168] ;  /* 0x01005a00ff027b82 */ /* 0x000e220000000a00 */
[----:B------:R-:W-:-:S05]  /*46b0*/  IADD3 R32, R32, 0x1, RZ ;  /* 0x0000000120207810 */ /* 0x000fca0007ffe0ff */
        /* <DEDUP_REMOVED lines=9> */
[----:B------:R-:W-:-:S03]  /*4750*/  IMAD.MOV.U32 R0, RZ, RZ, 0x3de5db65 ;  /* 0x3de5db65ff007424 */ /* 0x000fc600078e00ff */
[----:B------:R-:W-:Y:S02]  /*4760*/  FSEL R12, -R12, 4.2945490664224492434e-19, !P0 ;  /* 0x20fd81640c0c7808 */ /* 0x000fe40004000100 */
        /* <DEDUP_REMOVED lines=10> */
[----:B------:R-:W-:-:S11]  /*4810*/  DMUL R12, R12, R26 ;  /* 0x0000001a0c0c7228 */ /* 0x000fd60000000000 */
.L_x_4644:
[----:B------:R-:W-:Y:S05]  /*4820*/  BSYNC B2 ;  /* 0x0000000000027941 */ /* 0x000fea0003800000 */
.L_x_4643:
[----:B------:R-:W-:Y:S01]  /*4830*/  LOP3.LUT R5, RZ, 0x80000000, R13, 0xb8, !PT ;  /* 0x80000000ff057812 */ /* 0x000fe200078eb80d */
[----:B------:R-:W-:Y:S02]  /*4840*/  IMAD.MOV.U32 R25, RZ, RZ, R19 ;  /* 0x000000ffff197224 */ /* 0x000fe400078e0013 */
[----:B------:R-:W-:-:S07]  /*4850*/  IMAD.MOV.U32 R4, RZ, RZ, RZ ;  /* 0x000000ffff047224 */ /* 0x000fce00078e00ff */
.L_x_4634:
[----:B------:R-:W-:Y:S05]  /*4860*/  BSYNC B0 ;  /* 0x0000000000007941 */ /* 0x000fea0003800000 */
.L_x_4614:
[----:B------:R-:W0:Y:S02]  /*4870*/  LDC.U8 R2, c[0x0][0x421] ;  /* 0x00010840ff027b82 */ /* 0x000e240000000000 */
        /* <DEDUP_REMOVED lines=14> */
.L_x_4652:
[----:B------:R-:W0:Y:S02]  /*4960*/  F2I.S64.F64.TRUNC R4, R4 ;  /* 0x0000000400047311 */ /* 0x000e24000030d900 */
[----:B0-----:R-:W-:-:S05]  /*4970*/  IMAD.MOV.U32 R3, RZ, RZ, R4 ;  /* 0x000000ffff037224 */ /* 0x001fca00078e0004 */
[----:B------:R3:W-:Y:S01]  /*4980*/  STG.E.U8 desc[UR36][R16.64], R3 ;  /* 0x0000000310007986 */ /* 0x0007e2000c101124 */
[----:B------:R-:W-:Y:S05]  /*4990*/  BRA `(.L_x_4654) ;  /* 0x00000010000c7947 */ /* 0x000fea0003800000 */
.L_x_4651:
        /* <DEDUP_REMOVED lines=9> */
.L_x_4656:
[----:B------:R-:W0:Y:S02]  /*4a30*/  F2I.F64.TRUNC R5, R4 ;  /* 0x0000000400057311 */ /* 0x000e24000030d100 */
[----:B0-----:R1:W-:Y:S01]  /*4a40*/  STG.E desc[UR36][R16.64], R5 ;  /* 0x0000000510007986 */ /* 0x0013e2000c101924 */
[----:B------:R-:W-:Y:S05]  /*4a50*/  BRA `(.L_x_4654) ;  /* 0x0000000c00dc7947 */ /* 0x000fea0003800000 */
.L_x_4655:
[----:B------:R-:W0:Y:S02]  /*4a60*/  F2I.F64.TRUNC R5, R4 ;  /* 0x0000000400057311 */ /* 0x000e24000030d100 */
[----:B0-----:R2:W-:Y:S01]  /*4a70*/  STG.E.U16 desc[UR36][R16.64], R5 ;  /* 0x0000000510007986 */ /* 0x0015e2000c101524 */
[----:B------:R-:W-:Y:S05]  /*4a80*/  BRA `(.L_x_4654) ;  /* 0x0000000c00d07947 */ /* 0x000fea0003800000 */
.L_x_4650:
        /* <DEDUP_REMOVED lines=13> */
.L_x_4658:
        /* <DEDUP_REMOVED lines=8> */
.L_x_4657:
        /* <DEDUP_REMOVED lines=8> */
[----:B------:R-:W0:Y:S01]  /*4c60*/  F2F.F32.F64 R3, -R24 ;  /* 0x8000001800037310 */ /* 0x000e220000301000 */
[----:B------:R-:W-:Y:S02]  /*4c70*/  DSETP.GEU.AND P0, PT, |R24|, UR4, PT ;  /* 0x0000000418007e2a */ /* 0x000fe4000bf0e200 */
[----:B------:R-:W-:-:S05]  /*4c80*/  DSETP.GEU.AND P1, PT, |R4|, UR4, PT ;  /* 0x0000000404007e2a */ /* 0x000fca000bf2e200 */
[----:B------:R-:W1:Y:S07]  /*4c90*/  F2F.F32.F64 R2, R4 ;  /* 0x0000000400027310 */ /* 0x000e6e0000301000 */
[----:B0-----:R-:W-:Y:S02]  /*4ca0*/  @!P0 FMUL R3, R3, 1.175494350822287508e-38 ;  /* 0x0080000003038820 */ /* 0x001fe40000400000 */
[----:B-1----:R-:W-:-:S05]  /*4cb0*/  @!P1 FMUL R2, R2, 1.175494350822287508e-38 ;  /* 0x0080000002029820 */ /* 0x002fca0000400000 */
[----:B------:R0:W-:Y:S01]  /*4cc0*/  STG.E.64 desc[UR36][R16.64], R2 ;  /* 0x0000000210007986 */ /* 0x0001e2000c101b24 */
[----:B------:R-:W-:Y:S05]  /*4cd0*/  BRA `(.L_x_4654) ;  /* 0x0000000c003c7947 */ /* 0x000fea0003800000 */
.L_x_4660:
[----:B------:R-:W-:Y:S01]  /*4ce0*/  UMOV UR4, 0xf0000000 ;  /* 0xf000000000047882 */ /* 0x000fe20000000000 */
[----:B------:R-:W-:Y:S01]  /*4cf0*/  UMOV UR5, 0x380fffff ;  /* 0x380fffff00057882 */ /* 0x000fe20000000000 */
[----:B------:R-:W0:Y:S01]  /*4d00*/  F2F.F32.F64 R3, R4 ;  /* 0x0000000400037310 */ /* 0x000e220000301000 */
[----:B------:R-:W-:Y:S02]  /*4d10*/  DSETP.GEU.AND P0, PT, |R4|, UR4, PT ;  /* 0x0000000404007e2a */ /* 0x000fe4000bf0e200 */
[----:B------:R-:W-:-:S05]  /*4d20*/  DSETP.GEU.AND P1, PT, |R24|, UR4, PT ;  /* 0x0000000418007e2a */ /* 0x000fca000bf2e200 */
[----:B------:R-:W1:Y:S07]  /*4d30*/  F2F.F32.F64 R0, -R24 ;  /* 0x8000001800007310 */ /* 0x000e6e0000301000 */
[----:B0-----:R-:W-:Y:S02]  /*4d40*/  @!P0 FMUL R3, R3, 1.175494350822287508e-38 ;  /* 0x0080000003038820 */ /* 0x001fe40000400000 */
[----:B-1----:R-:W-:-:S05]  /*4d50*/  @!P1 FMUL R0, R0, 1.175494350822287508e-38 ;  /* 0x0080000000009820 */ /* 0x002fca0000400000 */
[----:B------:R-:W-:-:S05]  /*4d60*/  F2FP.F16.F32.PACK_AB R3, R0, R3 ;  /* 0x000000030003723e */ /* 0x000fca00000000ff */
[----:B------:R0:W-:Y:S01]  /*4d70*/  STG.E desc[UR36][R16.64], R3 ;  /* 0x0000000310007986 */ /* 0x0001e2000c101924 */
[----:B------:R-:W-:Y:S05]  /*4d80*/  BRA `(.L_x_4654) ;  /* 0x0000000c00107947 */ /* 0x000fea0003800000 */
.L_x_4659:
[----:B------:R0:W-:Y:S01]  /*4d90*/  STG.E.64 desc[UR36][R16.64], R4 ;  /* 0x0000000410007986 */ /* 0x0001e2000c101b24 */
[----:B------:R-:W-:Y:S05]  /*4da0*/  BRA `(.L_x_4654) ;  /* 0x0000000c00087947 */ /* 0x000fea0003800000 */
.L_x_4649:
        /* <DEDUP_REMOVED lines=9> */
[----:B------:R-:W-:-:S06]  /*4e40*/  DSETP.NEU.OR P0, PT, R4, RZ, P0 ;  /* 0x000000ff0400722a */ /* 0x000fcc000070d400 */
[----:B------:R-:W-:-:S05]  /*4e50*/  SEL R3, RZ, 0x1, !P0 ;  /* 0x00000001ff037807 */ /* 0x000fca0004000000 */
[----:B------:R0:W-:Y:S01]  /*4e60*/  STG.E.U8 desc[UR36][R16.64], R3 ;  /* 0x0000000310007986 */ /* 0x0001e2000c101124 */
[----:B------:R-:W-:Y:S05]  /*4e70*/  BRA `(.L_x_4654) ;  /* 0x0000000800d47947 */ /* 0x000fea0003800000 */
.L_x_4663:
[----:B------:R-:W-:-:S07]  /*4e80*/  DADD R6, -RZ, -R24 ;  /* 0x00000000ff067229 */ /* 0x000fce0000000918 */
[----:B------:R0:W-:Y:S01]  /*4e90*/  STG.E.128 desc[UR36][R16.64], R4 ;  /* 0x0000000410007986 */ /* 0x0001e2000c101d24 */
[----:B------:R-:W-:Y:S05]  /*4ea0*/  BRA `(.L_x_4654) ;  /* 0x0000000800c87947 */ /* 0x000fea0003800000 */
.L_x_4662:
        /* <DEDUP_REMOVED lines=25> */
.L_x_4667:
[----:B------:R-:W-:Y:S05]  /*5040*/  BSYNC B0 ;  /* 0x0000000000007941 */ /* 0x000fea0003800000 */
.L_x_4666:
[----:B------:R-:W-:-:S05]  /*5050*/  LOP3.LUT R3, R0, R3, RZ, 0xfc, !PT ;  /* 0x0000000300037212 */ /* 0x000fca00078efcff */
[----:B------:R0:W-:Y:S01]  /*5060*/  STG.E.U8 desc[UR36][R16.64], R3 ;  /* 0x0000000310007986 */ /* 0x0001e2000c101124 */
[----:B------:R-:W-:Y:S05]  /*5070*/  BRA `(.L_x_4654) ;  /* 0x0000000800547947 */ /* 0x000fea0003800000 */
.L_x_4665:
        /* <DEDUP_REMOVED lines=17> */
.L_x_4669:
[----:B------:R-:W-:Y:S01]  /*5190*/  IMAD.MOV.U32 R0, RZ, RZ, 0x7f ;  /* 0x0000007fff007424 */ /* 0x000fe200078e00ff */
[----:B------:R-:W-:-:S04]  /*51a0*/  ISETP.GT.U32.AND P0, PT, R2, 0x7f800000, PT ;  /* 0x7f8000000200780c */ /* 0x000fc80003f04070 */
[----:B------:R-:W-:-:S09]  /*51b0*/  SEL R0, R0, 0x7c, P0 ;  /* 0x0000007c00007807 */ /* 0x000fd20000000000 */
.L_x_4670:
[----:B------:R-:W-:Y:S05]  /*51c0*/  BSYNC B0 ;  /* 0x0000000000007941 */ /* 0x000fea0003800000 */
.L_x_4668:
[----:B------:R-:W-:-:S04]  /*51d0*/  LOP3.LUT R2, R3, 0x80000000, RZ, 0xc0, !PT ;  /* 0x8000000003027812 */ /* 0x000fc800078ec0ff */
[----:B------:R-:W-:-:S04]  /*51e0*/  SHF.R.U32.HI R3, RZ, 0x18, R2 ;  /* 0x00000018ff037819 */ /* 0x000fc80000011602 */
[----:B------:R-:W-:-:S05]  /*51f0*/  LOP3.LUT R3, R0, R3, RZ, 0xfc, !PT ;  /* 0x0000000300037212 */ /* 0x000fca00078efcff */
[----:B------:R0:W-:Y:S01]  /*5200*/  STG.E.U8 desc[UR36][R16.64], R3 ;  /* 0x0000000310007986 */ /* 0x0001e2000c101124 */
[----:B------:R-:W-:Y:S05]  /*5210*/  BRA `(.L_x_4654) ;  /* 0x0000000400ec7947 */ /* 0x000fea0003800000 */
.L_x_4664:
        /* <DEDUP_REMOVED lines=8> */
.L_x_4661:
        /* <DEDUP_REMOVED lines=11> */
.L_x_4673:
        /* <DEDUP_REMOVED lines=21> */
.L_x_4676:
[----:B------:R-:W-:-:S04]  /*54a0*/  LOP3.LUT R2, R3, 0x80000000, RZ, 0xc0, !PT ;  /* 0x8000000003027812 */ /* 0x000fc800078ec0ff */
[----:B------:R-:W-:-:S04]  /*54b0*/  SHF.R.U32.HI R3, RZ, 0x18, R2 ;  /* 0x00000018ff037819 */ /* 0x000fc80000011602 */
[----:B------:R-:W-:-:S04]  /*54c0*/  LOP3.LUT R0, R0, R3, RZ, 0xfc, !PT ;  /* 0x0000000300007212 */ /* 0x000fc800078efcff */
[----:B------:R-:W-:-:S07]  /*54d0*/  PRMT R8, R0, 0x7610, R8 ;  /* 0x0000761000087816 */ /* 0x000fce0000000008 */
.L_x_4675:
[----:B------:R-:W-:Y:S05]  /*54e0*/  BSYNC B0 ;  /* 0x0000000000007941 */ /* 0x000fea0003800000 */
.L_x_4674:
[----:B------:R0:W-:Y:S01]  /*54f0*/  STG.E.U8 desc[UR36][R16.64], R8 ;  /* 0x0000000810007986 */ /* 0x0001e2000c101124 */
[----:B------:R-:W-:Y:S05]  /*5500*/  BRA `(.L_x_4654) ;  /* 0x0000000400307947 */ /* 0x000fea0003800000 */
.L_x_4672:
        /* <DEDUP_REMOVED lines=21> */
.L_x_4679:
[----:B------:R-:W-:-:S04]  /*5660*/  LOP3.LUT R2, R3, 0x80000000, RZ, 0xc0, !PT ;  /* 0x8000000003027812 */ /* 0x000fc800078ec0ff */
[----:B------:R-:W-:-:S04]  /*5670*/  SHF.R.U32.HI R3, RZ, 0x18, R2 ;  /* 0x00000018ff037819 */ /* 0x000fc80000011602 */
[----:B------:R-:W-:-:S04]  /*5680*/  LOP3.LUT R0, R0, R3, RZ, 0xfc, !PT ;  /* 0x0000000300007212 */ /* 0x000fc800078efcff */
[----:B------:R-:W-:-:S07]  /*5690*/  PRMT R8, R0, 0x7610, R8 ;  /* 0x0000761000087816 */ /* 0x000fce0000000008 */
.L_x_4678:
[----:B------:R-:W-:Y:S05]  /*56a0*/  BSYNC B0 ;  /* 0x0000000000007941 */ /* 0x000fea0003800000 */
.L_x_4677:
[----:B------:R0:W-:Y:S01]  /*56b0*/  STG.E.U8 desc[UR36][R16.64], R8 ;  /* 0x0000000810007986 */ /* 0x0001e2000c101124 */
[----:B------:R-:W-:Y:S05]  /*56c0*/  BRA `(.L_x_4654) ;  /* 0x0000000000c07947 */ /* 0x000fea0003800000 */
.L_x_4671:
        /* <DEDUP_REMOVED lines=26> */
.L_x_4653:
        /* <DEDUP_REMOVED lines=16> */
.L_x_4682:
[----:B------:R-:W-:Y:S05]  /*5970*/  BRA `(.L_x_4654) ;  /* 0x0000000000147947 */ /* 0x000fea0003800000 */
.L_x_4681:
[----:B------:R-:W0:Y:S02]  /*5980*/  F2I.U64.F64.TRUNC R4, R4 ;  /* 0x0000000400047311 */ /* 0x000e24000030d800 */
[----:B0-----:R0:W-:Y:S01]  /*5990*/  STG.E.64 desc[UR36][R16.64], R4 ;  /* 0x0000000410007986 */ /* 0x0011e2000c101b24 */
[----:B------:R-:W-:Y:S05]  /*59a0*/  BRA `(.L_x_4654) ;  /* 0x0000000000087947 */ /* 0x000fea0003800000 */
.L_x_4680:
[----:B------:R-:W0:Y:S02]  /*59b0*/  F2I.U32.F64.TRUNC R5, R4 ;  /* 0x0000000400057311 */ /* 0x000e24000030d000 */
[----:B0-----:R0:W-:Y:S02]  /*59c0*/  STG.E desc[UR36][R16.64], R5 ;  /* 0x0000000510007986 */ /* 0x0011e4000c101924 */
.L_x_4654:
[----:B0-----:R-:W0:Y:S01]  /*59d0*/  S2R R0, SR_TID.X ;  /* 0x0000000000007919 */ /* 0x001e220000002100 */
[----:B---3--:R-:W0:Y:S02]  /*59e0*/  S2R R3, SR_CTAID.X ;  /* 0x0000000000037919 */ /* 0x008e240000002500 */
[----:B0-----:R-:W-:-:S04]  /*59f0*/  IMAD R0, R3, 0x200, R0 ;  /* 0x0000020003007824 */ /* 0x001fc800078e0200 */
[----:B------:R-:W-:-:S07]  /*5a00*/  VIADD R19, R0, 0x80 ;  /* 0x0000008000137836 */ /* 0x000fce0000000000 */
.L_x_4579:
[----:B------:R-:W-:Y:S05]  /*5a10*/  BSYNC B6 ;  /* 0x0000000000067941 */ /* 0x000fea0003800000 */
.L_x_4578:
[----:B------:R-:W-:Y:S01]  /*5a20*/  ULDC UR4, c[0x0][0x210] ;  /* 0x0000840000047ab9 */ /* 0x000fe20000000800 */
[----:B------:R-:W-:Y:S01]  /*5a30*/  BSSY B6, `(.L_x_4683) ;  /* 0x0000595000067945 */ /* 0x000fe20003800000 */
[----:B------:R-:W-:-:S13]  /*5a40*/  ISETP.GE.AND P0, PT, R19, UR4, PT ;  /* 0x0000000413007c0c */ /* 0x000fda000bf06270 */
[----:B------:R-:W-:Y:S05]  /*5a50*/  @P0 BRA `(.L_x_4684) ;  /* 0x0000005800480947 */ /* 0x000fea0003800000 */
[----:B------:R-:W0:Y:S01]  /*5a60*/  LDC R6, c[0x0][0x218] ;  /* 0x00008600ff067b82 */ /* 0x000e220000000800 */
[----:B------:R-:W-:Y:S02]  /*5a70*/  IMAD.MOV.U32 R0, RZ, RZ, RZ ;  /* 0x000000ffff007224 */ /* 0x000fe400078e00ff */
        /* <DEDUP_REMOVED lines=301> */
.L_x_4685:
        /* <DEDUP_REMOVED lines=22> */
.L_x_4689:
[----:B------:R-:W2:Y:S01]  /*6eb0*/  LDG.E.U8 R2, desc[UR36][R2.64] ;  /* 0x0000002402027981 */ /* 0x000ea2000c1e1100 */
[----:B------:R-:W-:Y:S01]  /*6ec0*/  CS2R R14, SRZ ;  /* 0x00000000000e7805 */ /* 0x000fe2000001ff00 */
[----:B--2---:R0:W1:Y:S01]  /*6ed0*/  I2F.F64.U16 R12, R2 ;  /* 0x00000002000c7312 */ /* 0x0040620000101800 */
[----:B------:R-:W-:Y:S05]  /*6ee0*/  BRA `(.L_x_4691) ;  /* 0x0000000c00c87947 */ /* 0x000fea0003800000 */
.L_x_4688:
        /* <DEDUP_REMOVED lines=10> */
.L_x_4693:
[----:B------:R-:W2:Y:S01]  /*6f90*/  LDG.E R2, desc[UR36][R2.64] ;  /* 0x0000002402027981 */ /* 0x000ea2000c1e1900 */
[----:B------:R-:W-:Y:S01]  /*6fa0*/  CS2R R14, SRZ ;  /* 0x00000000000e7805 */ /* 0x000fe2000001ff00 */
[----:B--2---:R0:W1:Y:S01]  /*6fb0*/  I2F.F64 R12, R2 ;  /* 0x00000002000c7312 */ /* 0x0040620000201c00 */
[----:B------:R-:W-:Y:S05]  /*6fc0*/  BRA `(.L_x_4691) ;  /* 0x0000000c00907947 */ /* 0x000fea0003800000 */
.L_x_4692:
[----:B------:R-:W2:Y:S01]  /*6fd0*/  LDG.E.U16 R2, desc[UR36][R2.64] ;  /* 0x0000002402027981 */ /* 0x000ea2000c1e1500 */
[----:B------:R-:W-:Y:S01]  /*6fe0*/  CS2R R14, SRZ ;  /* 0x00000000000e7805 */ /* 0x000fe2000001ff00 */
[----:B--2---:R0:W1:Y:S01]  /*6ff0*/  I2F.F64.S16 R12, R2 ;  /* 0x00000002000c7312 */ /* 0x0040620000101c00 */
[----:B------:R-:W-:Y:S05]  /*7000*/  BRA `(.L_x_4691) ;  /* 0x0000000c00807947 */ /* 0x000fea0003800000 */
.L_x_4687:
        /* <DEDUP_REMOVED lines=11> */
.L_x_4695:
[----:B------:R-:W2:Y:S01]  /*70c0*/  LDG.E.U16 R0, desc[UR36][R2.64] ;  /* 0x0000002402007981 */ /* 0x000ea2000c1e1500 */
[----:B------:R-:W-:Y:S01]  /*70d0*/  CS2R R14, SRZ ;  /* 0x00000000000e7805 */ /* 0x000fe2000001ff00 */
[----:B--2---:R-:W-:-:S05]  /*70e0*/  HADD2.F32 R0, -RZ, R0.H0_H0 ;  /* 0x20000000ff007230 */ /* 0x004fca0000004100 */
[----:B------:R-:W-:-:S04]  /*70f0*/  FMUL.FTZ R0, R0, 1 ;  /* 0x3f80000000007820 */ /* 0x000fc80000410000 */
[----:B------:R0:W1:Y:S01]  /*7100*/  F2F.F64.F32 R12, R0 ;  /* 0x00000000000c7310 */ /* 0x0000620000201800 */
[----:B------:R-:W-:Y:S05]  /*7110*/  BRA `(.L_x_4691) ;  /* 0x0000000c003c7947 */ /* 0x000fea0003800000 */
.L_x_4694:
        /* <DEDUP_REMOVED lines=12> */
.L_x_4697:
        /* <DEDUP_REMOVED lines=8> */
.L_x_4696:
[----:B------:R0:W5:Y:S01]  /*7260*/  LDG.E.64 R12, desc[UR36][R2.64] ;  /* 0x00000024020c7981 */ /* 0x000162000c1e1b00 */
[----:B------:R-:W-:Y:S01]  /*7270*/  CS2R R14, SRZ ;  /* 0x00000000000e7805 */ /* 0x000fe2000001ff00 */
[----:B------:R-:W-:Y:S06]  /*7280*/  BRA `(.L_x_4691) ;  /* 0x0000000800e07947 */ /* 0x000fec0003800000 */
.L_x_4686:
        /* <DEDUP_REMOVED lines=14> */
.L_x_4700:
[----:B------:R0:W5:Y:S01]  /*7370*/  LDG.E.128 R12, desc[UR36][R2.64] ;  /* 0x00000024020c7981 */ /* 0x000162000c1e1d00 */
[----:B------:R-:W-:Y:S05]  /*7380*/  BRA `(.L_x_4691) ;  /* 0x0000000800a07947 */ /* 0x000fea0003800000 */
.L_x_4699:
        /* <DEDUP_REMOVED lines=27> */
[----:B------:R2:W3:Y:S01]  /*7540*/  F2F.F64.F32 R12, R5 ;  /* 0x00000005000c7310 */ /* 0x0004e20000201800 */
[----:B------:R-:W-:Y:S05]  /*7550*/  BRA `(.L_x_4691) ;  /* 0x00000008002c7947 */ /* 0x000fea0003800000 */
.L_x_4702:
[----:B------:R-:W2:Y:S01]  /*7560*/  LDG.E.U8 R2, desc[UR36][R2.64] ;  /* 0x0000002402027981 */ /* 0x000ea2000c1e1100 */
[----:B------:R-:W-:Y:S02]  /*7570*/  CS2R R14, SRZ ;  /* 0x00000000000e7805 */ /* 0x000fe4000001ff00 */
        /* <DEDUP_REMOVED lines=12> */
[----:B------:R4:W0:Y:S01]  /*7640*/  F2F.F64.F32 R12, R4 ;  /* 0x00000004000c7310 */ /* 0x0008220000201800 */
[----:B------:R-:W-:Y:S05]  /*7650*/  BRA `(.L_x_4691) ;  /* 0x0000000400ec7947 */ /* 0x000fea0003800000 */
.L_x_4701:
[----:B------:R-:W2:Y:S01]  /*7660*/  LDG.E.U16 R0, desc[UR36][R2.64] ;  /* 0x0000002402007981 */ /* 0x000ea2000c1e1500 */
[----:B------:R-:W-:Y:S01]  /*7670*/  CS2R R14, SRZ ;  /* 0x00000000000e7805 */ /* 0x000fe2000001ff00 */
[----:B--2---:R-:W-:-:S04]  /*7680*/  IMAD.U32 R0, R0, 0x10000, RZ ;  /* 0x0001000000007824 */ /* 0x004fc800078e00ff */
[----:B------:R-:W-:-:S04]  /*7690*/  FMUL.FTZ R0, R0, 1 ;  /* 0x3f80000000007820 */ /* 0x000fc80000410000 */
[----:B------:R0:W1:Y:S01]  /*76a0*/  F2F.F64.F32 R12, R0 ;  /* 0x00000000000c7310 */ /* 0x0000620000201800 */
[----:B------:R-:W-:Y:S05]  /*76b0*/  BRA `(.L_x_4691) ;  /* 0x0000000400d47947 */ /* 0x000fea0003800000 */
.L_x_4698:
        /* <DEDUP_REMOVED lines=12> */
.L_x_4705:
        /* <DEDUP_REMOVED lines=21> */
.L_x_4709:
[----:B------:R-:W-:Y:S05]  /*78d0*/  BSYNC B1 ;  /* 0x0000000000017941 */ /* 0x000fea0003800000 */
.L_x_4708:
[----:B------:R-:W-:Y:S01]  /*78e0*/  LEA R3, R0, 0x3b800000, 0x17 ;  /* 0x3b80000000037811 */ /* 0x000fe200078eb8ff */
[----:B------:R-:W-:-:S05]  /*78f0*/  IMAD.SHL.U32 R0, R2, 0x100000, RZ ;  /* 0x0010000002007824 */ /* 0x000fca00078e00ff */
[----:B------:R-:W-:-:S07]  /*7900*/  LOP3.LUT R0, R3, R0, R4, 0xfe, !PT ;  /* 0x0000000003007212 */ /* 0x000fce00078efe04 */
.L_x_4707:
[----:B------:R-:W-:Y:S05]  /*7910*/  BSYNC B0 ;  /* 0x0000000000007941 */ /* 0x000fea0003800000 */
.L_x_4706:
[----:B------:R-:W-:Y:S01]  /*7920*/  FMUL.FTZ R0, R0, 1 ;  /* 0x3f80000000007820 */ /* 0x000fe20000410000 */
[----:B------:R-:W-:-:S03]  /*7930*/  CS2R R14, SRZ ;  /* 0x00000000000e7805 */ /* 0x000fc6000001ff00 */
[----:B------:R0:W1:Y:S01]  /*7940*/  F2F.F64.F32 R12, R0 ;  /* 0x00000000000c7310 */ /* 0x0000620000201800 */
[----:B------:R-:W-:Y:S05]  /*7950*/  BRA `(.L_x_4691) ;  /* 0x00000004002c7947 */ /* 0x000fea0003800000 */
.L_x_4704:
        /* <DEDUP_REMOVED lines=21> */
.L_x_4713:
[----:B------:R-:W-:Y:S05]  /*7ab0*/  BSYNC B1 ;  /* 0x0000000000017941 */ /* 0x000fea0003800000 */
.L_x_4712:
[----:B------:R-:W-:Y:S01]  /*7ac0*/  LEA R3, R0, 0x37800000, 0x17 ;  /* 0x3780000000037811 */ /* 0x000fe200078eb8ff */
[----:B------:R-:W-:-:S05]  /*7ad0*/  IMAD.SHL.U32 R0, R2, 0x200000, RZ ;  /* 0x0020000002007824 */ /* 0x000fca00078e00ff */
[----:B------:R-:W-:-:S07]  /*7ae0*/  LOP3.LUT R0, R3, R0, R4, 0xfe, !PT ;  /* 0x0000000003007212 */ /* 0x000fce00078efe04 */
.L_x_4711:
[----:B------:R-:W-:Y:S05]  /*7af0*/  BSYNC B0 ;  /* 0x0000000000007941 */ /* 0x000fea0003800000 */
.L_x_4710:
[----:B------:R-:W-:Y:S01]  /*7b00*/  FMUL.FTZ R0, R0, 1 ;  /* 0x3f80000000007820 */ /* 0x000fe20000410000 */
[----:B------:R-:W-:-:S03]  /*7b10*/  CS2R R14, SRZ ;  /* 0x00000000000e7805 */ /* 0x000fc6000001ff00 */
[----:B------:R0:W1:Y:S01]  /*7b20*/  F2F.F64.F32 R12, R0 ;  /* 0x00000000000c7310 */ /* 0x0000620000201800 */
[----:B------:R-:W-:Y:S05]  /*7b30*/  BRA `(.L_x_4691) ;  /* 0x0000000000b47947 */ /* 0x000fea0003800000 */
.L_x_4703:
        /* <DEDUP_REMOVED lines=14> */
.L_x_4717:
[----:B------:R-:W-:Y:S05]  /*7c20*/  BSYNC B0 ;  /* 0x0000000000007941 */ /* 0x000fea0003800000 */
.L_x_4716:
[----:B------:R-:W-:Y:S01]  /*7c30*/  FMUL.FTZ R0, R0, 1 ;  /* 0x3f80000000007820 */ /* 0x000fe20000410000 */
[----:B------:R-:W-:-:S03]  /*7c40*/  CS2R R14, SRZ ;  /* 0x00000000000e7805 */ /* 0x000fc6000001ff00 */
[----:B------:R0:W1:Y:S01]  /*7c50*/  F2F.F64.F32 R12, R0 ;  /* 0x00000000000c7310 */ /* 0x0000620000201800 */
[----:B------:R-:W-:Y:S05]  /*7c60*/  BRA `(.L_x_4691) ;  /* 0x0000000000687947 */ /* 0x000fea0003800000 */
.L_x_4690:
        /* <DEDUP_REMOVED lines=16> */
.L_x_4718:
[----:B------:R-:W-:Y:S02]  /*7d70*/  CS2R R12, SRZ ;  /* 0x00000000000c7805 */ /* 0x000fe4000001ff00 */
[----:B------:R-:W-:Y:S01]  /*7d80*/  CS2R R14, SRZ ;  /* 0x00000000000e7805 */ /* 0x000fe2000001ff00 */
[----:B------:R-:W-:Y:S06]  /*7d90*/  BRA `(.L_x_4691) ;  /* 0x00000000001c7947 */ /* 0x000fec0003800000 */
.L_x_4715:
[----:B------:R-:W2:Y:S01]  /*7da0*/  LDG.E.64 R12, desc[UR36][R2.64] ;  /* 0x00000024020c7981 */ /* 0x000ea2000c1e1b00 */
[----:B------:R-:W-:Y:S01]  /*7db0*/  CS2R R14, SRZ ;  /* 0x00000000000e7805 */ /* 0x000fe2000001ff00 */
[----:B--2---:R-:W0:Y:S01]  /*7dc0*/  I2F.F64.U64 R12, R12 ;  /* 0x0000000c000c7312 */ /* 0x004e220000301800 */
[----:B------:R-:W-:Y:S05]  /*7dd0*/  BRA `(.L_x_4691) ;  /* 0x00000000000c7947 */ /* 0x000fea0003800000 */
.L_x_4714:
[----:B------:R-:W2:Y:S01]  /*7de0*/  LDG.E R2, desc[UR36][R2.64] ;  /* 0x0000002402027981 */ /* 0x000ea2000c1e1900 */
[----:B------:R-:W-:Y:S01]  /*7df0*/  CS2R R14, SRZ ;  /* 0x00000000000e7805 */ /* 0x000fe2000001ff00 */
[----:B--2---:R0:W1:Y:S06]  /*7e00*/  I2F.F64.U32 R12, R2 ;  /* 0x00000002000c7312 */ /* 0x00406c0000201800 */
.L_x_4691:
[----:B01---5:R-:W-:Y:S01]  /*7e10*/  DADD R24, -RZ, -R14 ;  /* 0x00000000ff187229 */ /* 0x023fe2000000090e */
[----:B------:R-:W-:Y:S09]  /*7e20*/  BSSY B0, `(.L_x_4719) ;  /* 0x000023e000007945 */ /* 0x000ff20003800000 */
[----:B------:R-:W-:-:S04]  /*7e30*/  LOP3.LUT R0, R25, 0x7fffffff, RZ, 0xc0, !PT ;  /* 0x7fffffff19007812 */ /* 0x000fc800078ec0ff */
[----:B------:R-:W-:-:S13]  /*7e40*/  ISETP.GT.U32.AND P0, PT, R0, 0x7fefffff, PT ;  /* 0x7fefffff0000780c */ /* 0x000fda0003f04070 */
[----:B------:R-:W-:Y:S05]  /*7e50*/  @P0 BRA `(.L_x_4720) ;  /* 0x0000001c00680947 */ /* 0x000fea0003800000 */
[----:B--23--:R-:W-:-:S14]  /*7e60*/  DSETP.GEU.AND P0, PT, |R12|, +INF , PT ;  /* 0x7ff000000c00742a */ /* 0x00cfdc0003f0e200 */
        /* <DEDUP_REMOVED lines=13> */
[----:B0-----:R-:W4:Y:S02]  /*7f40*/  I2F.F64 R10, R0 ;  /* 0x00000000000a7312 */ /* 0x001f240000201c00 */
[----:B----4-:R-:W-:Y:S01]  /*7f50*/  DFMA R4, -R10, UR4, R12 ;  /* 0x000000040a047c2b */ /* 0x010fe2000800010c */
        /* <DEDUP_REMOVED lines=13> */
.L_x_4724:
[----:B------:R-:W-:Y:S01]  /*8030*/  DMUL R10, RZ, R12 ;  /* 0x0000000cff0a7228 */ /* 0x000fe20000000000 */
[----:B------:R-:W-:-:S10]  /*8040*/  IMAD.MOV.U32 R0, RZ, RZ, RZ ;  /* 0x000000ffff007224 */ /* 0x000fd400078e00ff */
.L_x_4725:
[----:B------:R-:W-:Y:S05]  /*8050*/  BSYNC B2 ;  /* 0x0000000000027941 */ /* 0x000fea0003800000 */
.L_x_4723:
[----:B------:R-:W-:Y:S01]  /*8060*/  DMUL R2, R10, R10 ;  /* 0x0000000a0a027228 */ /* 0x000fe20000000000 */
[----:B----4-:R-:W-:Y:S01]  /*8070*/  IMAD.MOV.U32 R4, RZ, RZ, 0x5b27ebb1 ;  /* 0x5b27ebb1ff047424 */ /* 0x010fe200078e00ff */
        /* <DEDUP_REMOVED lines=61> */
.L_x_4727:
[----:B------:R-:W-:Y:S05]  /*8450*/  BSYNC B1 ;  /* 0x0000000000017941 */ /* 0x000fea0003800000 */
.L_x_4726:
        /* <DEDUP_REMOVED lines=8> */
[----:B------:R-:W-:Y:S01]  /*84e0*/  MOV R14, 0x0 ;  /* 0x00000000000e7802 */ /* 0x000fe20000000f00 */
[----:B------:R-:W-:Y:S01]  /*84f0*/  IMAD.MOV.U32 R12, RZ, RZ, -0x7142ec33 ;  /* 0x8ebd13cdff0c7424 */ /* 0x000fe200078e00ff */
[----:B------:R-:W-:Y:S01]  /*8500*/  BSSY B3, `(.L_x_4730) ;  /* 0x000004e000037945 */ /* 0x000fe20003800000 */
[----:B------:R-:W-:Y:S01]  /*8510*/  DFMA R2, R4, R2, 6.75539944105574400000e+15 ;  /* 0x433800000402742b */ /* 0x000fe20000000002 */
[C---:B------:R-:W-:Y:S01]  /*8520*/  ISETP.GE.U32.AND P0, PT, R0.reuse, 0x7fb3e647, PT ;  /* 0x7fb3e6470000780c */ /* 0x040fe20003f06070 */
[----:B------:R-:W-:Y:S01]  /*8530*/  IMAD.MOV.U32 R13, RZ, RZ, 0x3e5af86d ;  /* 0x3e5af86dff0d7424 */ /* 0x000fe200078e00ff */
[----:B------:R-:W-:Y:S01]  /*8540*/  ISETP.NE.AND P1, PT, R0, RZ, PT ;  /* 0x000000ff0000720c */ /* 0x000fe20003f25270 */
[----:B------:R-:W-:-:S04]  /*8550*/  IMAD.MOV.U32 R15, RZ, RZ, 0x3ff00000 ;  /* 0x3ff00000ff0f7424 */ /* 0x000fc800078e00ff */
        /* <DEDUP_REMOVED lines=45> */
[----:B------:R-:W-:-:S08]  /*8830*/  DFMA R10, R10, R2, R12 ;  /* 0x000000020a0a722b */ /* 0x000fd0000000000c */
        /* <DEDUP_REMOVED lines=26> */
.L_x_4731:
[----:B------:R-:W-:Y:S05]  /*89e0*/  BSYNC B3 ;  /* 0x0000000000037941 */ /* 0x000fea0003800000 */
.L_x_4730:
[----:B------:R-:W-:Y:S01]  /*89f0*/  DADD R2, R8, R2 ;  /* 0x0000000008027229 */ /* 0x000fe20000000002 */
[----:B------:R-:W-:Y:S01]  /*8a00*/  UMOV UR4, 0x8fb9f87e ;  /* 0x8fb9f87e00047882 */ /* 0x000fe20000000000 */
[----:B------:R-:W-:Y:S02]  /*8a10*/  UMOV UR5, 0x408633ce ;  /* 0x408633ce00057882 */ /* 0x000fe40000000000 */
[----:B------:R-:W-:-:S06]  /*8a20*/  DSETP.GE.AND P0, PT, R4, UR4, PT ;  /* 0x0000000404007e2a */ /* 0x000fcc000bf06000 */
[----:B------:R-:W-:Y:S02]  /*8a30*/  FSEL R4, R2, RZ, !P0 ;  /* 0x000000ff02047208 */ /* 0x000fe40004000000 */
[----:B------:R-:W-:Y:S01]  /*8a40*/  FSEL R5, R3, +QNAN , !P0 ;  /* 0x7ff0000003057808 */ /* 0x000fe20004000000 */
[----:B------:R-:W-:Y:S06]  /*8a50*/  BRA `(.L_x_4732) ;  /* 0x00000000005c7947 */ /* 0x000fec0003800000 */
.L_x_4729:
        /* <DEDUP_REMOVED lines=23> */
.L_x_4732:
[----:B------:R-:W-:Y:S05]  /*8bd0*/  BSYNC B2 ;  /* 0x0000000000027941 */ /* 0x000fea0003800000 */
.L_x_4728:
[----:B------:R-:W-:Y:S01]  /*8be0*/  LOP3.LUT R25, R5, 0x80000000, R25, 0xb8, !PT ;  /* 0x8000000005197812 */ /* 0x000fe200078eb819 */
[----:B------:R-:W-:Y:S01]  /*8bf0*/  IMAD.MOV.U32 R8, RZ, RZ, 0x0 ;  /* 0x00000000ff087424 */ /* 0x000fe200078e00ff */
[----:B------:R-:W-:Y:S01]  /*8c00*/  MOV R24, R4 ;  /* 0x0000000400187202 */ /* 0x000fe20000000f00 */
[----:B------:R-:W-:Y:S01]  /*8c10*/  IMAD.MOV.U32 R9, RZ, RZ, 0x3fd80000 ;  /* 0x3fd80000ff097424 */ /* 0x000fe200078e00ff */
[----:B------:R-:W-:Y:S04]  /*8c20*/  BSSY B1, `(.L_x_4733) ;  /* 0x0000017000017945 */ /* 0x000fe80003800000 */
        /* <DEDUP_REMOVED lines=16> */
[----:B------:R-:W-:Y:S01]  /*8d30*/  IMAD.MOV.U32 R26, RZ, RZ, R14 ;  /* 0x000000ffff1a7224 */ /* 0x000fe200078e000e */
[----:B------:R-:W-:Y:S01]  /*8d40*/  MOV R18, 0x8d90 ;  /* 0x00008d9000127802 */ /* 0x000fe20000000f00 */
[----:B------:R-:W-:Y:S02]  /*8d50*/  IMAD.MOV.U32 R0, RZ, RZ, R22 ;  /* 0x000000ffff007224 */ /* 0x000fe400078e0016 */
[----:B------:R-:W-:Y:S02]  /*8d60*/  IMAD.MOV.U32 R5, RZ, RZ, R23 ;  /* 0x000000ffff057224 */ /* 0x000fe400078e0017 */
[----:B------:R-:W-:-:S07]  /*8d70*/  IMAD.MOV.U32 R27, RZ, RZ, R9 ;  /* 0x000000ffff1b7224 */ /* 0x000fce00078e0009 */
[----:B------:R-:W-:Y:S05]  /*8d80*/  CALL.REL.NOINC `($__internal_1_$__cuda_sm20_dsqrt_rn_f64_mediumpath_v1) ;  /* 0x000000dc00a47944 */ /* 0x000fea0003c00000 */
.L_x_4734:
[----:B------:R-:W-:Y:S05]  /*8d90*/  BSYNC B1 ;  /* 0x0000000000017941 */ /* 0x000fea0003800000 */
.L_x_4733:
        /* <DEDUP_REMOVED lines=19> */
[----:B------:R-:W-:Y:S01]  /*8ed0*/  MOV R20, R24 ;  /* 0x0000001800147202 */ /* 0x000fe20000000f00 */
[----:B------:R-:W-:Y:S01]  /*8ee0*/  IMAD.MOV.U32 R21, RZ, RZ, R25 ;  /* 0x000000ffff157224 */ /* 0x000fe200078e0019 */
[----:B------:R-:W-:Y:S01]  /*8ef0*/  MOV R0, 0x8f30 ;  /* 0x00008f3000007802 */ /* 0x000fe20000000f00 */
[----:B------:R-:W-:Y:S02]  /*8f00*/  IMAD.MOV.U32 R2, RZ, RZ, R8 ;  /* 0x000000ffff027224 */ /* 0x000fe400078e0008 */
[----:B------:R-:W-:-:S07]  /*8f10*/  IMAD.MOV.U32 R3, RZ, RZ, R9 ;  /* 0x000000ffff037224 */ /* 0x000fce00078e0009 */
[----:B------:R-:W-:Y:S05]  /*8f20*/  CALL.REL.NOINC `($__internal_0_$__cuda_sm20_div_rn_f64_full) ;  /* 0x000000d400d07944 */ /* 0x000fea0003c00000 */
[----:B------:R-:W-:Y:S02]  /*8f30*/  IMAD.MOV.U32 R2, RZ, RZ, R28 ;  /* 0x000000ffff027224 */ /* 0x000fe400078e001c */
[----:B------:R-:W-:-:S07]  /*8f40*/  IMAD.MOV.U32 R3, RZ, RZ, R29 ;  /* 0x000000ffff037224 */ /* 0x000fce00078e001d */
.L_x_4736:
[----:B------:R-:W-:Y:S05]  /*8f50*/  BSYNC B2 ;  /* 0x0000000000027941 */ /* 0x000fea0003800000 */
.L_x_4735:
        /* <DEDUP_REMOVED lines=25> */
.L_x_4738:
[----:B------:R-:W-:Y:S05]  /*90f0*/  BSYNC B2 ;  /* 0x0000000000027941 */ /* 0x000fea0003800000 */
.L_x_4737:
[----:B------:R-:W-:Y:S05]  /*9100*/  BRA `(.L_x_4739) ;  /* 0x00000010003c7947 */ /* 0x000fea0003800000 */
.L_x_4722:
[----:B------:R-:W-:Y:S01]  /*9110*/  IMAD.MOV.U32 R2, RZ, RZ, 0x652b82fe ;  /* 0x652b82feff027424 */ /* 0x000fe200078e00ff */
[----:B------:R-:W-:Y:S01]  /*9120*/  UMOV UR4, 0xfefa39ef ;  /* 0xfefa39ef00047882 */ /* 0x000fe20000000000 */
[----:B------:R-:W-:Y:S01]  /*9130*/  IMAD.MOV.U32 R3, RZ, RZ, 0x3ff71547 ;  /* 0x3ff71547ff037424 */ /* 0x000fe200078e00ff */
[----:B------:R-:W-:Y:S01]  /*9140*/  UMOV UR5, 0x3fe62e42 ;  /* 0x3fe62e4200057882 */ /* 0x000fe20000000000 */
[----:B------:R-:W-:Y:S01]  /*9150*/  BSSY B1, `(.L_x_4740) ;  /* 0x000003a000017945 */ /* 0x000fe20003800000 */
[----:B------:R-:W-:-:S03]  /*9160*/  DSETP.NEU.AND P2, PT, |R12|, +INF , PT ;  /* 0x7ff000000c00742a */ /* 0x000fc60003f4d200 */
[----:B------:R-:W-:-:S08]  /*9170*/  DFMA R2, -|R24|, R2, 6.75539944105574400000e+15 ;  /* 0x433800001802742b */ /* 0x000fd00000000302 */
[----:B----4-:R-:W-:-:S08]  /*9180*/  DADD R4, R2, -6.75539944105574400000e+15 ;  /* 0xc338000002047429 */ /* 0x010fd00000000000 */
        /* <DEDUP_REMOVED lines=47> */
[----:B------:R-:W-:-:S04]  /*9480*/  @!P1 SHF.R.S32.HI R3, RZ, 0x1, R0 ;  /* 0x00000001ff039819 */ /* 0x000fc80000011400 */
[----:B------:R-:W-:Y:S01]  /*9490*/  @!P1 IADD3 R2, R2, -R3, RZ ;  /* 0x8000000302029210 */ /* 0x000fe20007ffe0ff */
[----:B------:R-:W-:-:S03]  /*94a0*/  @!P1 IMAD R3, R3, 0x100000, R5 ;  /* 0x0010000003039824 */ /* 0x000fc600078e0205 */
[----:B------:R-:W-:Y:S01]  /*94b0*/  @!P1 LEA R5, R2, 0x3ff00000, 0x14 ;  /* 0x3ff0000002059811 */ /* 0x000fe200078ea0ff */
[----:B------:R-:W-:Y:S02]  /*94c0*/  @!P1 IMAD.MOV.U32 R2, RZ, RZ, R4 ;  /* 0x000000ffff029224 */ /* 0x000fe400078e0004 */
[----:B------:R-:W-:-:S06]  /*94d0*/  @!P1 IMAD.MOV.U32 R4, RZ, RZ, RZ ;  /* 0x000000ffff049224 */ /* 0x000fcc00078e00ff */
[----:B------:R-:W-:-:S11]  /*94e0*/  @!P1 DMUL R24, R2, R4 ;  /* 0x0000000402189228 */ /* 0x000fd60000000000 */
.L_x_4741:
[----:B------:R-:W-:Y:S05]  /*94f0*/  BSYNC B1 ;  /* 0x0000000000017941 */ /* 0x000fea0003800000 */
.L_x_4740:
        /* <DEDUP_REMOVED lines=24> */
.L_x_4743:
[----:B------:R-:W-:Y:S01]  /*9680*/  DMUL R10, RZ, R12 ;  /* 0x0000000cff0a7228 */ /* 0x000fe20000000000 */
[----:B------:R-:W-:-:S10]  /*9690*/  IMAD.MOV.U32 R0, RZ, RZ, RZ ;  /* 0x000000ffff007224 */ /* 0x000fd400078e00ff */
.L_x_4744:
[----:B------:R-:W-:Y:S05]  /*96a0*/  BSYNC B2 ;  /* 0x0000000000027941 */ /* 0x000fea0003800000 */
.L_x_4742:
        /* <DEDUP_REMOVED lines=43> */
[----:B------:R-:W-:Y:S05]  /*9960*/  CALL.REL.NOINC `($_ZN2at6native18elementwise_kernelILi128ELi4EZNS0_15gpu_kernel_implIZZZNS0_15tan_kernel_cudaERNS_18TensorIteratorBaseEENKUlvE_clEvENKUlvE_clEvEUlN3c107complexIdEEE_EEvS4_RKT_EUliE_EEviT1_$__internal_trig_reduction_slowpathd) ;  /* 0x000000d400687944 */ /* 0x000fea0003c00000 */
[----:B------:R-:W-:Y:S01]  /*9970*/  IMAD.MOV.U32 R0, RZ, RZ, R5 ;  /* 0x000000ffff007224 */ /* 0x000fe200078e0005 */
[----:B------:R-:W-:Y:S06]  /*9980*/  BRA `(.L_x_4747) ;  /* 0x0000000000087947 */ /* 0x000fec0003800000 */
.L_x_4746:
[----:B------:R-:W-:Y:S01]  /*9990*/  DMUL R10, RZ, R12 ;  /* 0x0000000cff0a7228 */ /* 0x000fe20000000000 */
[----:B------:R-:W-:-:S10]  /*99a0*/  IMAD.MOV.U32 R0, RZ, RZ, RZ ;  /* 0x000000ffff007224 */ /* 0x000fd400078e00ff */
.L_x_4747:
[----:B------:R-:W-:Y:S05]  /*99b0*/  BSYNC B2 ;  /* 0x0000000000027941 */ /* 0x000fea0003800000 */
.L_x_4745:
[----:B------:R-:W0:Y:S01]  /*99c0*/  LDC.64 R2, c[0x4][0x168] ;  /* 0x01005a00ff027b82 */ /* 0x000e220000000a00 */
[----:B------:R-:W-:-:S04]  /*99d0*/  VIADD R8, R0, 0x1 ;  /* 0x0000000100087836 */ /* 0x000fc80000000000 */
        /* <DEDUP_REMOVED lines=30> */
.L_x_4721:
[----:B------:R-:W-:-:S10]  /*9bc0*/  DADD R24, R12, -R12 ;  /* 0x000000000c187229 */ /* 0x000fd4000000080c */
[----:B----4-:R-:W-:Y:S01]  /*9bd0*/  IMAD.MOV.U32 R4, RZ, RZ, R24 ;  /* 0x000000ffff047224 */ /* 0x010fe200078e0018 */
[----:B------:R-:W-:Y:S01]  /*9be0*/  MOV R5, R25 ;  /* 0x0000001900057202 */ /* 0x000fe20000000f00 */
[----:B------:R-:W-:Y:S06]  /*9bf0*/  BRA `(.L_x_4739) ;  /* 0x0000000400807947 */ /* 0x000fec0003800000 */
.L_x_4720:
[----:B------:R-:W-:-:S13]  /*9c00*/  LOP3.LUT P0, RZ, R24, 0xfffff, R25, 0xf8, !PT ;  /* 0x000fffff18ff7812 */ /* 0x000fda000780f819 */
[C---:B--23--:R-:W-:Y:S02]  /*9c10*/  @P0 DMUL R2, R12.reuse, R24 ;  /* 0x000000180c020228 */ /* 0x04cfe40000000000 */
[----:B------:R-:W-:-:S08]  /*9c20*/  @P0 DSETP.NEU.AND P1, PT, R12, RZ, PT ;  /* 0x000000ff0c00022a */ /* 0x000fd00003f2d000 */
[----:B----4-:R-:W-:Y:S02]  /*9c30*/  @P0 FSEL R4, R12, R2, !P1 ;  /* 0x000000020c040208 */ /* 0x010fe40004800000 */
        /* <DEDUP_REMOVED lines=26> */
[----:B------:R-:W-:Y:S01]  /*9de0*/  IMAD.MOV.U32 R0, RZ, RZ, R12 ;  /* 0x000000ffff007224 */ /* 0x000fe200078e000c */
[----:B------:R-:W-:Y:S01]  /*9df0*/  MOV R18, 0x9e20 ;  /* 0x00009e2000127802 */ /* 0x000fe20000000f00 */
[----:B------:R-:W-:-:S07]  /*9e00*/  IMAD.MOV.U32 R10, RZ, RZ, R13 ;  /* 0x000000ffff0a7224 */ /* 0x000fce00078e000d */
[----:B------:R-:W-:Y:S05]  /*9e10*/  CALL.REL.NOINC `($_ZN2at6native18elementwise_kernelILi128ELi4EZNS0_15gpu_kernel_implIZZZNS0_15tan_kernel_cudaERNS_18TensorIteratorBaseEENKUlvE_clEvENKUlvE_clEvEUlN3c107complexIdEEE_EEvS4_RKT_EUliE_EEviT1_$__internal_trig_reduction_slowpathd) ;  /* 0x000000d0003c7944 */ /* 0x000fea0003c00000 */
[----:B------:R-:W-:-:S07]  /*9e20*/  IMAD.MOV.U32 R0, RZ, RZ, R5 ;  /* 0x000000ffff007224 */ /* 0x000fce00078e0005 */
.L_x_4751:
[----:B------:R-:W-:Y:S05]  /*9e30*/  BSYNC B3 ;  /* 0x0000000000037941 */ /* 0x000fea0003800000 */
.L_x_4750:
        /* <DEDUP_REMOVED lines=24> */
[----:B------:R-:W-:Y:S01]  /*9fc0*/  MOV R0, R12 ;  /* 0x0000000c00007202 */ /* 0x000fe20000000f00 */
[----:B------:R-:W-:Y:S01]  /*9fd0*/  IMAD.MOV.U32 R10, RZ, RZ, R13 ;  /* 0x000000ffff0a7224 */ /* 0x000fe200078e000d */
[----:B------:R-:W-:-:S07]  /*9fe0*/  MOV R18, 0xa000 ;  /* 0x0000a00000127802 */ /* 0x000fce0000000f00 */
[----:B------:R-:W-:Y:S05]  /*9ff0*/  CALL.REL.NOINC `($_ZN2at6native18elementwise_kernelILi128ELi4EZNS0_15gpu_kernel_implIZZZNS0_15tan_kernel_cudaERNS_18TensorIteratorBaseEENKUlvE_clEvENKUlvE_clEvEUlN3c107complexIdEEE_EEvS4_RKT_EUliE_EEviT1_$__internal_trig_reduction_slowpathd) ;  /* 0x000000cc00c47944 */ /* 0x000fea0003c00000 */
[----:B------:R-:W-:Y:S02]  /*a000*/  IMAD.MOV.U32 R32, RZ, RZ, R5 ;  /* 0x000000ffff207224 */ /* 0x000fe400078e0005 */
[----:B------:R-:W-:Y:S02]  /*a010*/  IMAD.MOV.U32 R14, RZ, RZ, R10 ;  /* 0x000000ffff0e7224 */ /* 0x000fe400078e000a */
[----:B------:R-:W-:-:S07]  /*a020*/  IMAD.MOV.U32 R15, RZ, RZ, R11 ;  /* 0x000000ffff0f7224 */ /* 0x000fce00078e000b */
.L_x_4753:
[----:B------:R-:W-:Y:S05]  /*a030*/  BSYNC B3 ;  /* 0x0000000000037941 */ /* 0x000fea0003800000 */
.L_x_4752:
[----:B------:R-:W0:Y:S01]  /*a040*/  LDC.64 R2, c[0x4][0x168] ;  /* 0x01005a00ff027b82 */ /* 0x000e220000000a00 */
[----:B------:R-:W-:-:S04]  /*a050*/  VIADD R32, R32, 0x1 ;  /* 0x0000000120207836 */ /* 0x000fc80000000000 */
        /* <DEDUP_REMOVED lines=22> */
.L_x_4749:
[----:B------:R-:W-:Y:S05]  /*a1c0*/  BSYNC B2 ;  /* 0x0000000000027941 */ /* 0x000fea0003800000 */
.L_x_4748:
[----:B------:R-:W-:Y:S01]  /*a1d0*/  LOP3.LUT R5, RZ, 0x80000000, R13, 0xb8, !PT ;  /* 0x80000000ff057812 */ /* 0x000fe200078eb80d */
[----:B------:R-:W-:Y:S02]  /*a1e0*/  IMAD.MOV.U32 R25, RZ, RZ, R33 ;  /* 0x000000ffff197224 */ /* 0x000fe400078e0021 */
[----:B------:R-:W-:-:S07]  /*a1f0*/  IMAD.MOV.U32 R4, RZ, RZ, RZ ;  /* 0x000000ffff047224 */ /* 0x000fce00078e00ff */
.L_x_4739:
[----:B------:R-:W-:Y:S05]  /*a200*/  BSYNC B0 ;  /* 0x0000000000007941 */ /* 0x000fea0003800000 */
.L_x_4719:
        /* <DEDUP_REMOVED lines=15> */
.L_x_4757:
[----:B------:R-:W0:Y:S02]  /*a300*/  F2I.S64.F64.TRUNC R4, R4 ;  /* 0x0000000400047311 */ /* 0x000e24000030d900 */
[----:B0-----:R-:W-:-:S05]  /*a310*/  MOV R3, R4 ;  /* 0x0000000400037202 */ /* 0x001fca0000000f00 */
[----:B------:R0:W-:Y:S01]  /*a320*/  STG.E.U8 desc[UR36][R16.64], R3 ;  /* 0x0000000310007986 */ /* 0x0001e2000c101124 */
[----:B------:R-:W-:Y:S05]  /*a330*/  BRA `(.L_x_4759) ;  /* 0x00000010000c7947 */ /* 0x000fea0003800000 */
.L_x_4756:
        /* <DEDUP_REMOVED lines=9> */
.L_x_4761:
[----:B------:R-:W0:Y:S02]  /*a3d0*/  F2I.F64.TRUNC R5, R4 ;  /* 0x0000000400057311 */ /* 0x000e24000030d100 */
[----:B0-----:R0:W-:Y:S01]  /*a3e0*/  STG.E desc[UR36][R16.64], R5 ;  /* 0x0000000510007986 */ /* 0x0011e2000c101924 */
[----:B------:R-:W-:Y:S05]  /*a3f0*/  BRA `(.L_x_4759) ;  /* 0x0000000c00dc7947 */ /* 0x000fea0003800000 */
.L_x_4760:
[----:B------:R-:W0:Y:S02]  /*a400*/  F2I.F64.TRUNC R5, R4 ;  /* 0x0000000400057311 */ /* 0x000e24000030d100 */
[----:B0-----:R0:W-:Y:S01]  /*a410*/  STG.E.U16 desc[UR36][R16.64], R5 ;  /* 0x0000000510007986 */ /* 0x0011e2000c101524 */
[----:B------:R-:W-:Y:S05]  /*a420*/  BRA `(.L_x_4759) ;  /* 0x0000000c00d07947 */ /* 0x000fea0003800000 */
.L_x_4755:
        /* <DEDUP_REMOVED lines=13> */
.L_x_4763:
        /* <DEDUP_REMOVED lines=8> */
.L_x_4762:
        /* <DEDUP_REMOVED lines=16> */
.L_x_4765:
        /* <DEDUP_REMOVED lines=11> */
.L_x_4764:
[----:B------:R0:W-:Y:S01]  /*a730*/  STG.E.64 desc[UR36][R16.64], R4 ;  /* 0x0000000410007986 */ /* 0x0001e2000c101b24 */
[----:B------:R-:W-:Y:S05]  /*a740*/  BRA `(.L_x_4759) ;  /* 0x0000000c00087947 */ /* 0x000fea0003800000 */
.L_x_4754:
        /* <DEDUP_REMOVED lines=13> */
.L_x_4768:
[----:B------:R-:W-:-:S07]  /*a820*/  DADD R6, -RZ, -R24 ;  /* 0x00000000ff067229 */ /* 0x000fce0000000918 */
[----:B------:R0:W-:Y:S01]  /*a830*/  STG.E.128 desc[UR36][R16.64], R4 ;  /* 0x0000000410007986 */ /* 0x0001e2000c101d24 */
[----:B------:R-:W-:Y:S05]  /*a840*/  BRA `(.L_x_4759) ;  /* 0x0000000800c87947 */ /* 0x000fea0003800000 */
.L_x_4767:
        /* <DEDUP_REMOVED lines=25> */
.L_x_4772:
[----:B------:R-:W-:Y:S05]  /*a9e0*/  BSYNC B0 ;  /* 0x0000000000007941 */ /* 0x000fea0003800000 */
.L_x_4771:
[----:B------:R-:W-:-:S05]  /*a9f0*/  LOP3.LUT R3, R0, R3, RZ, 0xfc, !PT ;  /* 0x0000000300037212 */ /* 0x000fca00078efcff */
[----:B------:R0:W-:Y:S01]  /*aa00*/  STG.E.U8 desc[UR36][R16.64], R3 ;  /* 0x0000000310007986 */ /* 0x0001e2000c101124 */
[----:B------:R-:W-:Y:S05]  /*aa10*/  BRA `(.L_x_4759) ;  /* 0x0000000800547947 */ /* 0x000fea0003800000 */
.L_x_4770:
        /* <DEDUP_REMOVED lines=17> */
.L_x_4774:
[----:B------:R-:W-:Y:S01]  /*ab30*/  IMAD.MOV.U32 R0, RZ, RZ, 0x7f ;  /* 0x0000007fff007424 */ /* 0x000fe200078e00ff */
[----:B------:R-:W-:-:S04]  /*ab40*/  ISETP.GT.U32.AND P0, PT, R2, 0x7f800000, PT ;  /* 0x7f8000000200780c */ /* 0x000fc80003f04070 */
[----:B------:R-:W-:-:S09]  /*ab50*/  SEL R0, R0, 0x7c, P0 ;  /* 0x0000007c00007807 */ /* 0x000fd20000000000 */
.L_x_4775:
[----:B------:R-:W-:Y:S05]  /*ab60*/  BSYNC B0 ;  /* 0x0000000000007941 */ /* 0x000fea0003800000 */
.L_x_4773:
[----:B------:R-:W-:-:S04]  /*ab70*/  LOP3.LUT R2, R3, 0x80000000, RZ, 0xc0, !PT ;  /* 0x8000000003027812 */ /* 0x000fc800078ec0ff */
[----:B------:R-:W-:-:S04]  /*ab80*/  SHF.R.U32.HI R3, RZ, 0x18, R2 ;  /* 0x00000018ff037819 */ /* 0x000fc80000011602 */
[----:B------:R-:W-:-:S05]  /*ab90*/  LOP3.LUT R3, R0, R3, RZ, 0xfc, !PT ;  /* 0x0000000300037212 */ /* 0x000fca00078efcff */
[----:B------:R0:W-:Y:S01]  /*aba0*/  STG.E.U8 desc[UR36][R16.64], R3 ;  /* 0x0000000310007986 */ /* 0x0001e2000c101124 */
[----:B------:R-:W-:Y:S05]  /*abb0*/  BRA `(.L_x_4759) ;  /* 0x0000000400ec7947 */ /* 0x000fea0003800000 */
.L_x_4769:
        /* <DEDUP_REMOVED lines=8> */
.L_x_4766:
        /* <DEDUP_REMOVED lines=11> */
.L_x_4778:
        /* <DEDUP_REMOVED lines=21> */
.L_x_4781:
[----:B------:R-:W-:-:S04]  /*ae40*/  LOP3.LUT R2, R3, 0x80000000, RZ, 0xc0, !PT ;  /* 0x8000000003027812 */ /* 0x000fc800078ec0ff */
[----:B------:R-:W-:-:S04]  /*ae50*/  SHF.R.U32.HI R3, RZ, 0x18, R2 ;  /* 0x00000018ff037819 */ /* 0x000fc80000011602 */
[----:B------:R-:W-:-:S04]  /*ae60*/  LOP3.LUT R0, R0, R3, RZ, 0xfc, !PT ;  /* 0x0000000300007212 */ /* 0x000fc800078efcff */
[----:B------:R-:W-:-:S07]  /*ae70*/  PRMT R8, R0, 0x7610, R8 ;  /* 0x0000761000087816 */ /* 0x000fce0000000008 */
.L_x_4780:
[----:B------:R-:W-:Y:S05]  /*ae80*/  BSYNC B0 ;  /* 0x0000000000007941 */ /* 0x000fea0003800000 */
.L_x_4779:
[----:B------:R3:W-:Y:S01]  /*ae90*/  STG.E.U8 desc[UR36][R16.64], R8 ;  /* 0x0000000810007986 */ /* 0x0007e2000c101124 */
[----:B------:R-:W-:Y:S05]  /*aea0*/  BRA `(.L_x_4759) ;  /* 0x0000000400307947 */ /* 0x000fea0003800000 */
.L_x_4777:
        /* <DEDUP_REMOVED lines=21> */
.L_x_4784:
[----:B------:R-:W-:-:S04]  /*b000*/  LOP3.LUT R2, R3, 0x80000000, RZ, 0xc0, !PT ;  /* 0x8000000003027812 */ /* 0x000fc800078ec0ff */
[----:B------:R-:W-:-:S04]  /*b010*/  SHF.R.U32.HI R3, RZ, 0x18, R2 ;  /* 0x00000018ff037819 */ /* 0x000fc80000011602 */
[----:B------:R-:W-:-:S04]  /*b020*/  LOP3.LUT R0, R0, R3, RZ, 0xfc, !PT ;  /* 0x0000000300007212 */ /* 0x000fc800078efcff */
[----:B------:R-:W-:-:S07]  /*b030*/  PRMT R8, R0, 0x7610, R8 ;  /* 0x0000761000087816 */ /* 0x000fce0000000008 */
.L_x_4783:
[----:B------:R-:W-:Y:S05]  /*b040*/  BSYNC B0 ;  /* 0x0000000000007941 */ /* 0x000fea0003800000 */
.L_x_4782:
[----:B------:R0:W-:Y:S01]  /*b050*/  STG.E.U8 desc[UR36][R16.64], R8 ;  /* 0x0000000810007986 */ /* 0x0001e2000c101124 */
[----:B------:R-:W-:Y:S05]  /*b060*/  BRA `(.L_x_4759) ;  /* 0x0000000000c07947 */ /* 0x000fea0003800000 */
.L_x_4776:
        /* <DEDUP_REMOVED lines=26> */
.L_x_4758:
        /* <DEDUP_REMOVED lines=16> */
.L_x_4787:
[----:B------:R-:W-:Y:S05]  /*b310*/  BRA `(.L_x_4759) ;  /* 0x0000000000147947 */ /* 0x000fea0003800000 */
.L_x_4786:
[----:B------:R-:W0:Y:S02]  /*b320*/  F2I.U64.F64.TRUNC R4, R4 ;  /* 0x0000000400047311 */ /* 0x000e24000030d800 */
[----:B0-----:R2:W-:Y:S01]  /*b330*/  STG.E.64 desc[UR36][R16.64], R4 ;  /* 0x0000000410007986 */ /* 0x0015e2000c101b24 */
[----:B------:R-:W-:Y:S05]  /*b340*/  BRA `(.L_x_4759) ;  /* 0x0000000000087947 */ /* 0x000fea0003800000 */
.L_x_4785:
[----:B------:R-:W0:Y:S02]  /*b350*/  F2I.U32.F64.TRUNC R5, R4 ;  /* 0x0000000400057311 */ /* 0x000e24000030d000 */
[----:B0-----:R0:W-:Y:S02]  /*b360*/  STG.E desc[UR36][R16.64], R5 ;  /* 0x0000000510007986 */ /* 0x0011e4000c101924 */
.L_x_4759:
[----:B------:R-:W-:-:S07]  /*b370*/  VIADD R19, R19, 0x80 ;  /* 0x0000008013137836 */ /* 0x000fce0000000000 */
.L_x_4684:
[----:B------:R-:W-:Y:S05]  /*b380*/  BSYNC B6 ;  /* 0x0000000000067941 */ /* 0x000fea0003800000 */
.L_x_4683:
[----:B------:R-:W-:Y:S01]  /*b390*/  ULDC UR4, c[0x0][0x210] ;  /* 0x0000840000047ab9 */ /* 0x000fe20000000800 */
[----:B------:R-:W-:Y:S01]  /*b3a0*/  BSSY B6, `(.L_x_4788) ;  /* 0x0000597000067945 */ /* 0x000fe20003800000 */
[----:B------:R-:W-:-:S13]  /*b3b0*/  ISETP.GE.AND P0, PT, R19, UR4, PT ;  /* 0x0000000413007c0c */ /* 0x000fda000bf06270 */
[----:B------:R-:W-:Y:S05]  /*b3c0*/  @P0 BRA `(.L_x_4789) ;  /* 0x0000005800500947 */ /* 0x000fea0003800000 */
[----:B0-----:R-:W0:Y:S01]  /*b3d0*/  LDC R6, c[0x0][0x218] ;  /* 0x00008600ff067b82 */ /* 0x001e220000000800 */
[----:B-1234-:R-:W-:Y:S01]  /*b3e0*/  HFMA2.MMA R16, -RZ, RZ, 0, 0 ;  /* 0x00000000ff107435 */ /* 0x01efe200000001ff */
        /* <DEDUP_REMOVED lines=301> */
.L_x_4790:
        /* <DEDUP_REMOVED lines=22> */
.L_x_4794:
[----:B------:R-:W2:Y:S01]  /*c820*/  LDG.E.U8 R2, desc[UR36][R2.64] ;  /* 0x0000002402027981 */ /* 0x000ea2000c1e1100 */
[----:B------:R-:W-:Y:S01]  /*c830*/  CS2R R14, SRZ ;  /* 0x00000000000e7805 */ /* 0x000fe2000001ff00 */
[----:B--2---:R0:W1:Y:S01]  /*c840*/  I2F.F64.U16 R12, R2 ;  /* 0x00000002000c7312 */ /* 0x0040620000101800 */
[----:B------:R-:W-:Y:S05]  /*c850*/  BRA `(.L_x_4796) ;  /* 0x0000000c00c87947 */ /* 0x000fea0003800000 */
.L_x_4793:
        /* <DEDUP_REMOVED lines=10> */
.L_x_4798:
[----:B------:R-:W2:Y:S01]  /*c900*/  LDG.E R2, desc[UR36][R2.64] ;  /* 0x0000002402027981 */ /* 0x000ea2000c1e1900 */
[----:B------:R-:W-:Y:S01]  /*c910*/  CS2R R14, SRZ ;  /* 0x00000000000e7805 */ /* 0x000fe2000001ff00 */
[----:B--2---:R0:W1:Y:S01]  /*c920*/  I2F.F64 R12, R2 ;  /* 0x00000002000c7312 */ /* 0x0040620000201c00 */
[----:B------:R-:W-:Y:S05]  /*c930*/  BRA `(.L_x_4796) ;  /* 0x0000000c00907947 */ /* 0x000fea0003800000 */
.L_x_4797:
[----:B------:R-:W2:Y:S01]  /*c940*/  LDG.E.U16 R2, desc[UR36][R2.64] ;  /* 0x0000002402027981 */ /* 0x000ea2000c1e1500 */
[----:B------:R-:W-:Y:S01]  /*c950*/  CS2R R14, SRZ ;  /* 0x00000000000e7805 */ /* 0x000fe2000001ff00 */
[----:B--2---:R0:W1:Y:S01]  /*c960*/  I2F.F64.S16 R12, R2 ;  /* 0x00000002000c7312 */ /* 0x0040620000101c00 */
[----:B------:R-:W-:Y:S05]  /*c970*/  BRA `(.L_x_4796) ;  /* 0x0000000c00807947 */ /* 0x000fea0003800000 */
.L_x_4792:
        /* <DEDUP_REMOVED lines=11> */
.L_x_4800:
[----:B------:R-:W2:Y:S01]  /*ca30*/  LDG.E.U16 R0, desc[UR36][R2.64] ;  /* 0x0000002402007981 */ /* 0x000ea2000c1e1500 */
[----:B------:R-:W-:Y:S01]  /*ca40*/  CS2R R14, SRZ ;  /* 0x00000000000e7805 */ /* 0x000fe2000001ff00 */
[----:B--2---:R-:W-:-:S05]  /*ca50*/  HADD2.F32 R0, -RZ, R0.H0_H0 ;  /* 0x20000000ff007230 */ /* 0x004fca0000004100 */
[----:B------:R-:W-:-:S04]  /*ca60*/  FMUL.FTZ R0, R0, 1 ;  /* 0x3f80000000007820 */ /* 0x000fc80000410000 */
[----:B------:R0:W1:Y:S01]  /*ca70*/  F2F.F64.F32 R12, R0 ;  /* 0x00000000000c7310 */ /* 0x0000620000201800 */
[----:B------:R-:W-:Y:S05]  /*ca80*/  BRA `(.L_x_4796) ;  /* 0x0000000c003c7947 */ /* 0x000fea0003800000 */
.L_x_4799:
        /* <DEDUP_REMOVED lines=12> */
.L_x_4802:
        /* <DEDUP_REMOVED lines=8> */
.L_x_4801:
[----:B------:R0:W5:Y:S01]  /*cbd0*/  LDG.E.64 R12, desc[UR36][R2.64] ;  /* 0x00000024020c7981 */ /* 0x000162000c1e1b00 */
[----:B------:R-:W-:Y:S01]  /*cbe0*/  CS2R R14, SRZ ;  /* 0x00000000000e7805 */ /* 0x000fe2000001ff00 */
[----:B------:R-:W-:Y:S06]  /*cbf0*/  BRA `(.L_x_4796) ;  /* 0x0000000800e07947 */ /* 0x000fec0003800000 */
.L_x_4791:
        /* <DEDUP_REMOVED lines=14> */
.L_x_4805:
[----:B------:R0:W5:Y:S01]  /*cce0*/  LDG.E.128 R12, desc[UR36][R2.64] ;  /* 0x00000024020c7981 */ /* 0x000162000c1e1d00 */
[----:B------:R-:W-:Y:S05]  /*ccf0*/  BRA `(.L_x_4796) ;  /* 0x0000000800a07947 */ /* 0x000fea0003800000 */
.L_x_4804:
        /* <DEDUP_REMOVED lines=17> */
[C---:B------:R-:W-:Y:S02]  /*ce10*/  ISETP.GT.U32.AND P0, PT, R5.reuse, 0x4, PT ;  /* 0x000000040500780c */ /* 0x040fe40003f04070 */
[----:B------:R-:W-:-:S04]  /*ce20*/  IADD3 R5, R5, -0x4, RZ ;  /* 0xfffffffc05057810 */ /* 0x000fc80007ffe0ff */
        /* <DEDUP_REMOVED lines=10> */
.L_x_4807:
        /* <DEDUP_REMOVED lines=16> */
.L_x_4806:
[----:B------:R-:W2:Y:S01]  /*cfd0*/  LDG.E.U16 R0, desc[UR36][R2.64] ;  /* 0x0000002402007981 */ /* 0x000ea2000c1e1500 */
[----:B------:R-:W-:Y:S01]  /*cfe0*/  CS2R R14, SRZ ;  /* 0x00000000000e7805 */ /* 0x000fe2000001ff00 */
[----:B--2---:R-:W-:-:S04]  /*cff0*/  IMAD.U32 R0, R0, 0x10000, RZ ;  /* 0x0001000000007824 */ /* 0x004fc800078e00ff */
[----:B------:R-:W-:-:S04]  /*d000*/  FMUL.FTZ R0, R0, 1 ;  /* 0x3f80000000007820 */ /* 0x000fc80000410000 */
[----:B------:R0:W1:Y:S01]  /*d010*/  F2F.F64.F32 R12, R0 ;  /* 0x00000000000c7310 */ /* 0x0000620000201800 */
[----:B------:R-:W-:Y:S05]  /*d020*/  BRA `(.L_x_4796) ;  /* 0x0000000400d47947 */ /* 0x000fea0003800000 */
.L_x_4803:
        /* <DEDUP_REMOVED lines=10> */
[----:B--2---:R2:W3:Y:S01]  /*d0d0*/  I2F.F64.U16 R12, R2 ;  /* 0x00000002000c7312 */ /* 0x0044e20000101800 */
[----:B------:R-:W-:Y:S05]  /*d0e0*/  BRA `(.L_x_4796) ;  /* 0x0000000400a47947 */ /* 0x000fea0003800000 */
.L_x_4810:
        /* <DEDUP_REMOVED lines=21> */
.L_x_4814:
[----:B------:R-:W-:Y:S05]  /*d240*/  BSYNC B1 ;  /* 0x0000000000017941 */ /* 0x000fea0003800000 */
.L_x_4813:
[----:B------:R-:W-:Y:S01]  /*d250*/  LEA R3, R0, 0x3b800000, 0x17 ;  /* 0x3b80000000037811 */ /* 0x000fe200078eb8ff */
[----:B------:R-:W-:-:S05]  /*d260*/  IMAD.SHL.U32 R0, R2, 0x100000, RZ ;  /* 0x0010000002007824 */ /* 0x000fca00078e00ff */
[----:B------:R-:W-:-:S07]  /*d270*/  LOP3.LUT R0, R3, R0, R4, 0xfe, !PT ;  /* 0x0000000003007212 */ /* 0x000fce00078efe04 */
.L_x_4812:
[----:B------:R-:W-:Y:S05]  /*d280*/  BSYNC B0 ;  /* 0x0000000000007941 */ /* 0x000fea0003800000 */
.L_x_4811:
[----:B------:R-:W-:Y:S01]  /*d290*/  FMUL.FTZ R0, R0, 1 ;  /* 0x3f80000000007820 */ /* 0x000fe20000410000 */
[----:B------:R-:W-:-:S03]  /*d2a0*/  CS2R R14, SRZ ;  /* 0x00000000000e7805 */ /* 0x000fc6000001ff00 */
[----:B------:R4:W0:Y:S01]  /*d2b0*/  F2F.F64.F32 R12, R0 ;  /* 0x00000000000c7310 */ /* 0x0008220000201800 */
[----:B------:R-:W-:Y:S05]  /*d2c0*/  BRA `(.L_x_4796) ;  /* 0x00000004002c7947 */ /* 0x000fea0003800000 */
.L_x_4809:
        /* <DEDUP_REMOVED lines=21> */
.L_x_4818:
[----:B------:R-:W-:Y:S05]  /*d420*/  BSYNC B1 ;  /* 0x0000000000017941 */ /* 0x000fea0003800000 */
.L_x_4817:
[----:B------:R-:W-:Y:S01]  /*d430*/  LEA R3, R0, 0x37800000, 0x17 ;  /* 0x3780000000037811 */ /* 0x000fe200078eb8ff */
[----:B------:R-:W-:-:S05]  /*d440*/  IMAD.SHL.U32 R0, R2, 0x200000, RZ ;  /* 0x0020000002007824 */ /* 0x000fca00078e00ff */
[----:B------:R-:W-:-:S07]  /*d450*/  LOP3.LUT R0, R3, R0, R4, 0xfe, !PT ;  /* 0x0000000003007212 */ /* 0x000fce00078efe04 */
.L_x_4816:
[----:B------:R-:W-:Y:S05]  /*d460*/  BSYNC B0 ;  /* 0x0000000000007941 */ /* 0x000fea0003800000 */
.L_x_4815:
[----:B------:R-:W-:Y:S01]  /*d470*/  FMUL.FTZ R0, R0, 1 ;  /* 0x3f80000000007820 */ /* 0x000fe20000410000 */
[----:B------:R-:W-:-:S03]  /*d480*/  CS2R R14, SRZ ;  /* 0x00000000000e7805 */ /* 0x000fc6000001ff00 */
[----:B------:R0:W1:Y:S01]  /*d490*/  F2F.F64.F32 R12, R0 ;  /* 0x00000000000c7310 */ /* 0x0000620000201800 */
[----:B------:R-:W-:Y:S05]  /*d4a0*/  BRA `(.L_x_4796) ;  /* 0x0000000000b47947 */ /* 0x000fea0003800000 */
.L_x_4808:
        /* <DEDUP_REMOVED lines=14> */
.L_x_4822:
[----:B------:R-:W-:Y:S05]  /*d590*/  BSYNC B0 ;  /* 0x0000000000007941 */ /* 0x000fea0003800000 */
.L_x_4821:
[----:B------:R-:W-:Y:S01]  /*d5a0*/  FMUL.FTZ R0, R0, 1 ;  /* 0x3f80000000007820 */ /* 0x000fe20000410000 */
[----:B------:R-:W-:-:S03]  /*d5b0*/  CS2R R14, SRZ ;  /* 0x00000000000e7805 */ /* 0x000fc6000001ff00 */
[----:B------:R0:W1:Y:S01]  /*d5c0*/  F2F.F64.F32 R12, R0 ;  /* 0x00000000000c7310 */ /* 0x0000620000201800 */
[----:B------:R-:W-:Y:S05]  /*d5d0*/  BRA `(.L_x_4796) ;  /* 0x0000000000687947 */ /* 0x000fea0003800000 */
.L_x_4795:
        /* <DEDUP_REMOVED lines=16> */
.L_x_4823:
[----:B------:R-:W-:Y:S02]  /*d6e0*/  CS2R R12, SRZ ;  /* 0x00000000000c7805 */ /* 0x000fe4000001ff00 */
[----:B------:R-:W-:Y:S01]  /*d6f0*/  CS2R R14, SRZ ;  /* 0x00000000000e7805 */ /* 0x000fe2000001ff00 */
[----:B------:R-:W-:Y:S06]  /*d700*/  BRA `(.L_x_4796) ;  /* 0x00000000001c7947 */ /* 0x000fec0003800000 */
.L_x_4820:
[----:B------:R-:W2:Y:S01]  /*d710*/  LDG.E.64 R12, desc[UR36][R2.64] ;  /* 0x00000024020c7981 */ /* 0x000ea2000c1e1b00 */
[----:B------:R-:W-:Y:S01]  /*d720*/  CS2R R14, SRZ ;  /* 0x00000000000e7805 */ /* 0x000fe2000001ff00 */
[----:B--2---:R-:W0:Y:S01]  /*d730*/  I2F.F64.U64 R12, R12 ;  /* 0x0000000c000c7312 */ /* 0x004e220000301800 */
[----:B------:R-:W-:Y:S05]  /*d740*/  BRA `(.L_x_4796) ;  /* 0x00000000000c7947 */ /* 0x000fea0003800000 */
.L_x_4819:
[----:B------:R-:W2:Y:S01]  /*d750*/  LDG.E R2, desc[UR36][R2.64] ;  /* 0x0000002402027981 */ /* 0x000ea2000c1e1900 */
[----:B------:R-:W-:Y:S01]  /*d760*/  CS2R R14, SRZ ;  /* 0x00000000000e7805 */ /* 0x000fe2000001ff00 */
[----:B--2---:R0:W1:Y:S06]  /*d770*/  I2F.F64.U32 R12, R2 ;  /* 0x00000002000c7312 */ /* 0x00406c0000201800 */
.L_x_4796:
[----:B01---5:R-:W-:Y:S01]  /*d780*/  DADD R14, -RZ, -R14 ;  /* 0x00000000ff0e7229 */ /* 0x023fe2000000090e */
[----:B------:R-:W-:Y:S09]  /*d790*/  BSSY B0, `(.L_x_4824) ;  /* 0x0000240000007945 */ /* 0x000ff20003800000 */
[----:B----4-:R-:W-:-:S04]  /*d7a0*/  LOP3.LUT R0, R15, 0x7fffffff, RZ, 0xc0, !PT ;  /* 0x7fffffff0f007812 */ /* 0x010fc800078ec0ff */
        /* <DEDUP_REMOVED lines=29> */
[----:B------:R-:W-:Y:S01]  /*d980*/  MOV R0, R5 ;  /* 0x0000000500007202 */ /* 0x000fe20000000f00 */
[----:B------:R-:W-:Y:S06]  /*d990*/  BRA `(.L_x_4830) ;  /* 0x0000000000087947 */ /* 0x000fec0003800000 */
.L_x_4829:
[----:B------:R-:W-:Y:S01]  /*d9a0*/  DMUL R10, RZ, R12 ;  /* 0x0000000cff0a7228 */ /* 0x000fe20000000000 */
[----:B------:R-:W-:-:S10]  /*d9b0*/  IMAD.MOV.U32 R0, RZ, RZ, RZ ;  /* 0x000000ffff007224 */ /* 0x000fd400078e00ff */
.L_x_4830:
[----:B------:R-:W-:Y:S05]  /*d9c0*/  BSYNC B2 ;  /* 0x0000000000027941 */ /* 0x000fea0003800000 */
.L_x_4828:
        /* <DEDUP_REMOVED lines=63> */
.L_x_4832:
[----:B------:R-:W-:Y:S05]  /*ddc0*/  BSYNC B1 ;  /* 0x0000000000017941 */ /* 0x000fea0003800000 */
.L_x_4831:
[----:B------:R-:W-:Y:S01]  /*ddd0*/  BSSY B2, `(.L_x_4833) ;  /* 0x0000078000027945 */ /* 0x000fe20003800000 */
[----:B------:R-:W-:Y:S01]  /*dde0*/  DFMA R8, R6, R6, 1 ;  /* 0x3ff000000608742b */ /* 0x000fe20000000006 */
[----:B------:R-:W-:Y:S02]  /*ddf0*/  IMAD.MOV.U32 R4, RZ, RZ, R14 ;  /* 0x000000ffff047224 */ /* 0x000fe400078e000e */
[----:B------:R-:W-:Y:S08]  /*de00*/  @!P1 BRA `(.L_x_4834) ;  /* 0x0000000400749947 */ /* 0x000ff00003800000 */
        /* <DEDUP_REMOVED lines=10> */
[----:B------:R-:W-:Y:S01]  /*deb0*/  ISETP.NE.AND P1, PT, R0, RZ, PT ;  /* 0x000000ff0000720c */ /* 0x000fe20003f25270 */
[----:B------:R-:W-:-:S02]  /*dec0*/  IMAD.MOV.U32 R22, RZ, RZ, 0x0 ;  /* 0x00000000ff167424 */ /* 0x000fc400078e00ff */
[----:B------:R-:W-:Y:S02]  /*ded0*/  IMAD.MOV.U32 R23, RZ, RZ, 0x3ff00000 ;  /* 0x3ff00000ff177424 */ /* 0x000fe400078e00ff */
[----:B------:R-:W-:Y:S02]  /*dee0*/  DADD R10, R2, -6.75539944105574400000e+15 ;  /* 0xc3380000020a7429 */ /* 0x000fe40000000000 */
[----:B------:R-:W-:-:S04]  /*def0*/  IADD3 R2, R2, -0x1, RZ ;  /* 0xffffffff02027810 */ /* 0x000fc80007ffe0ff */
[----:B------:R-:W-:Y:S02]  /*df00*/  SEL R2, R2, RZ, P0 ;  /* 0x000000ff02027207 */ /* 0x000fe40000000000 */
[----:B------:R-:W-:Y:S01]  /*df10*/  DFMA R12, R10, -UR4, R4 ;  /* 0x800000040a0c7c2b */ /* 0x000fe20008000004 */
[----:B------:R-:W-:Y:S01]  /*df20*/  UMOV UR4, 0x3b39803f ;  /* 0x3b39803f00047882 */ /* 0x000fe20000000000 */
[----:B------:R-:W-:Y:S01]  /*df30*/  UMOV UR5, 0x3c7abc9e ;  /* 0x3c7abc9e00057882 */ /* 0x000fe20000000000 */
[----:B------:R-:W-:-:S05]  /*df40*/  VIADD R3, R2, 0xffffffff ;  /* 0xffffffff02037836 */ /* 0x000fca0000000000 */
        /* <DEDUP_REMOVED lines=65> */
.L_x_4836:
[----:B------:R-:W-:Y:S05]  /*e360*/  BSYNC B3 ;  /* 0x0000000000037941 */ /* 0x000fea0003800000 */
.L_x_4835:
[----:B------:R-:W-:Y:S01]  /*e370*/  DADD R2, R10, R2 ;  /* 0x000000000a027229 */ /* 0x000fe20000000002 */
[----:B------:R-:W-:Y:S01]  /*e380*/  UMOV UR4, 0x8fb9f87e ;  /* 0x8fb9f87e00047882 */ /* 0x000fe20000000000 */
[----:B------:R-:W-:Y:S02]  /*e390*/  UMOV UR5, 0x408633ce ;  /* 0x408633ce00057882 */ /* 0x000fe40000000000 */
[----:B------:R-:W-:-:S06]  /*e3a0*/  DSETP.GE.AND P0, PT, R4, UR4, PT ;  /* 0x0000000404007e2a */ /* 0x000fcc000bf06000 */
[----:B------:R-:W-:Y:S02]  /*e3b0*/  FSEL R4, R2, RZ, !P0 ;  /* 0x000000ff02047208 */ /* 0x000fe40004000000 */
[----:B------:R-:W-:Y:S01]  /*e3c0*/  FSEL R5, R3, +QNAN , !P0 ;  /* 0x7ff0000003057808 */ /* 0x000fe20004000000 */
[----:B------:R-:W-:Y:S06]  /*e3d0*/  BRA `(.L_x_4837) ;  /* 0x00000000005c7947 */ /* 0x000fec0003800000 */
.L_x_4834:
        /* <DEDUP_REMOVED lines=23> */
.L_x_4837:
[----:B------:R-:W-:Y:S05]  /*e550*/  BSYNC B2 ;  /* 0x0000000000027941 */ /* 0x000fea0003800000 */
.L_x_4833:
[----:B------:R-:W-:Y:S01]  /*e560*/  LOP3.LUT R15, R5, 0x80000000, R15, 0xb8, !PT ;  /* 0x80000000050f7812 */ /* 0x000fe200078eb80f */
[----:B------:R-:W-:Y:S01]  /*e570*/  IMAD.MOV.U32 R14, RZ, RZ, R4 ;  /* 0x000000ffff0e7224 */ /* 0x000fe200078e0004 */
[----:B------:R-:W-:Y:S01]  /*e580*/  BSSY B1, `(.L_x_4838) ;  /* 0x000001d000017945 */ /* 0x000fe20003800000 */
[----:B------:R-:W-:Y:S02]  /*e590*/  IMAD.MOV.U32 R10, RZ, RZ, 0x0 ;  /* 0x00000000ff0a7424 */ /* 0x000fe400078e00ff */
[----:B------:R-:W-:Y:S02]  /*e5a0*/  IMAD.MOV.U32 R11, RZ, RZ, 0x3fd80000 ;  /* 0x3fd80000ff0b7424 */ /* 0x000fe400078e00ff */
        /* <DEDUP_REMOVED lines=8> */
[----:B------:R-:W-:-:S08]  /*e630*/  DFMA R20, R10, R4, R2 ;  /* 0x000000040a14722b */ /* 0x000fd00000000002 */
[----:B------:R-:W-:Y:S02]  /*e640*/  DMUL R22, R12, R20 ;  /* 0x000000140c167228 */ /* 0x000fe40000000000 */
[----:B------:R-:W-:Y:S02]  /*e650*/  VIADD R11, R21, 0xfff00000 ;  /* 0xfff00000150b7836 */ /* 0x000fe40000000000 */
[----:B------:R-:W-:-:S04]  /*e660*/  IMAD.MOV.U32 R10, RZ, RZ, R20 ;  /* 0x000000ffff0a7224 */ /* 0x000fc800078e0014 */
[----:B------:R-:W-:-:S08]  /*e670*/  DFMA R24, R22, -R22, R12 ;  /* 0x800000161618722b */ /* 0x000fd0000000000c */
[----:B------:R-:W-:Y:S01]  /*e680*/  DFMA R4, R24, R10, R22 ;  /* 0x0000000a1804722b */ /* 0x000fe20000000016 */
[----:B------:R-:W-:Y:S10]  /*e690*/  @!P0 BRA `(.L_x_4839) ;  /* 0x00000000002c8947 */ /* 0x000ff40003800000 */
[----:B------:R-:W-:Y:S01]  /*e6a0*/  IMAD.MOV.U32 R26, RZ, RZ, R20 ;  /* 0x000000ffff1a7224 */ /* 0x000fe200078e0014 */
[----:B------:R-:W-:Y:S01]  /*e6b0*/  MOV R0, R24 ;  /* 0x0000001800007202 */ /* 0x000fe20000000f00 */
[----:B------:R-:W-:Y:S01]  /*e6c0*/  IMAD.MOV.U32 R5, RZ, RZ, R25 ;  /* 0x000000ffff057224 */ /* 0x000fe200078e0019 */
[----:B------:R-:W-:Y:S01]  /*e6d0*/  MOV R18, 0xe730 ;  /* 0x0000e73000127802 */ /* 0x000fe20000000f00 */
[----:B------:R-:W-:Y:S02]  /*e6e0*/  IMAD.MOV.U32 R20, RZ, RZ, R22 ;  /* 0x000000ffff147224 */ /* 0x000fe400078e0016 */
[----:B------:R-:W-:Y:S02]  /*e6f0*/  IMAD.MOV.U32 R21, RZ, RZ, R23 ;  /* 0x000000ffff157224 */ /* 0x000fe400078e0017 */
[----:B------:R-:W-:Y:S02]  /*e700*/  IMAD.MOV.U32 R4, RZ, RZ, R2 ;  /* 0x000000ffff047224 */ /* 0x000fe400078e0002 */
[----:B------:R-:W-:-:S07]  /*e710*/  IMAD.MOV.U32 R27, RZ, RZ, R11 ;  /* 0x000000ffff1b7224 */ /* 0x000fce00078e000b */
[----:B------:R-:W-:Y:S05]  /*e720*/  CALL.REL.NOINC `($__internal_1_$__cuda_sm20_dsqrt_rn_f64_mediumpath_v1) ;  /* 0x00000084003c7944 */ /* 0x000fea0003c00000 */
[----:B------:R-:W-:Y:S02]  /*e730*/  IMAD.MOV.U32 R4, RZ, RZ, R10 ;  /* 0x000000ffff047224 */ /* 0x000fe400078e000a */
[----:B------:R-:W-:-:S07]  /*e740*/  IMAD.MOV.U32 R5, RZ, RZ, R11 ;  /* 0x000000ffff057224 */ /* 0x000fce00078e000b */
.L_x_4839:
[----:B------:R-:W-:Y:S05]  /*e750*/  BSYNC B1 ;  /* 0x0000000000017941 */ /* 0x000fea0003800000 */
.L_x_4838:
        /* <DEDUP_REMOVED lines=27> */
.L_x_4841:
[----:B------:R-:W-:Y:S05]  /*e910*/  BSYNC B2 ;  /* 0x0000000000027941 */ /* 0x000fea0003800000 */
.L_x_4840:
        /* <DEDUP_REMOVED lines=25> */
.L_x_4843:
[----:B------:R-:W-:Y:S05]  /*eab0*/  BSYNC B2 ;  /* 0x0000000000027941 */ /* 0x000fea0003800000 */
.L_x_4842:
[----:B------:R-:W-:Y:S05]  /*eac0*/  BRA `(.L_x_4844) ;  /* 0x0000001000307947 */ /* 0x000fea0003800000 */
.L_x_4827:
[----:B------:R-:W-:Y:S01]  /*ead0*/  IMAD.MOV.U32 R6, RZ, RZ, 0x652b82fe ;  /* 0x652b82feff067424 */ /* 0x000fe200078e00ff */
[----:B------:R-:W-:Y:S01]  /*eae0*/  UMOV UR4, 0xfefa39ef ;  /* 0xfefa39ef00047882 */ /* 0x000fe20000000000 */
[----:B------:R-:W-:Y:S01]  /*eaf0*/  IMAD.MOV.U32 R7, RZ, RZ, 0x3ff71547 ;  /* 0x3ff71547ff077424 */ /* 0x000fe200078e00ff */
[----:B------:R-:W-:Y:S01]  /*eb00*/  UMOV UR5, 0x3fe62e42 ;  /* 0x3fe62e4200057882 */ /* 0x000fe20000000000 */
[----:B------:R-:W-:Y:S01]  /*eb10*/  DADD R8, -RZ, -|R14| ;  /* 0x00000000ff087229 */ /* 0x000fe20000000d0e */
[----:B------:R-:W-:Y:S01]  /*eb20*/  BSSY B1, `(.L_x_4845) ;  /* 0x0000037000017945 */ /* 0x000fe20003800000 */
[----:B------:R-:W-:Y:S02]  /*eb30*/  DSETP.NEU.AND P2, PT, |R12|, +INF , PT ;  /* 0x7ff000000c00742a */ /* 0x000fe40003f4d200 */
[----:B------:R-:W-:-:S06]  /*eb40*/  DFMA R6, -|R14|, R6, 6.75539944105574400000e+15 ;  /* 0x433800000e06742b */ /* 0x000fcc0000000306 */
[----:B------:R-:W-:Y:S02]  /*eb50*/  FSETP.GEU.FTZ.AND P0, PT, |R9|, 4.1917929649353027344, PT ;  /* 0x4086232b0900780b */ /* 0x000fe40003f1e200 */
[----:B------:R-:W-:-:S08]  /*eb60*/  DADD R2, R6, -6.75539944105574400000e+15 ;  /* 0xc338000006027429 */ /* 0x000fd00000000000 */
[----:B------:R-:W-:Y:S01]  /*eb70*/  DFMA R4, R2, -UR4, -|R14| ;  /* 0x8000000402047c2b */ /* 0x000fe20008000c0e */
[----:B------:R-:W-:Y:S01]  /*eb80*/  UMOV UR4, 0x3b39803f ;  /* 0x3b39803f00047882 */ /* 0x000fe20000000000 */
[----:B------:R-:W-:-:S06]  /*eb90*/  UMOV UR5, 0x3c7abc9e ;  /* 0x3c7abc9e00057882 */ /* 0x000fcc0000000000 */
[----:B------:R-:W-:Y:S01]  /*eba0*/  DFMA R4, R2, -UR4, R4 ;  /* 0x8000000402047c2b */ /* 0x000fe20008000004 */
[----:B------:R-:W-:Y:S01]  /*ebb0*/  UMOV UR4, 0x69ce2bdf ;  /* 0x69ce2bdf00047882 */ /* 0x000fe20000000000 */
[----:B------:R-:W-:Y:S01]  /*ebc0*/  IMAD.MOV.U32 R2, RZ, RZ, -0x35dec16 ;  /* 0xfca213eaff027424 */ /* 0x000fe200078e00ff */
[----:B------:R-:W-:Y:S01]  /*ebd0*/  UMOV UR5, 0x3e5ade15 ;  /* 0x3e5ade1500057882 */ /* 0x000fe20000000000 */
[----:B------:R-:W-:-:S06]  /*ebe0*/  IMAD.MOV.U32 R3, RZ, RZ, 0x3e928af3 ;  /* 0x3e928af3ff037424 */ /* 0x000fcc00078e00ff */
        /* <DEDUP_REMOVED lines=40> */
[----:B------:R-:W-:-:S06]  /*ee70*/  @!P1 IMAD.MOV.U32 R4, RZ, RZ, RZ ;  /* 0x000000ffff049224 */ /* 0x000fcc00078e00ff */
[----:B------:R-:W-:-:S11]  /*ee80*/  @!P1 DMUL R24, R2, R4 ;  /* 0x0000000402189228 */ /* 0x000fd60000000000 */
.L_x_4846:
[----:B------:R-:W-:Y:S05]  /*ee90*/  BSYNC B1 ;  /* 0x0000000000017941 */ /* 0x000fea0003800000 */
.L_x_4845:
        /* <DEDUP_REMOVED lines=24> */
.L_x_4848:
[----:B------:R-:W-:Y:S01]  /*f020*/  DMUL R10, RZ, R12 ;  /* 0x0000000cff0a7228 */ /* 0x000fe20000000000 */
[----:B------:R-:W-:-:S10]  /*f030*/  IMAD.MOV.U32 R0, RZ, RZ, RZ ;  /* 0x000000ffff007224 */ /* 0x000fd400078e00ff */
.L_x_4849:
[----:B------:R-:W-:Y:S05]  /*f040*/  BSYNC B2 ;  /* 0x0000000000027941 */ /* 0x000fea0003800000 */
.L_x_4847:
        /* <DEDUP_REMOVED lines=46> */
.L_x_4851:
[----:B------:R-:W-:Y:S01]  /*f330*/  DMUL R10, RZ, R12 ;  /* 0x0000000cff0a7228 */ /* 0x000fe20000000000 */
[----:B------:R-:W-:-:S10]  /*f340*/  IMAD.MOV.U32 R0, RZ, RZ, RZ ;  /* 0x000000ffff007224 */ /* 0x000fd400078e00ff */
.L_x_4852:
[----:B------:R-:W-:Y:S05]  /*f350*/  BSYNC B2 ;  /* 0x0000000000027941 */ /* 0x000fea0003800000 */
.L_x_4850:
        /* <DEDUP_REMOVED lines=12> */
[----:B------:R-:W-:Y:S01]  /*f420*/  DMUL R26, R26, 4 ;  /* 0x401000001a1a7828 */ /* 0x000fe20000000000 */
[----:B------:R-:W-:Y:S01]  /*f430*/  IMAD.MOV.U32 R14, RZ, RZ, RZ ;  /* 0x000000ffff0e7224 */ /* 0x000fe200078e00ff */
[----:B------:R-:W-:-:S02]  /*f440*/  FSEL R8, -R8, 4.2945490664224492434e-19, !P0 ;  /* 0x20fd816408087808 */ /* 0x000fc40004000100 */
[----:B------:R-:W-:Y:S01]  /*f450*/  FSEL R9, R0, -0.082518599927425384521, !P0 ;  /* 0xbda8ff8300097808 */ /* 0x000fe20004000000 */
[----:B0-----:R-:W-:-:S05]  /*f460*/  IMAD.MOV.U32 R3, RZ, RZ, 0x3ff00000 ;  /* 0x3ff00000ff037424 */ /* 0x001fca00078e00ff */
[----:B------:R-:W-:Y:S01]  /*f470*/  LOP3.LUT R15, R3, 0x80000000, R15, 0xb8, !PT ;  /* 0x80000000030f7812 */ /* 0x000fe200078eb80f */
        /* <DEDUP_REMOVED lines=12> */
[----:B------:R-:W-:Y:S10]  /*f540*/  BRA `(.L_x_4844) ;  /* 0x0000000400907947 */ /* 0x000ff40003800000 */
.L_x_4826:
[----:B------:R-:W-:-:S10]  /*f550*/  DADD R14, R12, -R12 ;  /* 0x000000000c0e7229 */ /* 0x000fd4000000080c */
[----:B------:R-:W-:Y:S02]  /*f560*/  IMAD.MOV.U32 R4, RZ, RZ, R14 ;  /* 0x000000ffff047224 */ /* 0x000fe400078e000e */
[----:B------:R-:W-:Y:S01]  /*f570*/  IMAD.MOV.U32 R5, RZ, RZ, R15 ;  /* 0x000000ffff057224 */ /* 0x000fe200078e000f */
[----:B------:R-:W-:Y:S06]  /*f580*/  BRA `(.L_x_4844) ;  /* 0x0000000400807947 */ /* 0x000fec0003800000 */
.L_x_4825:
[----:B------:R-:W-:-:S13]  /*f590*/  LOP3.LUT P0, RZ, R14, 0xfffff, R15, 0xf8, !PT ;  /* 0x000fffff0eff7812 */ /* 0x000fda000780f80f */
[C---:B--23--:R-:W-:Y:S02]  /*f5a0*/  @P0 DMUL R2, R12.reuse, R14 ;  /* 0x0000000e0c020228 */ /* 0x04cfe40000000000 */
        /* <DEDUP_REMOVED lines=25> */
[----:B------:R-:W-:Y:S01]  /*f740*/  IMAD.MOV.U32 R10, RZ, RZ, R24 ;  /* 0x000000ffff0a7224 */ /* 0x000fe200078e0018 */
[----:B------:R-:W-:Y:S01]  /*f750*/  MOV R11, R25 ;  /* 0x00000019000b7202 */ /* 0x000fe20000000f00 */
[----:B------:R-:W-:Y:S06]  /*f760*/  @!P2 BRA `(.L_x_4856) ;  /* 0x000000000014a947 */ /* 0x000fec0003800000 */
[----:B------:R-:W-:Y:S01]  /*f770*/  IMAD.MOV.U32 R0, RZ, RZ, R12 ;  /* 0x000000ffff007224 */ /* 0x000fe200078e000c */
[----:B------:R-:W-:Y:S01]  /*f780*/  MOV R18, 0xf7b0 ;  /* 0x0000f7b000127802 */ /* 0x000fe20000000f00 */
[----:B------:R-:W-:-:S07]  /*f790*/  IMAD.MOV.U32 R10, RZ, RZ, R13 ;  /* 0x000000ffff0a7224 */ /* 0x000fce00078e000d */
[----:B------:R-:W-:Y:S05]  /*f7a0*/  CALL.REL.NOINC `($_ZN2at6native18elementwise_kernelILi128ELi4EZNS0_15gpu_kernel_implIZZZNS0_15tan_kernel_cudaERNS_18TensorIteratorBaseEENKUlvE_clEvENKUlvE_clEvEUlN3c107complexIdEEE_EEvS4_RKT_EUliE_EEviT1_$__internal_trig_reduction_slowpathd) ;  /* 0x0000007400d87944 */ /* 0x000fea0003c00000 */
[----:B------:R-:W-:-:S07]  /*f7b0*/  IMAD.MOV.U32 R0, RZ, RZ, R5 ;  /* 0x000000ffff007224 */ /* 0x000fce00078e0005 */
.L_x_4856:
[----:B------:R-:W-:Y:S05]  /*f7c0*/  BSYNC B3 ;  /* 0x0000000000037941 */ /* 0x000fea0003800000 */
.L_x_4855:
        /* <DEDUP_REMOVED lines=28> */
[----:B------:R-:W-:Y:S01]  /*f990*/  IMAD.MOV.U32 R32, RZ, RZ, R5 ;  /* 0x000000ffff207224 */ /* 0x000fe200078e0005 */
[----:B------:R-:W-:Y:S01]  /*f9a0*/  MOV R25, R11 ;  /* 0x0000000b00197202 */ /* 0x000fe20000000f00 */
[----:B------:R-:W-:-:S07]  /*f9b0*/  IMAD.MOV.U32 R24, RZ, RZ, R10 ;  /* 0x000000ffff187224 */ /* 0x000fce00078e000a */
.L_x_4858:
[----:B------:R-:W-:Y:S05]  /*f9c0*/  BSYNC B3 ;  /* 0x0000000000037941 */ /* 0x000fea0003800000 */
.L_x_4857:
        /* <DEDUP_REMOVED lines=24> */
.L_x_4854:
[----:B------:R-:W-:Y:S05]  /*fb50*/  BSYNC B2 ;  /* 0x0000000000027941 */ /* 0x000fea0003800000 */
.L_x_4853:
[----:B------:R-:W-:Y:S01]  /*fb60*/  LOP3.LUT R5, RZ, 0x80000000, R13, 0xb8, !PT ;  /* 0x80000000ff057812 */ /* 0x000fe200078eb80d */
[----:B------:R-:W-:Y:S02]  /*fb70*/  IMAD.MOV.U32 R15, RZ, RZ, R33 ;  /* 0x000000ffff0f7224 */ /* 0x000fe400078e0021 */
[----:B------:R-:W-:-:S07]  /*fb80*/  IMAD.MOV.U32 R4, RZ, RZ, RZ ;  /* 0x000000ffff047224 */ /* 0x000fce00078e00ff */
.L_x_4844:
[----:B------:R-:W-:Y:S05]  /*fb90*/  BSYNC B0 ;  /* 0x0000000000007941 */ /* 0x000fea0003800000 */
.L_x_4824:
        /* <DEDUP_REMOVED lines=15> */
.L_x_4862:
[----:B------:R-:W0:Y:S02]  /*fc90*/  F2I.S64.F64.TRUNC R4, R4 ;  /* 0x0000000400047311 */ /* 0x000e24000030d900 */
[----:B0-----:R-:W-:-:S05]  /*fca0*/  IMAD.MOV.U32 R3, RZ, RZ, R4 ;  /* 0x000000ffff037224 */ /* 0x001fca00078e0004 */
[----:B------:R0:W-:Y:S01]  /*fcb0*/  STG.E.U8 desc[UR36][R16.64], R3 ;  /* 0x0000000310007986 */ /* 0x0001e2000c101124 */
[----:B------:R-:W-:Y:S05]  /*fcc0*/  BRA `(.L_x_4864) ;  /* 0x00000010000c7947 */ /* 0x000fea0003800000 */
.L_x_4861:
        /* <DEDUP_REMOVED lines=9> */
.L_x_4866:
[----:B------:R-:W0:Y:S02]  /*fd60*/  F2I.F64.TRUNC R5, R4 ;  /* 0x0000000400057311 */ /* 0x000e24000030d100 */
[----:B0-----:R0:W-:Y:S01]  /*fd70*/  STG.E desc[UR36][R16.64], R5 ;  /* 0x0000000510007986 */ /* 0x0011e2000c101924 */
[----:B------:R-:W-:Y:S05]  /*fd80*/  BRA `(.L_x_4864) ;  /* 0x0000000c00dc7947 */ /* 0x000fea0003800000 */
.L_x_4865:
[----:B------:R-:W0:Y:S02]  /*fd90*/  F2I.F64.TRUNC R5, R4 ;  /* 0x0000000400057311 */ /* 0x000e24000030d100 */
[----:B0-----:R0:W-:Y:S01]  /*fda0*/  STG.E.U16 desc[UR36][R16.64], R5 ;  /* 0x0000000510007986 */ /* 0x0011e2000c101524 */
[----:B------:R-:W-:Y:S05]  /*fdb0*/  BRA `(.L_x_4864) ;  /* 0x0000000c00d07947 */ /* 0x000fea0003800000 */
.L_x_4860:
        /* <DEDUP_REMOVED lines=13> */
.L_x_4868:
        /* <DEDUP_REMOVED lines=8> */
.L_x_4867:
        /* <DEDUP_REMOVED lines=16> */
.L_x_4870:
        /* <DEDUP_REMOVED lines=11> */
.L_x_4869:
[----:B------:R4:W-:Y:S01]  /*100c0*/  STG.E.64 desc[UR36][R16.64], R4 ;  /* 0x0000000410007986 */ /* 0x0009e2000c101b24 */
[----:B------:R-:W-:Y:S05]  /*100d0*/  BRA `(.L_x_4864) ;  /* 0x0000000c00087947 */ /* 0x000fea0003800000 */
.L_x_4859:
        /* <DEDUP_REMOVED lines=13> */
.L_x_4873:
[----:B------:R-:W-:-:S07]  /*101b0*/  DADD R6, -RZ, -R14 ;  /* 0x00000000ff067229 */ /* 0x000fce000000090e */
[----:B------:R0:W-:Y:S01]  /*101c0*/  STG.E.128 desc[UR36][R16.64], R4 ;  /* 0x0000000410007986 */ /* 0x0001e2000c101d24 */
[----:B------:R-:W-:Y:S05]  /*101d0*/  BRA `(.L_x_4864) ;  /* 0x0000000800c87947 */ /* 0x000fea0003800000 */
.L_x_4872:
        /* <DEDUP_REMOVED lines=25> */
.L_x_4877:
[----:B------:R-:W-:Y:S05]  /*10370*/  BSYNC B0 ;  /* 0x0000000000007941 */ /* 0x000fea0003800000 */
.L_x_4876:
[----:B------:R-:W-:-:S05]  /*10380*/  LOP3.LUT R3, R0, R3, RZ, 0xfc, !PT ;  /* 0x0000000300037212 */ /* 0x000fca00078efcff */
[----:B------:R0:W-:Y:S01]  /*10390*/  STG.E.U8 desc[UR36][R16.64], R3 ;  /* 0x0000000310007986 */ /* 0x0001e2000c101124 */
[----:B------:R-:W-:Y:S05]  /*103a0*/  BRA `(.L_x_4864) ;  /* 0x0000000800547947 */ /* 0x000fea0003800000 */
.L_x_4875:
        /* <DEDUP_REMOVED lines=17> */
.L_x_4879:
[----:B------:R-:W-:Y:S02]  /*104c0*/  ISETP.GT.U32.AND P0, PT, R2, 0x7f800000, PT ;  /* 0x7f8000000200780c */ /* 0x000fe40003f04070 */
[----:B------:R-:W-:-:S04]  /*104d0*/  MOV R0, 0x7f ;  /* 0x0000007f00007802 */ /* 0x000fc80000000f00 */
[----:B------:R-:W-:-:S07]  /*104e0*/  SEL R0, R0, 0x7c, P0 ;  /* 0x0000007c00007807 */ /* 0x000fce0000000000 */
.L_x_4880:
[----:B------:R-:W-:Y:S05]  /*104f0*/  BSYNC B0 ;  /* 0x0000000000007941 */ /* 0x000fea0003800000 */
.L_x_4878:
[----:B------:R-:W-:-:S04]  /*10500*/  LOP3.LUT R2, R3, 0x80000000, RZ, 0xc0, !PT ;  /* 0x8000000003027812 */ /* 0x000fc800078ec0ff */
[----:B------:R-:W-:-:S04]  /*10510*/  SHF.R.U32.HI R3, RZ, 0x18, R2 ;  /* 0x00000018ff037819 */ /* 0x000fc80000011602 */
[----:B------:R-:W-:-:S05]  /*10520*/  LOP3.LUT R3, R0, R3, RZ, 0xfc, !PT ;  /* 0x0000000300037212 */ /* 0x000fca00078efcff */
[----:B------:R0:W-:Y:S01]  /*10530*/  STG.E.U8 desc[UR36][R16.64], R3 ;  /* 0x0000000310007986 */ /* 0x0001e2000c101124 */
[----:B------:R-:W-:Y:S05]  /*10540*/  BRA `(.L_x_4864) ;  /* 0x0000000400ec7947 */ /* 0x000fea0003800000 */
.L_x_4874:
        /* <DEDUP_REMOVED lines=8> */
.L_x_4871:
        /* <DEDUP_REMOVED lines=11> */
.L_x_4883:
        /* <DEDUP_REMOVED lines=21> */
.L_x_4886:
[----:B------:R-:W-:-:S04]  /*107d0*/  LOP3.LUT R2, R3, 0x80000000, RZ, 0xc0, !PT ;  /* 0x8000000003027812 */ /* 0x000fc800078ec0ff */
[----:B------:R-:W-:-:S04]  /*107e0*/  SHF.R.U32.HI R3, RZ, 0x18, R2 ;  /* 0x00000018ff037819 */ /* 0x000fc80000011602 */
[----:B------:R-:W-:-:S04]  /*107f0*/  LOP3.LUT R0, R0, R3, RZ, 0xfc, !PT ;  /* 0x0000000300007212 */ /* 0x000fc800078efcff */
[----:B------:R-:W-:-:S07]  /*10800*/  PRMT R8, R0, 0x7610, R8 ;  /* 0x0000761000087816 */ /* 0x000fce0000000008 */
.L_x_4885:
[----:B------:R-:W-:Y:S05]  /*10810*/  BSYNC B0 ;  /* 0x0000000000007941 */ /* 0x000fea0003800000 */
.L_x_4884:
[----:B------:R0:W-:Y:S01]  /*10820*/  STG.E.U8 desc[UR36][R16.64], R8 ;  /* 0x0000000810007986 */ /* 0x0001e2000c101124 */
[----:B------:R-:W-:Y:S05]  /*10830*/  BRA `(.L_x_4864) ;  /* 0x0000000400307947 */ /* 0x000fea0003800000 */
.L_x_4882:
        /* <DEDUP_REMOVED lines=21> */
.L_x_4889:
[----:B------:R-:W-:-:S04]  /*10990*/  LOP3.LUT R2, R3, 0x80000000, RZ, 0xc0, !PT ;  /* 0x8000000003027812 */ /* 0x000fc800078ec0ff */
[----:B------:R-:W-:-:S04]  /*109a0*/  SHF.R.U32.HI R3, RZ, 0x18, R2 ;  /* 0x00000018ff037819 */ /* 0x000fc80000011602 */
[----:B------:R-:W-:-:S04]  /*109b0*/  LOP3.LUT R0, R0, R3, RZ, 0xfc, !PT ;  /* 0x0000000300007212 */ /* 0x000fc800078efcff */
[----:B------:R-:W-:-:S07]  /*109c0*/  PRMT R8, R0, 0x7610, R8 ;  /* 0x0000761000087816 */ /* 0x000fce0000000008 */
.L_x_4888:
[----:B------:R-:W-:Y:S05]  /*109d0*/  BSYNC B0 ;  /* 0x0000000000007941 */ /* 0x000fea0003800000 */
.L_x_4887:
[----:B------:R0:W-:Y:S01]  /*109e0*/  STG.E.U8 desc[UR36][R16.64], R8 ;  /* 0x0000000810007986 */ /* 0x0001e2000c101124 */
[----:B------:R-:W-:Y:S05]  /*109f0*/  BRA `(.L_x_4864) ;  /* 0x0000000000c07947 */ /* 0x000fea0003800000 */
.L_x_4881:
        /* <DEDUP_REMOVED lines=26> */
.L_x_4863:
        /* <DEDUP_REMOVED lines=16> */
.L_x_4892:
[----:B------:R-:W-:Y:S05]  /*10ca0*/  BRA `(.L_x_4864) ;  /* 0x0000000000147947 */ /* 0x000fea0003800000 */
.L_x_4891:
[----:B------:R-:W0:Y:S02]  /*10cb0*/  F2I.U64.F64.TRUNC R4, R4 ;  /* 0x0000000400047311 */ /* 0x000e24000030d800 */
[----:B0-----:R0:W-:Y:S01]  /*10cc0*/  STG.E.64 desc[UR36][R16.64], R4 ;  /* 0x0000000410007986 */ /* 0x0011e2000c101b24 */
[----:B------:R-:W-:Y:S05]  /*10cd0*/  BRA `(.L_x_4864) ;  /* 0x0000000000087947 */ /* 0x000fea0003800000 */
.L_x_4890:
[----:B------:R-:W0:Y:S02]  /*10ce0*/  F2I.U32.F64.TRUNC R5, R4 ;  /* 0x0000000400057311 */ /* 0x000e24000030d000 */
[----:B0-----:R0:W-:Y:S02]  /*10cf0*/  STG.E desc[UR36][R16.64], R5 ;  /* 0x0000000510007986 */ /* 0x0011e4000c101924 */
.L_x_4864:
[----:B------:R-:W-:-:S07]  /*10d00*/  VIADD R19, R19, 0x80 ;  /* 0x0000008013137836 */ /* 0x000fce0000000000 */
.L_x_4789:
[----:B------:R-:W-:Y:S05]  /*10d10*/  BSYNC B6 ;  /* 0x0000000000067941 */ /* 0x000fea0003800000 */
.L_x_4788:
        /* <DEDUP_REMOVED lines=306> */
.L_x_4893:
        /* <DEDUP_REMOVED lines=22> */
.L_x_4897:
[----:B------:R-:W2:Y:S01]  /*121a0*/  LDG.E.U8 R2, desc[UR36][R2.64] ;  /* 0x0000002402027981 */ /* 0x000ea2000c1e1100 */
[----:B------:R-:W-:Y:S01]  /*121b0*/  CS2R R14, SRZ ;  /* 0x00000000000e7805 */ /* 0x000fe2000001ff00 */
[----:B--2---:R0:W1:Y:S01]  /*121c0*/  I2F.F64.U16 R12, R2 ;  /* 0x00000002000c7312 */ /* 0x0040620000101800 */
[----:B------:R-:W-:Y:S05]  /*121d0*/  BRA `(.L_x_4899) ;  /* 0x0000000c00c87947 */ /* 0x000fea0003800000 */
.L_x_4896:
        /* <DEDUP_REMOVED lines=10> */
.L_x_4901:
[----:B------:R-:W2:Y:S01]  /*12280*/  LDG.E R2, desc[UR36][R2.64] ;  /* 0x0000002402027981 */ /* 0x000ea2000c1e1900 */
[----:B------:R-:W-:Y:S01]  /*12290*/  CS2R R14, SRZ ;  /* 0x00000000000e7805 */ /* 0x000fe2000001ff00 */
[----:B--2---:R0:W1:Y:S01]  /*122a0*/  I2F.F64 R12, R2 ;  /* 0x00000002000c7312 */ /* 0x0040620000201c00 */
[----:B------:R-:W-:Y:S05]  /*122b0*/  BRA `(.L_x_4899) ;  /* 0x0000000c00907947 */ /* 0x000fea0003800000 */
.L_x_4900:
[----:B------:R-:W2:Y:S01]  /*122c0*/  LDG.E.U16 R2, desc[UR36][R2.64] ;  /* 0x0000002402027981 */ /* 0x000ea2000c1e1500 */
[----:B------:R-:W-:Y:S01]  /*122d0*/  CS2R R14, SRZ ;  /* 0x00000000000e7805 */ /* 0x000fe2000001ff00 */
[----:B--2---:R0:W1:Y:S01]  /*122e0*/  I2F.F64.S16 R12, R2 ;  /* 0x00000002000c7312 */ /* 0x0040620000101c00 */
[----:B------:R-:W-:Y:S05]  /*122f0*/  BRA `(.L_x_4899) ;  /* 0x0000000c00807947 */ /* 0x000fea0003800000 */
.L_x_4895:
        /* <DEDUP_REMOVED lines=11> */
.L_x_4903:
[----:B------:R-:W2:Y:S01]  /*123b0*/  LDG.E.U16 R0, desc[UR36][R2.64] ;  /* 0x0000002402007981 */ /* 0x000ea2000c1e1500 */
[----:B------:R-:W-:Y:S01]  /*123c0*/  CS2R R14, SRZ ;  /* 0x00000000000e7805 */ /* 0x000fe2000001ff00 */
[----:B--2---:R-:W-:-:S05]  /*123d0*/  HADD2.F32 R0, -RZ, R0.H0_H0 ;  /* 0x20000000ff007230 */ /* 0x004fca0000004100 */
[----:B------:R-:W-:-:S04]  /*123e0*/  FMUL.FTZ R0, R0, 1 ;  /* 0x3f80000000007820 */ /* 0x000fc80000410000 */
[----:B------:R0:W1:Y:S01]  /*123f0*/  F2F.F64.F32 R12, R0 ;  /* 0x00000000000c7310 */ /* 0x0000620000201800 */
[----:B------:R-:W-:Y:S05]  /*12400*/  BRA `(.L_x_4899) ;  /* 0x0000000c003c7947 */ /* 0x000fea0003800000 */
.L_x_4902:
        /* <DEDUP_REMOVED lines=12> */
.L_x_4905:
        /* <DEDUP_REMOVED lines=8> */
.L_x_4904:
[----:B------:R0:W5:Y:S01]  /*12550*/  LDG.E.64 R12, desc[UR36][R2.64] ;  /* 0x00000024020c7981 */ /* 0x000162000c1e1b00 */
[----:B------:R-:W-:Y:S01]  /*12560*/  CS2R R14, SRZ ;  /* 0x00000000000e7805 */ /* 0x000fe2000001ff00 */
[----:B------:R-:W-:Y:S06]  /*12570*/  BRA `(.L_x_4899) ;  /* 0x0000000800e07947 */ /* 0x000fec0003800000 */
.L_x_4894:
        /* <DEDUP_REMOVED lines=14> */
.L_x_4908:
[----:B------:R0:W5:Y:S01]  /*12660*/  LDG.E.128 R12, desc[UR36][R2.64] ;  /* 0x00000024020c7981 */ /* 0x000162000c1e1d00 */
[----:B------:R-:W-:Y:S05]  /*12670*/  BRA `(.L_x_4899) ;  /* 0x0000000800a07947 */ /* 0x000fea0003800000 */
.L_x_4907:
        /* <DEDUP_REMOVED lines=27> */
[----:B------:R1:W2:Y:S01]  /*12830*/  F2F.F64.F32 R12, R5 ;  /* 0x00000005000c7310 */ /* 0x0002a20000201800 */
[----:B------:R-:W-:Y:S05]  /*12840*/  BRA `(.L_x_4899) ;  /* 0x00000008002c7947 */ /* 0x000fea0003800000 */
.L_x_4910:
        /* <DEDUP_REMOVED lines=14> */
[----:B------:R3:W4:Y:S01]  /*12930*/  F2F.F64.F32 R12, R4 ;  /* 0x00000004000c7310 */ /* 0x0007220000201800 */
[----:B------:R-:W-:Y:S05]  /*12940*/  BRA `(.L_x_4899) ;  /* 0x0000000400ec7947 */ /* 0x000fea0003800000 */
.L_x_4909:
[----:B------:R-:W2:Y:S01]  /*12950*/  LDG.E.U16 R0, desc[UR36][R2.64] ;  /* 0x0000002402007981 */ /* 0x000ea2000c1e1500 */
[----:B------:R-:W-:Y:S01]  /*12960*/  CS2R R14, SRZ ;  /* 0x00000000000e7805 */ /* 0x000fe2000001ff00 */
[----:B--2---:R-:W-:-:S04]  /*12970*/  IMAD.U32 R0, R0, 0x10000, RZ ;  /* 0x0001000000007824 */ /* 0x004fc800078e00ff */
[----:B------:R-:W-:-:S04]  /*12980*/  FMUL.FTZ R0, R0, 1 ;  /* 0x3f80000000007820 */ /* 0x000fc80000410000 */
[----:B------:R0:W1:Y:S01]  /*12990*/  F2F.F64.F32 R12, R0 ;  /* 0x00000000000c7310 */ /* 0x0000620000201800 */
[----:B------:R-:W-:Y:S05]  /*129a0*/  BRA `(.L_x_4899) ;  /* 0x0000000400d47947 */ /* 0x000fea0003800000 */
.L_x_4906:
        /* <DEDUP_REMOVED lines=12> */
.L_x_4913:
        /* <DEDUP_REMOVED lines=21> */
.L_x_4917:
[----:B------:R-:W-:Y:S05]  /*12bc0*/  BSYNC B1 ;  /* 0x0000000000017941 */ /* 0x000fea0003800000 */
.L_x_4916:
[----:B------:R-:W-:Y:S01]  /*12bd0*/  LEA R3, R0, 0x3b800000, 0x17 ;  /* 0x3b80000000037811 */ /* 0x000fe200078eb8ff */
[----:B------:R-:W-:-:S05]  /*12be0*/  IMAD.SHL.U32 R0, R2, 0x100000, RZ ;  /* 0x0010000002007824 */ /* 0x000fca00078e00ff */
[----:B------:R-:W-:-:S07]  /*12bf0*/  LOP3.LUT R0, R3, R0, R4, 0xfe, !PT ;  /* 0x0000000003007212 */ /* 0x000fce00078efe04 */
.L_x_4915:
[----:B------:R-:W-:Y:S05]  /*12c00*/  BSYNC B0 ;  /* 0x0000000000007941 */ /* 0x000fea0003800000 */
.L_x_4914:
[----:B------:R-:W-:Y:S01]  /*12c10*/  FMUL.FTZ R0, R0, 1 ;  /* 0x3f80000000007820 */ /* 0x000fe20000410000 */
[----:B------:R-:W-:-:S03]  /*12c20*/  CS2R R14, SRZ ;  /* 0x00000000000e7805 */ /* 0x000fc6000001ff00 */
[----:B------:R0:W1:Y:S01]  /*12c30*/  F2F.F64.F32 R12, R0 ;  /* 0x00000000000c7310 */ /* 0x0000620000201800 */
[----:B------:R-:W-:Y:S05]  /*12c40*/  BRA `(.L_x_4899) ;  /* 0x00000004002c7947 */ /* 0x000fea0003800000 */
.L_x_4912:
        /* <DEDUP_REMOVED lines=21> */
.L_x_4921:
[----:B------:R-:W-:Y:S05]  /*12da0*/  BSYNC B1 ;  /* 0x0000000000017941 */ /* 0x000fea0003800000 */
.L_x_4920:
[----:B------:R-:W-:Y:S01]  /*12db0*/  LEA R3, R0, 0x37800000, 0x17 ;  /* 0x3780000000037811 */ /* 0x000fe200078eb8ff */
[----:B------:R-:W-:-:S05]  /*12dc0*/  IMAD.SHL.U32 R0, R2, 0x200000, RZ ;  /* 0x0020000002007824 */ /* 0x000fca00078e00ff */
[----:B------:R-:W-:-:S07]  /*12dd0*/  LOP3.LUT R0, R3, R0, R4, 0xfe, !PT ;  /* 0x0000000003007212 */ /* 0x000fce00078efe04 */
.L_x_4919:
[----:B------:R-:W-:Y:S05]  /*12de0*/  BSYNC B0 ;  /* 0x0000000000007941 */ /* 0x000fea0003800000 */
.L_x_4918:
[----:B------:R-:W-:Y:S01]  /*12df0*/  FMUL.FTZ R0, R0, 1 ;  /* 0x3f80000000007820 */ /* 0x000fe20000410000 */
[----:B------:R-:W-:-:S03]  /*12e00*/  CS2R R14, SRZ ;  /* 0x00000000000e7805 */ /* 0x000fc6000001ff00 */
[----:B------:R0:W1:Y:S01]  /*12e10*/  F2F.F64.F32 R12, R0 ;  /* 0x00000000000c7310 */ /* 0x0000620000201800 */
[----:B------:R-:W-:Y:S05]  /*12e20*/  BRA `(.L_x_4899) ;  /* 0x0000000000b47947 */ /* 0x000fea0003800000 */
.L_x_4911:
        /* <DEDUP_REMOVED lines=14> */
.L_x_4925:
[----:B------:R-:W-:Y:S05]  /*12f10*/  BSYNC B0 ;  /* 0x0000000000007941 */ /* 0x000fea0003800000 */
.L_x_4924:
[----:B------:R-:W-:Y:S01]  /*12f20*/  FMUL.FTZ R0, R0, 1 ;  /* 0x3f80000000007820 */ /* 0x000fe20000410000 */
[----:B------:R-:W-:-:S03]  /*12f30*/  CS2R R14, SRZ ;  /* 0x00000000000e7805 */ /* 0x000fc6000001ff00 */
[----:B------:R0:W1:Y:S01]  /*12f40*/  F2F.F64.F32 R12, R0 ;  /* 0x00000000000c7310 */ /* 0x0000620000201800 */
[----:B------:R-:W-:Y:S05]  /*12f50*/  BRA `(.L_x_4899) ;  /* 0x0000000000687947 */ /* 0x000fea0003800000 */
.L_x_4898:
        /* <DEDUP_REMOVED lines=16> */
.L_x_4926:
[----:B------:R-:W-:Y:S02]  /*13060*/  CS2R R12, SRZ ;  /* 0x00000000000c7805 */ /* 0x000fe4000001ff00 */
[----:B------:R-:W-:Y:S01]  /*13070*/  CS2R R14, SRZ ;  /* 0x00000000000e7805 */ /* 0x000fe2000001ff00 */
[----:B------:R-:W-:Y:S06]  /*13080*/  BRA `(.L_x_4899) ;  /* 0x00000000001c7947 */ /* 0x000fec0003800000 */
.L_x_4923:
[----:B------:R-:W2:Y:S01]  /*13090*/  LDG.E.64 R12, desc[UR36][R2.64] ;  /* 0x00000024020c7981 */ /* 0x000ea2000c1e1b00 */
[----:B------:R-:W-:Y:S01]  /*130a0*/  CS2R R14, SRZ ;  /* 0x00000000000e7805 */ /* 0x000fe2000001ff00 */
[----:B--2---:R-:W0:Y:S01]  /*130b0*/  I2F.F64.U64 R12, R12 ;  /* 0x0000000c000c7312 */ /* 0x004e220000301800 */
[----:B------:R-:W-:Y:S05]  /*130c0*/  BRA `(.L_x_4899) ;  /* 0x00000000000c7947 */ /* 0x000fea0003800000 */
.L_x_4922:
[----:B------:R-:W2:Y:S01]  /*130d0*/  LDG.E R2, desc[UR36][R2.64] ;  /* 0x0000002402027981 */ /* 0x000ea2000c1e1900 */
[----:B------:R-:W-:Y:S01]  /*130e0*/  CS2R R14, SRZ ;  /* 0x00000000000e7805 */ /* 0x000fe2000001ff00 */
[----:B--2---:R0:W1:Y:S06]  /*130f0*/  I2F.F64.U32 R12, R2 ;  /* 0x00000002000c7312 */ /* 0x00406c0000201800 */
.L_x_4899:
[----:B01---5:R-:W-:Y:S01]  /*13100*/  DADD R14, -RZ, -R14 ;  /* 0x00000000ff0e7229 */ /* 0x023fe2000000090e */
[----:B------:R-:W-:Y:S09]  /*13110*/  BSSY B0, `(.L_x_4927) ;  /* 0x000023e000007945 */ /* 0x000ff20003800000 */
[----:B------:R-:W-:-:S04]  /*13120*/  LOP3.LUT R0, R15, 0x7fffffff, RZ, 0xc0, !PT ;  /* 0x7fffffff0f007812 */ /* 0x000fc800078ec0ff */
[----:B------:R-:W-:-:S13]  /*13130*/  ISETP.GT.U32.AND P0, PT, R0, 0x7fefffff, PT ;  /* 0x7fefffff0000780c */ /* 0x000fda0003f04070 */
[----:B------:R-:W-:Y:S05]  /*13140*/  @P0 BRA `(.L_x_4928) ;  /* 0x0000001c00680947 */ /* 0x000fea0003800000 */
[----:B--2-4-:R-:W-:-:S14]  /*13150*/  DSETP.GEU.AND P0, PT, |R12|, +INF , PT ;  /* 0x7ff000000c00742a */ /* 0x014fdc0003f0e200 */
        /* <DEDUP_REMOVED lines=13> */
[----:B0-----:R-:W3:Y:S02]  /*13230*/  I2F.F64 R10, R0 ;  /* 0x00000000000a7312 */ /* 0x001ee40000201c00 */
[----:B---3--:R-:W-:Y:S01]  /*13240*/  DFMA R4, -R10, UR4, R12 ;  /* 0x000000040a047c2b */ /* 0x008fe2000800010c */
        /* <DEDUP_REMOVED lines=13> */
.L_x_4932:
[----:B------:R-:W-:Y:S01]  /*13320*/  DMUL R10, RZ, R12 ;  /* 0x0000000cff0a7228 */ /* 0x000fe20000000000 */
[----:B------:R-:W-:-:S10]  /*13330*/  IMAD.MOV.U32 R0, RZ, RZ, RZ ;  /* 0x000000ffff007224 */ /* 0x000fd400078e00ff */
.L_x_4933:
[----:B------:R-:W-:Y:S05]  /*13340*/  BSYNC B2 ;  /* 0x0000000000027941 */ /* 0x000fea0003800000 */
.L_x_4931:
[----:B------:R-:W-:Y:S01]  /*13350*/  DMUL R2, R10, R10 ;  /* 0x0000000a0a027228 */ /* 0x000fe20000000000 */
[----:B---3--:R-:W-:Y:S01]  /*13360*/  IMAD.MOV.U32 R4, RZ, RZ, 0x5b27ebb1 ;  /* 0x5b27ebb1ff047424 */ /* 0x008fe200078e00ff */
        /* <DEDUP_REMOVED lines=61> */
.L_x_4935:
[----:B------:R-:W-:Y:S05]  /*13740*/  BSYNC B1 ;  /* 0x0000000000017941 */ /* 0x000fea0003800000 */
.L_x_4934:
        /* <DEDUP_REMOVED lines=89> */
.L_x_4939:
[----:B------:R-:W-:Y:S05]  /*13ce0*/  BSYNC B3 ;  /* 0x0000000000037941 */ /* 0x000fea0003800000 */
.L_x_4938:
[----:B------:R-:W-:Y:S01]  /*13cf0*/  DADD R2, R10, R2 ;  /* 0x000000000a027229 */ /* 0x000fe20000000002 */
[----:B------:R-:W-:Y:S01]  /*13d00*/  UMOV UR4, 0x8fb9f87e ;  /* 0x8fb9f87e00047882 */ /* 0x000fe20000000000 */
[----:B------:R-:W-:Y:S02]  /*13d10*/  UMOV UR5, 0x408633ce ;  /* 0x408633ce00057882 */ /* 0x000fe40000000000 */
[----:B------:R-:W-:-:S06]  /*13d20*/  DSETP.GE.AND P0, PT, R4, UR4, PT ;  /* 0x0000000404007e2a */ /* 0x000fcc000bf06000 */
[----:B------:R-:W-:Y:S02]  /*13d30*/  FSEL R4, R2, RZ, !P0 ;  /* 0x000000ff02047208 */ /* 0x000fe40004000000 */
[----:B------:R-:W-:Y:S01]  /*13d40*/  FSEL R5, R3, +QNAN , !P0 ;  /* 0x7ff0000003057808 */ /* 0x000fe20004000000 */
[----:B------:R-:W-:Y:S06]  /*13d50*/  BRA `(.L_x_4940) ;  /* 0x00000000005c7947 */ /* 0x000fec0003800000 */
.L_x_4937:
        /* <DEDUP_REMOVED lines=23> */
.L_x_4940:
[----:B------:R-:W-:Y:S05]  /*13ed0*/  BSYNC B2 ;  /* 0x0000000000027941 */ /* 0x000fea0003800000 */
.L_x_4936:
        /* <DEDUP_REMOVED lines=24> */
[----:B------:R-:W-:Y:S02]  /*14060*/  IMAD.MOV.U32 R4, RZ, RZ, R2 ;  /* 0x000000ffff047224 */ /* 0x000fe400078e0002 */
[----:B------:R-:W-:-:S07]  /*14070*/  IMAD.MOV.U32 R27, RZ, RZ, R11 ;  /* 0x000000ffff1b7224 */ /* 0x000fce00078e000b */
[----:B------:R-:W-:Y:S05]  /*14080*/  CALL.REL.NOINC `($__internal_1_$__cuda_sm20_dsqrt_rn_f64_mediumpath_v1) ;  /* 0x0000002800e47944 */ /* 0x000fea0003c00000 */
[----:B------:R-:W-:Y:S01]  /*14090*/  MOV R4, R10 ;  /* 0x0000000a00047202 */ /* 0x000fe20000000f00 */
[----:B------:R-:W-:-:S07]  /*140a0*/  IMAD.MOV.U32 R5, RZ, RZ, R11 ;  /* 0x000000ffff057224 */ /* 0x000fce00078e000b */
.L_x_4942:
[----:B------:R-:W-:Y:S05]  /*140b0*/  BSYNC B1 ;  /* 0x0000000000017941 */ /* 0x000fea0003800000 */
.L_x_4941:
        /* <DEDUP_REMOVED lines=27> */
.L_x_4944:
[----:B------:R-:W-:Y:S05]  /*14270*/  BSYNC B2 ;  /* 0x0000000000027941 */ /* 0x000fea0003800000 */
.L_x_4943:
[----:B------:R-:W0:Y:S01]  /*14280*/  MUFU.RCP64H R5, R11 ;  /* 0x0000000b00057308 */ /* 0x000e220000001800 */
[----:B------:R-:W-:Y:S01]  /*14290*/  IMAD.MOV.U32 R4, RZ, RZ, 0x1 ;  /* 0x00000001ff047424 */ /* 0x000fe200078e00ff */
[----:B------:R-:W-:Y:S01]  /*142a0*/  FSETP.GEU.AND P1, PT, |R7|, 6.5827683646048100446e-37, PT ;  /* 0x036000000700780b */ /* 0x000fe20003f2e200 */
[----:B------:R-:W-:Y:S01]  /*142b0*/  BSSY B2, `(.L_x_4945) ;  /* 0x0000016000027945 */ /* 0x000fe20003800000 */
[----:B------:R-:W-:Y:S01]  /*142c0*/  IMAD.MOV.U32 R14, RZ, RZ, R2 ;  /* 0x000000ffff0e7224 */ /* 0x000fe200078e0002 */
[----:B------:R-:W-:Y:S02]  /*142d0*/  MOV R15, R3 ;  /* 0x00000003000f7202 */ /* 0x000fe40000000f00 */
        /* <DEDUP_REMOVED lines=19> */
.L_x_4946:
[----:B------:R-:W-:Y:S05]  /*14410*/  BSYNC B2 ;  /* 0x0000000000027941 */ /* 0x000fea0003800000 */
.L_x_4945:
[----:B------:R-:W-:Y:S05]  /*14420*/  BRA `(.L_x_4947) ;  /* 0x0000001000307947 */ /* 0x000fea0003800000 */
.L_x_4930:
        /* <DEDUP_REMOVED lines=10> */
[----:B---3--:R-:W-:Y:S01]  /*144d0*/  DFMA R4, R2, -UR4, -|R14| ;  /* 0x8000000402047c2b */ /* 0x008fe20008000c0e */
        /* <DEDUP_REMOVED lines=34> */
[----:B------:R-:W-:Y:S01]  /*14700*/  LEA R25, R6, R3, 0x14 ;  /* 0x0000000306197211 */ /* 0x000fe200078ea0ff */
        /* <DEDUP_REMOVED lines=14> */
.L_x_4949:
[----:B------:R-:W-:Y:S05]  /*147f0*/  BSYNC B1 ;  /* 0x0000000000017941 */ /* 0x000fea0003800000 */
.L_x_4948:
        /* <DEDUP_REMOVED lines=24> */
.L_x_4951:
[----:B------:R-:W-:Y:S01]  /*14980*/  DMUL R10, RZ, R12 ;  /* 0x0000000cff0a7228 */ /* 0x000fe20000000000 */
[----:B------:R-:W-:-:S10]  /*14990*/  IMAD.MOV.U32 R0, RZ, RZ, RZ ;  /* 0x000000ffff007224 */ /* 0x000fd400078e00ff */
.L_x_4952:
[----:B------:R-:W-:Y:S05]  /*149a0*/  BSYNC B2 ;  /* 0x0000000000027941 */ /* 0x000fea0003800000 */
.L_x_4950:
        /* <DEDUP_REMOVED lines=9> */
[----:B------:R-:W-:Y:S01]  /*14a40*/  MOV R0, 0x3de5db65 ;  /* 0x3de5db6500007802 */ /* 0x000fe20000000f00 */
[----:B------:R-:W-:Y:S01]  /*14a50*/  DMUL R18, R10, R10 ;  /* 0x0000000a0a127228 */ /* 0x000fe20000000000 */
        /* <DEDUP_REMOVED lines=35> */
.L_x_4954:
[----:B------:R-:W-:Y:S01]  /*14c90*/  DMUL R10, RZ, R12 ;  /* 0x0000000cff0a7228 */ /* 0x000fe20000000000 */
[----:B------:R-:W-:-:S10]  /*14ca0*/  IMAD.MOV.U32 R0, RZ, RZ, RZ ;  /* 0x000000ffff007224 */ /* 0x000fd400078e00ff */
.L_x_4955:
[----:B------:R-:W-:Y:S05]  /*14cb0*/  BSYNC B2 ;  /* 0x0000000000027941 */ /* 0x000fea0003800000 */
.L_x_4953:
        /* <DEDUP_REMOVED lines=31> */
.L_x_4929:
[----:B------:R-:W-:-:S10]  /*14eb0*/  DADD R14, R12, -R12 ;  /* 0x000000000c0e7229 */ /* 0x000fd4000000080c */
[----:B---3--:R-:W-:Y:S01]  /*14ec0*/  MOV R4, R14 ;  /* 0x0000000e00047202 */ /* 0x008fe20000000f00 */
[----:B------:R-:W-:Y:S01]  /*14ed0*/  IMAD.MOV.U32 R5, RZ, RZ, R15 ;  /* 0x000000ffff057224 */ /* 0x000fe200078e000f */
[----:B------:R-:W-:Y:S06]  /*14ee0*/  BRA `(.L_x_4947) ;  /* 0x0000000400807947 */ /* 0x000fec0003800000 */
.L_x_4928:
[----:B------:R-:W-:-:S13]  /*14ef0*/  LOP3.LUT P0, RZ, R14, 0xfffff, R15, 0xf8, !PT ;  /* 0x000fffff0eff7812 */ /* 0x000fda000780f80f */
[C---:B--2-4-:R-:W-:Y:S02]  /*14f00*/  @P0 DMUL R2, R12.reuse, R14 ;  /* 0x0000000e0c020228 */ /* 0x054fe40000000000 */
[----:B------:R-:W-:-:S08]  /*14f10*/  @P0 DSETP.NEU.AND P1, PT, R12, RZ, PT ;  /* 0x000000ff0c00022a */ /* 0x000fd00003f2d000 */
[----:B---3--:R-:W-:Y:S02]  /*14f20*/  @P0 FSEL R4, R12, R2, !P1 ;  /* 0x000000020c040208 */ /* 0x008fe40004800000 */
        /* <DEDUP_REMOVED lines=31> */
.L_x_4959:
[----:B------:R-:W-:Y:S05]  /*15120*/  BSYNC B3 ;  /* 0x0000000000037941 */ /* 0x000fea0003800000 */
.L_x_4958:
        /* <DEDUP_REMOVED lines=31> */
.L_x_4961:
[----:B------:R-:W-:Y:S05]  /*15320*/  BSYNC B3 ;  /* 0x0000000000037941 */ /* 0x000fea0003800000 */
.L_x_4960:
        /* <DEDUP_REMOVED lines=24> */
.L_x_4957:
[----:B------:R-:W-:Y:S05]  /*154b0*/  BSYNC B2 ;  /* 0x0000000000027941 */ /* 0x000fea0003800000 */
.L_x_4956:
[----:B------:R-:W-:Y:S01]  /*154c0*/  LOP3.LUT R5, RZ, 0x80000000, R13, 0xb8, !PT ;  /* 0x80000000ff057812 */ /* 0x000fe200078eb80d */
[----:B------:R-:W-:Y:S01]  /*154d0*/  IMAD.MOV.U32 R15, RZ, RZ, R19 ;  /* 0x000000ffff0f7224 */ /* 0x000fe200078e0013 */
[----:B------:R-:W-:-:S07]  /*154e0*/  MOV R4, RZ ;  /* 0x000000ff00047202 */ /* 0x000fce0000000f00 */
.L_x_4947:
[----:B------:R-:W-:Y:S05]  /*154f0*/  BSYNC B0 ;  /* 0x0000000000007941 */ /* 0x000fea0003800000 */
.L_x_4927:
        /* <DEDUP_REMOVED lines=15> */
.L_x_4965:
[----:B------:R-:W0:Y:S02]  /*155f0*/  F2I.S64.F64.TRUNC R4, R4 ;  /* 0x0000000400047311 */ /* 0x000e24000030d900 */
[----:B0-----:R-:W-:-:S05]  /*15600*/  IMAD.MOV.U32 R3, RZ, RZ, R4 ;  /* 0x000000ffff037224 */ /* 0x001fca00078e0004 */
[----:B------:R-:W-:Y:S01]  /*15610*/  STG.E.U8 desc[UR36][R16.64], R3 ;  /* 0x0000000310007986 */ /* 0x000fe2000c101124 */
[----:B------:R-:W-:Y:S05]  /*15620*/  EXIT ;  /* 0x000000000000794d */ /* 0x000fea0003800000 */
.L_x_4964:
        /* <DEDUP_REMOVED lines=9> */
.L_x_4968:
[----:B------:R-:W0:Y:S02]  /*156c0*/  F2I.F64.TRUNC R5, R4 ;  /* 0x0000000400057311 */ /* 0x000e24000030d100 */
[----:B0-----:R-:W-:Y:S01]  /*156d0*/  STG.E desc[UR36][R16.64], R5 ;  /* 0x0000000510007986 */ /* 0x001fe2000c101924 */
[----:B------:R-:W-:Y:S05]  /*156e0*/  EXIT ;  /* 0x000000000000794d */ /* 0x000fea0003800000 */
.L_x_4967:
[----:B------:R-:W0:Y:S02]  /*156f0*/  F2I.F64.TRUNC R5, R4 ;  /* 0x0000000400057311 */ /* 0x000e24000030d100 */
[----:B0-----:R-:W-:Y:S01]  /*15700*/  STG.E.U16 desc[UR36][R16.64], R5 ;  /* 0x0000000510007986 */ /* 0x001fe2000c101524 */
[----:B------:R-:W-:Y:S05]  /*15710*/  EXIT ;  /* 0x000000000000794d */ /* 0x000fea0003800000 */
.L_x_4963:
        /* <DEDUP_REMOVED lines=13> */
.L_x_4970:
        /* <DEDUP_REMOVED lines=8> */
.L_x_4969:
        /* <DEDUP_REMOVED lines=14> */
[----:B------:R-:W-:Y:S01]  /*15950*/  STG.E.64 desc[UR36][R16.64], R2 ;  /* 0x0000000210007986 */ /* 0x000fe2000c101b24 */
[----:B------:R-:W-:Y:S05]  /*15960*/  EXIT ;  /* 0x000000000000794d */ /* 0x000fea0003800000 */
.L_x_4972:
        /* <DEDUP_REMOVED lines=9> */
[----:B------:R-:W-:Y:S01]  /*15a00*/  STG.E desc[UR36][R16.64], R3 ;  /* 0x0000000310007986 */ /* 0x000fe2000c101924 */
[----:B------:R-:W-:Y:S05]  /*15a10*/  EXIT ;  /* 0x000000000000794d */ /* 0x000fea0003800000 */
.L_x_4971:
[----:B------:R-:W-:Y:S01]  /*15a20*/  STG.E.64 desc[UR36][R16.64], R4 ;  /* 0x0000000410007986 */ /* 0x000fe2000c101b24 */
[----:B------:R-:W-:Y:S05]  /*15a30*/  EXIT ;  /* 0x000000000000794d */ /* 0x000fea0003800000 */
.L_x_4962:
        /* <DEDUP_REMOVED lines=11> */
[----:B------:R-:W-:Y:S01]  /*15af0*/  STG.E.U8 desc[UR36][R16.64], R3 ;  /* 0x0000000310007986 */ /* 0x000fe2000c101124 */
[----:B------:R-:W-:Y:S05]  /*15b00*/  EXIT ;  /* 0x000000000000794d */ /* 0x000fea0003800000 */
.L_x_4975:
[----:B------:R-:W-:-:S07]  /*15b10*/  DADD R6, -RZ, -R14 ;  /* 0x00000000ff067229 */ /* 0x000fce000000090e */
[----:B------:R-:W-:Y:S01]  /*15b20*/  STG.E.128 desc[UR36][R16.64], R4 ;  /* 0x0000000410007986 */ /* 0x000fe2000c101d24 */
[----:B------:R-:W-:Y:S05]  /*15b30*/  EXIT ;  /* 0x000000000000794d */ /* 0x000fea0003800000 */
.L_x_4974:
        /* <DEDUP_REMOVED lines=25> */
.L_x_4979:
[----:B------:R-:W-:Y:S05]  /*15cd0*/  BSYNC B0 ;  /* 0x0000000000007941 */ /* 0x000fea0003800000 */
.L_x_4978:
[----:B------:R-:W-:-:S05]  /*15ce0*/  LOP3.LUT R3, R0, R3, RZ, 0xfc, !PT ;  /* 0x0000000300037212 */ /* 0x000fca00078efcff */
[----:B------:R-:W-:Y:S01]  /*15cf0*/  STG.E.U8 desc[UR36][R16.64], R3 ;  /* 0x0000000310007986 */ /* 0x000fe2000c101124 */
[----:B------:R-:W-:Y:S05]  /*15d00*/  EXIT ;  /* 0x000000000000794d */ /* 0x000fea0003800000 */
.L_x_4977:
        /* <DEDUP_REMOVED lines=17> */
.L_x_4981:
[----:B------:R-:W-:Y:S01]  /*15e20*/  IMAD.MOV.U32 R0, RZ, RZ, 0x7f ;  /* 0x0000007fff007424 */ /* 0x000fe200078e00ff */
[----:B------:R-:W-:-:S04]  /*15e30*/  ISETP.GT.U32.AND P0, PT, R2, 0x7f800000, PT ;  /* 0x7f8000000200780c */ /* 0x000fc80003f04070 */
[----:B------:R-:W-:-:S09]  /*15e40*/  SEL R0, R0, 0x7c, P0 ;  /* 0x0000007c00007807 */ /* 0x000fd20000000000 */
.L_x_4982:
[----:B------:R-:W-:Y:S05]  /*15e50*/  BSYNC B0 ;  /* 0x0000000000007941 */ /* 0x000fea0003800000 */
.L_x_4980:
[----:B------:R-:W-:-:S04]  /*15e60*/  LOP3.LUT R2, R3, 0x80000000, RZ, 0xc0, !PT ;  /* 0x8000000003027812 */ /* 0x000fc800078ec0ff */
[----:B------:R-:W-:-:S04]  /*15e70*/  SHF.R.U32.HI R3, RZ, 0x18, R2 ;  /* 0x00000018ff037819 */ /* 0x000fc80000011602 */
[----:B------:R-:W-:-:S05]  /*15e80*/  LOP3.LUT R3, R0, R3, RZ, 0xfc, !PT ;  /* 0x0000000300037212 */ /* 0x000fca00078efcff */
[----:B------:R-:W-:Y:S01]  /*15e90*/  STG.E.U8 desc[UR36][R16.64], R3 ;  /* 0x0000000310007986 */ /* 0x000fe2000c101124 */
[----:B------:R-:W-:Y:S05]  /*15ea0*/  EXIT ;  /* 0x000000000000794d */ /* 0x000fea0003800000 */
.L_x_4976:
        /* <DEDUP_REMOVED lines=8> */
.L_x_4973:
        /* <DEDUP_REMOVED lines=11> */
.L_x_4985:
        /* <DEDUP_REMOVED lines=21> */
.L_x_4988:
[----:B------:R-:W-:-:S04]  /*16130*/  LOP3.LUT R2, R3, 0x80000000, RZ, 0xc0, !PT ;  /* 0x8000000003027812 */ /* 0x000fc800078ec0ff */
[----:B------:R-:W-:-:S04]  /*16140*/  SHF.R.U32.HI R3, RZ, 0x18, R2 ;  /* 0x00000018ff037819 */ /* 0x000fc80000011602 */
[----:B------:R-:W-:-:S04]  /*16150*/  LOP3.LUT R0, R0, R3, RZ, 0xfc, !PT ;  /* 0x0000000300007212 */ /* 0x000fc800078efcff */
[----:B------:R-:W-:-:S07]  /*16160*/  PRMT R8, R0, 0x7610, R8 ;  /* 0x0000761000087816 */ /* 0x000fce0000000008 */
.L_x_4987:
[----:B------:R-:W-:Y:S05]  /*16170*/  BSYNC B0 ;  /* 0x0000000000007941 */ /* 0x000fea0003800000 */
.L_x_4986:
[----:B------:R-:W-:Y:S01]  /*16180*/  STG.E.U8 desc[UR36][R16.64], R8 ;  /* 0x0000000810007986 */ /* 0x000fe2000c101124 */
[----:B------:R-:W-:Y:S05]  /*16190*/  EXIT ;  /* 0x000000000000794d */ /* 0x000fea0003800000 */
.L_x_4984:
        /* <DEDUP_REMOVED lines=21> */
.L_x_4991:
[----:B------:R-:W-:-:S04]  /*162f0*/  LOP3.LUT R2, R3, 0x80000000, RZ, 0xc0, !PT ;  /* 0x8000000003027812 */ /* 0x000fc800078ec0ff */
[----:B------:R-:W-:-:S04]  /*16300*/  SHF.R.U32.HI R3, RZ, 0x18, R2 ;  /* 0x00000018ff037819 */ /* 0x000fc80000011602 */
[----:B------:R-:W-:-:S04]  /*16310*/  LOP3.LUT R0, R0, R3, RZ, 0xfc, !PT ;  /* 0x0000000300007212 */ /* 0x000fc800078efcff */
[----:B------:R-:W-:-:S07]  /*16320*/  PRMT R8, R0, 0x7610, R8 ;  /* 0x0000761000087816 */ /* 0x000fce0000000008 */
.L_x_4990:
[----:B------:R-:W-:Y:S05]  /*16330*/  BSYNC B0 ;  /* 0x0000000000007941 */ /* 0x000fea0003800000 */
.L_x_4989:
[----:B------:R-:W-:Y:S01]  /*16340*/  STG.E.U8 desc[UR36][R16.64], R8 ;  /* 0x0000000810007986 */ /* 0x000fe2000c101124 */
[----:B------:R-:W-:Y:S05]  /*16350*/  EXIT ;  /* 0x000000000000794d */ /* 0x000fea0003800000 */
.L_x_4983:
        /* <DEDUP_REMOVED lines=22> */
[----:B------:R-:W-:-:S05]  /*164c0*/  @!P0 IMAD.MOV R0, RZ, RZ, R2 ;  /* 0x000000ffff008224 */ /* 0x000fca00078e0202 */
[----:B------:R-:W-:-:S05]  /*164d0*/  @P2 MOV R3, R0 ;  /* 0x0000000000032202 */ /* 0x000fca0000000f00 */
[----:B------:R-:W-:Y:S01]  /*164e0*/  STG.E.U8 desc[UR36][R16.64], R3 ;  /* 0x0000000310007986 */ /* 0x000fe2000c101124 */
[----:B------:R-:W-:Y:S05]  /*164f0*/  EXIT ;  /* 0x000000000000794d */ /* 0x000fea0003800000 */
.L_x_4966:
        /* <DEDUP_REMOVED lines=16> */
.L_x_4994:
[----:B------:R-:W-:Y:S05]  /*16600*/  EXIT ;  /* 0x000000000000794d */ /* 0x000fea0003800000 */
.L_x_4993:
[----:B------:R-:W0:Y:S02]  /*16610*/  F2I.U64.F64.TRUNC R4, R4 ;  /* 0x0000000400047311 */ /* 0x000e24000030d800 */
[----:B0-----:R-:W-:Y:S01]  /*16620*/  STG.E.64 desc[UR36][R16.64], R4 ;  /* 0x0000000410007986 */ /* 0x001fe2000c101b24 */
[----:B------:R-:W-:Y:S05]  /*16630*/  EXIT ;  /* 0x000000000000794d */ /* 0x000fea0003800000 */
.L_x_4992:
[----:B------:R-:W0:Y:S02]  /*16640*/  F2I.U32.F64.TRUNC R5, R4 ;  /* 0x0000000400057311 */ /* 0x000e24000030d000 */
[----:B0-----:R-:W-:Y:S01]  /*16650*/  STG.E desc[UR36][R16.64], R5 ;  /* 0x0000000510007986 */ /* 0x001fe2000c101924 */
[----:B------:R-:W-:Y:S05]  /*16660*/  EXIT ;  /* 0x000000000000794d */ /* 0x000fea0003800000 */
        .weak           $__internal_0_$__cuda_sm20_div_rn_f64_full
        .type           $__internal_0_$__cuda_sm20_div_rn_f64_full,@function
        .size           $__internal_0_$__cuda_sm20_div_rn_f64_full,($__internal_1_$__cuda_sm20_dsqrt_rn_f64_mediumpath_v1 - $__internal_0_$__cuda_sm20_div_rn_f64_full)
$__internal_0_$__cuda_sm20_div_rn_f64_full:
[C---:B------:R-:W-:Y:S01]  /*16670*/  FSETP.GEU.AND P0, PT, |R3|.reuse, 1.469367938527859385e-39, PT ;  /* 0x001000000300780b */ /* 0x040fe20003f0e200 */
[----:B------:R-:W-:Y:S01]  /*16680*/  IMAD.MOV.U32 R34, RZ, RZ, 0x1ca00000 ;  /* 0x1ca00000ff227424 */ /* 0x000fe200078e00ff */
[----:B------:R-:W-:Y:S01]  /*16690*/  LOP3.LUT R12, R3, 0x800fffff, RZ, 0xc0, !PT ;  /* 0x800fffff030c7812 */ /* 0x000fe200078ec0ff */
[----:B------:R-:W-:Y:S01]  /*166a0*/  BSSY B1, `(.L_x_4995) ;  /* 0x0000054000017945 */ /* 0x000fe20003800000 */
[----:B------:R-:W-:Y:S02]  /*166b0*/  MOV R22, 0x1 ;  /* 0x0000000100167802 */ /* 0x000fe40000000f00 */
[----:B------:R-:W-:Y:S01]  /*166c0*/  LOP3.LUT R13, R12, 0x3ff00000, RZ, 0xfc, !PT ;  /* 0x3ff000000c0d7812 */ /* 0x000fe200078efcff */
[----:B------:R-:W-:Y:S01]  /*166d0*/  IMAD.MOV.U32 R12, RZ, RZ, R2 ;  /* 0x000000ffff0c7224 */ /* 0x000fe200078e0002 */
[C---:B------:R-:W-:Y:S02]  /*166e0*/  FSETP.GEU.AND P2, PT, |R21|.reuse, 1.469367938527859385e-39, PT ;  /* 0x001000001500780b */ /* 0x040fe40003f4e200 */
[----:B------:R-:W-:-:S02]  /*166f0*/  LOP3.LUT R18, R21, 0x7ff00000, RZ, 0xc0, !PT ;  /* 0x7ff0000015127812 */ /* 0x000fc400078ec0ff */
[----:B------:R-:W-:Y:S01]  /*16700*/  LOP3.LUT R32, R3, 0x7ff00000, RZ, 0xc0, !PT ;  /* 0x7ff0000003207812 */ /* 0x000fe200078ec0ff */
[----:B------:R-:W-:Y:S02]  /*16710*/  @!P0 DMUL R12, R2, 8.98846567431157953865e+307 ;  /* 0x7fe00000020c8828 */ /* 0x000fe40000000000 */
[----:B------:R-:W-:Y:S01]  /*16720*/  IMAD.MOV.U32 R33, RZ, RZ, R18 ;  /* 0x000000ffff217224 */ /* 0x000fe200078e0012 */
[----:B------:R-:W-:-:S03]  /*16730*/  ISETP.GE.U32.AND P1, PT, R18, R32, PT ;  /* 0x000000201200720c */ /* 0x000fc60003f26070 */
[----:B------:R-:W0:Y:S02]  /*16740*/  MUFU.RCP64H R23, R13 ;  /* 0x0000000d00177308 */ /* 0x000e240000001800 */
[----:B------:R-:W-:Y:S02]  /*16750*/  @!P2 LOP3.LUT R29, R3, 0x7ff00000, RZ, 0xc0, !PT ;  /* 0x7ff00000031da812 */ /* 0x000fe400078ec0ff */
[----:B------:R-:W-:Y:S02]  /*16760*/  @!P0 LOP3.LUT R32, R13, 0x7ff00000, RZ, 0xc0, !PT ;  /* 0x7ff000000d208812 */ /* 0x000fe400078ec0ff */
[----:B------:R-:W-:-:S03]  /*16770*/  @!P2 ISETP.GE.U32.AND P3, PT, R18, R29, PT ;  /* 0x0000001d1200a20c */ /* 0x000fc60003f66070 */
[----:B------:R-:W-:Y:S01]  /*16780*/  VIADD R36, R32, 0xffffffff ;  /* 0xffffffff20247836 */ /* 0x000fe20000000000 */
[----:B0-----:R-:W-:-:S08]  /*16790*/  DFMA R26, R22, -R12, 1 ;  /* 0x3ff00000161a742b */ /* 0x001fd0000000080c */
[----:B------:R-:W-:-:S08]  /*167a0*/  DFMA R26, R26, R26, R26 ;  /* 0x0000001a1a1a722b */ /* 0x000fd0000000001a */
[----:B------:R-:W-:Y:S01]  /*167b0*/  DFMA R28, R22, R26, R22 ;  /* 0x0000001a161c722b */ /* 0x000fe20000000016 */
[C---:B------:R-:W-:Y:S01]  /*167c0*/  @!P2 SEL R27, R34.reuse, 0x63400000, !P3 ;  /* 0x63400000221ba807 */ /* 0x040fe20005800000 */
[----:B------:R-:W-:Y:S01]  /*167d0*/  IMAD.MOV.U32 R22, RZ, RZ, R20 ;  /* 0x000000ffff167224 */ /* 0x000fe200078e0014 */
[----:B------:R-:W-:Y:S01]  /*167e0*/  SEL R23, R34, 0x63400000, !P1 ;  /* 0x6340000022177807 */ /* 0x000fe20004800000 */
[----:B------:R-:W-:Y:S01]  /*167f0*/  @!P2 IMAD.MOV.U32 R26, RZ, RZ, RZ ;  /* 0x000000ffff1aa224 */ /* 0x000fe200078e00ff */
[--C-:B------:R-:W-:Y:S02]  /*16800*/  @!P2 LOP3.LUT R27, R27, 0x80000000, R21.reuse, 0xf8, !PT ;  /* 0x800000001b1ba812 */ /* 0x100fe400078ef815 */
[----:B------:R-:W-:Y:S01]  /*16810*/  LOP3.LUT R23, R23, 0x800fffff, R21, 0xf8, !PT ;  /* 0x800fffff17177812 */ /* 0x000fe200078ef815 */
[----:B------:R-:W-:Y:S01]  /*16820*/  DFMA R30, R28, -R12, 1 ;  /* 0x3ff000001c1e742b */ /* 0x000fe2000000080c */
[----:B------:R-:W-:-:S06]  /*16830*/  @!P2 LOP3.LUT R27, R27, 0x100000, RZ, 0xfc, !PT ;  /* 0x001000001b1ba812 */ /* 0x000fcc00078efcff */
[----:B------:R-:W-:Y:S02]  /*16840*/  @!P2 DFMA R22, R22, 2, -R26 ;  /* 0x400000001616a82b */ /* 0x000fe4000000081a */
[----:B------:R-:W-:-:S08]  /*16850*/  DFMA R30, R28, R30, R28 ;  /* 0x0000001e1c1e722b */ /* 0x000fd0000000001c */
[----:B------:R-:W-:Y:S01]  /*16860*/  @!P2 LOP3.LUT R33, R23, 0x7ff00000, RZ, 0xc0, !PT ;  /* 0x7ff000001721a812 */ /* 0x000fe200078ec0ff */
[----:B------:R-:W-:-:S04]  /*16870*/  DMUL R26, R30, R22 ;  /* 0x000000161e1a7228 */ /* 0x000fc80000000000 */
[----:B------:R-:W-:-:S04]  /*16880*/  VIADD R35, R33, 0xffffffff ;  /* 0xffffffff21237836 */ /* 0x000fc80000000000 */
[----:B------:R-:W-:Y:S01]  /*16890*/  DFMA R28, R26, -R12, R22 ;  /* 0x8000000c1a1c722b */ /* 0x000fe20000000016 */
[----:B------:R-:W-:-:S04]  /*168a0*/  ISETP.GT.U32.AND P0, PT, R35, 0x7feffffe, PT ;  /* 0x7feffffe2300780c */ /* 0x000fc80003f04070 */
[----:B------:R-:W-:-:S03]  /*168b0*/  ISETP.GT.U32.OR P0, PT, R36, 0x7feffffe, P0 ;  /* 0x7feffffe2400780c */ /* 0x000fc60000704470 */
[----:B------:R-:W-:-:S10]  /*168c0*/  DFMA R26, R30, R28, R26 ;  /* 0x0000001c1e1a722b */ /* 0x000fd4000000001a */
[----:B------:R-:W-:Y:S05]  /*168d0*/  @P0 BRA `(.L_x_4996) ;  /* 0x00000000006c0947 */ /* 0x000fea0003800000 */
[----:B------:R-:W-:-:S04]  /*168e0*/  LOP3.LUT R21, R3, 0x7ff00000, RZ, 0xc0, !PT ;  /* 0x7ff0000003157812 */ /* 0x000fc800078ec0ff */
[CC--:B------:R-:W-:Y:S02]  /*168f0*/  VIADDMNMX R20, R18.reuse, -R21.reuse, 0xb9600000, !PT ;  /* 0xb960000012147446 */ /* 0x0c0fe40007800915 */
[----:B------:R-:W-:Y:S02]  /*16900*/  ISETP.GE.U32.AND P0, PT, R18, R21, PT ;  /* 0x000000151200720c */ /* 0x000fe40003f06070 */
[----:B------:R-:W-:Y:S02]  /*16910*/  VIMNMX R20, R20, 0x46a00000, PT ;  /* 0x46a0000014147848 */ /* 0x000fe40003fe0100 */
[----:B------:R-:W-:-:S05]  /*16920*/  SEL R21, R34, 0x63400000, !P0 ;  /* 0x6340000022157807 */ /* 0x000fca0004000000 */
[----:B------:R-:W-:Y:S02]  /*16930*/  IMAD.IADD R18, R20, 0x1, -R21 ;  /* 0x0000000114127824 */ /* 0x000fe400078e0a15 */
[----:B------:R-:W-:Y:S02]  /*16940*/  IMAD.MOV.U32 R20, RZ, RZ, RZ ;  /* 0x000000ffff147224 */ /* 0x000fe400078e00ff */
[----:B------:R-:W-:-:S06]  /*16950*/  VIADD R21, R18, 0x7fe00000 ;  /* 0x7fe0000012157836 */ /* 0x000fcc0000000000 */
[----:B------:R-:W-:-:S10]  /*16960*/  DMUL R28, R26, R20 ;  /* 0x000000141a1c7228 */ /* 0x000fd40000000000 */
[----:B------:R-:W-:-:S13]  /*16970*/  FSETP.GTU.AND P0, PT, |R29|, 1.469367938527859385e-39, PT ;  /* 0x001000001d00780b */ /* 0x000fda0003f0c200 */
[----:B------:R-:W-:Y:S05]  /*16980*/  @P0 BRA `(.L_x_4997) ;  /* 0x0000000000940947 */ /* 0x000fea0003800000 */
[----:B------:R-:W-:Y:S01]  /*16990*/  DFMA R12, R26, -R12, R22 ;  /* 0x8000000c1a0c722b */ /* 0x000fe20000000016 */
[----:B------:R-:W-:-:S09]  /*169a0*/  IMAD.MOV.U32 R20, RZ, RZ, RZ ;  /* 0x000000ffff147224 */ /* 0x000fd200078e00ff */
[C---:B------:R-:W-:Y:S02]  /*169b0*/  FSETP.NEU.AND P0, PT, R13.reuse, RZ, PT ;  /* 0x000000ff0d00720b */ /* 0x040fe40003f0d000 */
[----:B------:R-:W-:-:S04]  /*169c0*/  LOP3.LUT R23, R13, 0x80000000, R3, 0x48, !PT ;  /* 0x800000000d177812 */ /* 0x000fc800078e4803 */
[----:B------:R-:W-:-:S07]  /*169d0*/  LOP3.LUT R21, R23, R21, RZ, 0xfc, !PT ;  /* 0x0000001517157212 */ /* 0x000fce00078efcff */
[----:B------:R-:W-:Y:S05]  /*169e0*/  @!P0 BRA `(.L_x_4997) ;  /* 0x00000000007c8947 */ /* 0x000fea0003800000 */
[----:B------:R-:W-:Y:S01]  /*169f0*/  IADD3 R3, -R18, RZ, RZ ;  /* 0x000000ff12037210 */ /* 0x000fe20007ffe1ff */
[----:B------:R-:W-:Y:S01]  /*16a00*/  IMAD.MOV.U32 R2, RZ, RZ, RZ ;  /* 0x000000ffff027224 */ /* 0x000fe200078e00ff */
[----:B------:R-:W-:-:S05]  /*16a10*/  DMUL.RP R20, R26, R20 ;  /* 0x000000141a147228 */ /* 0x000fca0000008000 */
[----:B------:R-:W-:-:S05]  /*16a20*/  DFMA R2, R28, -R2, R26 ;  /* 0x800000021c02722b */ /* 0x000fca000000001a */
[----:B------:R-:W-:Y:S02]  /*16a30*/  LOP3.LUT R23, R21, R23, RZ, 0x3c, !PT ;  /* 0x0000001715177212 */ /* 0x000fe400078e3cff */
[----:B------:R-:W-:-:S04]  /*16a40*/  IADD3 R2, -R18, -0x43300000, RZ ;  /* 0xbcd0000012027810 */ /* 0x000fc80007ffe1ff */
[----:B------:R-:W-:-:S04]  /*16a50*/  FSETP.NEU.AND P0, PT, |R3|, R2, PT ;  /* 0x000000020300720b */ /* 0x000fc80003f0d200 */
[----:B------:R-:W-:Y:S02]  /*16a60*/  FSEL R28, R20, R28, !P0 ;  /* 0x0000001c141c7208 */ /* 0x000fe40004000000 */
[----:B------:R-:W-:Y:S01]  /*16a70*/  FSEL R29, R23, R29, !P0 ;  /* 0x0000001d171d7208 */ /* 0x000fe20004000000 */
[----:B------:R-:W-:Y:S06]  /*16a80*/  BRA `(.L_x_4997) ;  /* 0x0000000000547947 */ /* 0x000fec0003800000 */
.L_x_4996:
[----:B------:R-:W-:-:S14]  /*16a90*/  DSETP.NAN.AND P0, PT, R20, R20, PT ;  /* 0x000000141400722a */ /* 0x000fdc0003f08000 */
[----:B------:R-:W-:Y:S05]  /*16aa0*/  @P0 BRA `(.L_x_4998) ;  /* 0x0000000000440947 */ /* 0x000fea0003800000 */
[----:B------:R-:W-:-:S14]  /*16ab0*/  DSETP.NAN.AND P0, PT, R2, R2, PT ;  /* 0x000000020200722a */ /* 0x000fdc0003f08000 */
[----:B------:R-:W-:Y:S05]  /*16ac0*/  @P0 BRA `(.L_x_4999) ;  /* 0x0000000000300947 */ /* 0x000fea0003800000 */
[----:B------:R-:W-:Y:S01]  /*16ad0*/  ISETP.NE.AND P0, PT, R33, R32, PT ;  /* 0x000000202100720c */ /* 0x000fe20003f05270 */
[----:B------:R-:W-:Y:S02]  /*16ae0*/  IMAD.MOV.U32 R28, RZ, RZ, 0x0 ;  /* 0x00000000ff1c7424 */ /* 0x000fe400078e00ff */
[----:B------:R-:W-:-:S10]  /*16af0*/  IMAD.MOV.U32 R29, RZ, RZ, -0x80000 ;  /* 0xfff80000ff1d7424 */ /* 0x000fd400078e00ff */
[----:B------:R-:W-:Y:S05]  /*16b00*/  @!P0 BRA `(.L_x_4997) ;  /* 0x0000000000348947 */ /* 0x000fea0003800000 */
[----:B------:R-:W-:Y:S02]  /*16b10*/  ISETP.NE.AND P0, PT, R33, 0x7ff00000, PT ;  /* 0x7ff000002100780c */ /* 0x000fe40003f05270 */
[----:B------:R-:W-:Y:S02]  /*16b20*/  LOP3.LUT R29, R21, 0x80000000, R3, 0x48, !PT ;  /* 0x80000000151d7812 */ /* 0x000fe400078e4803 */
[----:B------:R-:W-:-:S13]  /*16b30*/  ISETP.EQ.OR P0, PT, R32, RZ, !P0 ;  /* 0x000000ff2000720c */ /* 0x000fda0004702670 */
[----:B------:R-:W-:Y:S01]  /*16b40*/  @P0 LOP3.LUT R2, R29, 0x7ff00000, RZ, 0xfc, !PT ;  /* 0x7ff000001d020812 */ /* 0x000fe200078efcff */
[----:B------:R-:W-:Y:S02]  /*16b50*/  @!P0 IMAD.MOV.U32 R28, RZ, RZ, RZ ;  /* 0x000000ffff1c8224 */ /* 0x000fe400078e00ff */
[----:B------:R-:W-:Y:S02]  /*16b60*/  @P0 IMAD.MOV.U32 R28, RZ, RZ, RZ ;  /* 0x000000ffff1c0224 */ /* 0x000fe400078e00ff */
[----:B------:R-:W-:Y:S01]  /*16b70*/  @P0 IMAD.MOV.U32 R29, RZ, RZ, R2 ;  /* 0x000000ffff1d0224 */ /* 0x000fe200078e0002 */
[----:B------:R-:W-:Y:S06]  /*16b80*/  BRA `(.L_x_4997) ;  /* 0x0000000000147947 */ /* 0x000fec0003800000 */
.L_x_4999:
[----:B------:R-:W-:Y:S01]  /*16b90*/  LOP3.LUT R29, R3, 0x80000, RZ, 0xfc, !PT ;  /* 0x00080000031d7812 */ /* 0x000fe200078efcff */
[----:B------:R-:W-:Y:S01]  /*16ba0*/  IMAD.MOV.U32 R28, RZ, RZ, R2 ;  /* 0x000000ffff1c7224 */ /* 0x000fe200078e0002 */
[----:B------:R-:W-:Y:S06]  /*16bb0*/  BRA `(.L_x_4997) ;  /* 0x0000000000087947 */ /* 0x000fec0003800000 */
.L_x_4998:
[----:B------:R-:W-:Y:S01]  /*16bc0*/  LOP3.LUT R29, R21, 0x80000, RZ, 0xfc, !PT ;  /* 0x00080000151d7812 */ /* 0x000fe200078efcff */
[----:B------:R-:W-:-:S07]  /*16bd0*/  IMAD.MOV.U32 R28, RZ, RZ, R20 ;  /* 0x000000ffff1c7224 */ /* 0x000fce00078e0014 */
.L_x_4997:
[----:B------:R-:W-:Y:S05]  /*16be0*/  BSYNC B1 ;  /* 0x0000000000017941 */ /* 0x000fea0003800000 */
.L_x_4995:
[----:B------:R-:W-:Y:S02]  /*16bf0*/  IMAD.MOV.U32 R2, RZ, RZ, R0 ;  /* 0x000000ffff027224 */ /* 0x000fe400078e0000 */
[----:B------:R-:W-:-:S04]  /*16c00*/  IMAD.MOV.U32 R3, RZ, RZ, 0x0 ;  /* 0x00000000ff037424 */ /* 0x000fc800078e00ff */
[----:B------:R-:W-:Y:S05]  /*16c10*/  RET.REL.NODEC R2 `(_ZN2at6native18elementwise_kernelILi128ELi4EZNS0_15gpu_kernel_implIZZZNS0_15tan_kernel_cudaERNS_18TensorIteratorBaseEENKUlvE_clEvENKUlvE_clEvEUlN3c107complexIdEEE_EEvS4_RKT_EUliE_EEviT1_) ;  /* 0xfffffe9002f87950 */ /* 0x000fea0003c3ffff */
        .weak           $__internal_1_$__cuda_sm20_dsqrt_rn_f64_mediumpath_v1
        .type           $__internal_1_$__cuda_sm20_dsqrt_rn_f64_mediumpath_v1,@function
        .size           $__internal_1_$__cuda_sm20_dsqrt_rn_f64_mediumpath_v1,($_ZN2at6native18elementwise_kernelILi128ELi4EZNS0_15gpu_kernel_implIZZZNS0_15tan_kernel_cudaERNS_18TensorIteratorBaseEENKUlvE_clEvENKUlvE_clEvEUlN3c107complexIdEEE_EEvS4_RKT_EUliE_EEviT1_$__internal_trig_reduction_slowpathd - $__internal_1_$__cuda_sm20_dsqrt_rn_f64_mediumpath_v1)
$__internal_1_$__cuda_sm20_dsqrt_rn_f64_mediumpath_v1:
[----:B------:R-:W-:Y:S01]  /*16c20*/  ISETP.GE.U32.AND P0, PT, R4, -0x3400000, PT ;  /* 0xfcc000000400780c */ /* 0x000fe20003f06070 */
[----:B------:R-:W-:Y:S01]  /*16c30*/  BSSY B2, `(.L_x_5000) ;  /* 0x0000028000027945 */ /* 0x000fe20003800000 */
[----:B------:R-:W-:Y:S01]  /*16c40*/  MOV R10, R12 ;  /* 0x0000000c000a7202 */ /* 0x000fe20000000f00 */
[----:B------:R-:W-:Y:S02]  /*16c50*/  IMAD.MOV.U32 R11, RZ, RZ, R13 ;  /* 0x000000ffff0b7224 */ /* 0x000fe400078e000d */
[----:B------:R-:W-:Y:S02]  /*16c60*/  IMAD.MOV.U32 R4, RZ, RZ, R0 ;  /* 0x000000ffff047224 */ /* 0x000fe400078e0000 */
[----:B------:R-:W-:Y:S02]  /*16c70*/  IMAD.MOV.U32 R12, RZ, RZ, R26 ;  /* 0x000000ffff0c7224 */ /* 0x000fe400078e001a */
[----:B------:R-:W-:-:S04]  /*16c80*/  IMAD.MOV.U32 R13, RZ, RZ, R27 ;  /* 0x000000ffff0d7224 */ /* 0x000fc800078e001b */
[----:B------:R-:W-:Y:S05]  /*16c90*/  @!P0 BRA `(.L_x_5001) ;  /* 0x0000000000208947 */ /* 0x000fea0003800000 */
[----:B------:R-:W-:-:S10]  /*16ca0*/  DFMA.RM R4, R4, R12, R20 ;  /* 0x0000000c0404722b */ /* 0x000fd40000004014 */
[----:B------:R-:W-:-:S05]  /*16cb0*/  IADD3 R12, P0, R4, 0x1, RZ ;  /* 0x00000001040c7810 */ /* 0x000fca0007f1e0ff */
[----:B------:R-:W-:-:S06]  /*16cc0*/  IMAD.X R13, RZ, RZ, R5, P0 ;  /* 0x000000ffff0d7224 */ /* 0x000fcc00000e0605 */
[----:B------:R-:W-:-:S08]  /*16cd0*/  DFMA.RP R10, -R4, R12, R10 ;  /* 0x0000000c040a722b */ /* 0x000fd0000000810a */
[----:B------:R-:W-:-:S06]  /*16ce0*/  DSETP.GT.AND P0, PT, R10, RZ, PT ;  /* 0x000000ff0a00722a */ /* 0x000fcc0003f04000 */
[----:B------:R-:W-:Y:S02]  /*16cf0*/  FSEL R4, R12, R4, P0 ;  /* 0x000000040c047208 */ /* 0x000fe40000000000 */
[----:B------:R-:W-:Y:S01]  /*16d00*/  FSEL R5, R13, R5, P0 ;  /* 0x000000050d057208 */ /* 0x000fe20000000000 */
[----:B------:R-:W-:Y:S06]  /*16d10*/  BRA `(.L_x_5002) ;  /* 0x0000000000647947 */ /* 0x000fec0003800000 */
.L_x_5001:
[----:B------:R-:W-:-:S14]  /*16d20*/  DSETP.NE.AND P0, PT, R10, RZ, PT ;  /* 0x000000ff0a00722a */ /* 0x000fdc0003f05000 */
[----:B------:R-:W-:Y:S05]  /*16d30*/  @!P0 BRA `(.L_x_5003) ;  /* 0x0000000000588947 */ /* 0x000fea0003800000 */
[----:B------:R-:W-:-:S13]  /*16d40*/  ISETP.GE.AND P0, PT, R11, RZ, PT ;  /* 0x000000ff0b00720c */ /* 0x000fda0003f06270 */
[----:B------:R-:W-:Y:S02]  /*16d50*/  @!P0 IMAD.MOV.U32 R4, RZ, RZ, 0x0 ;  /* 0x00000000ff048424 */ /* 0x000fe400078e00ff */
[----:B------:R-:W-:Y:S01]  /*16d60*/  @!P0 IMAD.MOV.U32 R5, RZ, RZ, -0x80000 ;  /* 0xfff80000ff058424 */ /* 0x000fe200078e00ff */
[----:B------:R-:W-:Y:S06]  /*16d70*/  @!P0 BRA `(.L_x_5002) ;  /* 0x00000000004c8947 */ /* 0x000fec0003800000 */
[----:B------:R-:W-:-:S13]  /*16d80*/  ISETP.GT.AND P0, PT, R11, 0x7fefffff, PT ;  /* 0x7fefffff0b00780c */ /* 0x000fda0003f04270 */
[----:B------:R-:W-:Y:S05]  /*16d90*/  @P0 BRA `(.L_x_5003) ;  /* 0x0000000000400947 */ /* 0x000fea0003800000 */
[----:B------:R-:W-:Y:S01]  /*16da0*/  DMUL R4, R10, 8.11296384146066816958e+31 ;  /* 0x469000000a047828 */ /* 0x000fe20000000000 */
[----:B------:R-:W-:Y:S02]  /*16db0*/  IMAD.MOV.U32 R20, RZ, RZ, 0x0 ;  /* 0x00000000ff147424 */ /* 0x000fe400078e00ff */
[----:B------:R-:W-:Y:S02]  /*16dc0*/  IMAD.MOV.U32 R10, RZ, RZ, RZ ;  /* 0x000000ffff0a7224 */ /* 0x000fe400078e00ff */
[----:B------:R-:W-:Y:S01]  /*16dd0*/  IMAD.MOV.U32 R21, RZ, RZ, 0x3fd80000 ;  /* 0x3fd80000ff157424 */ /* 0x000fe200078e00ff */
[----:B------:R-:W0:Y:S03]  /*16de0*/  MUFU.RSQ64H R11, R5 ;  /* 0x00000005000b7308 */ /* 0x000e260000001c00 */
[----:B0-----:R-:W-:-:S08]  /*16df0*/  DMUL R12, R10, R10 ;  /* 0x0000000a0a0c7228 */ /* 0x001fd00000000000 */
[----:B------:R-:W-:-:S08]  /*16e00*/  DFMA R12, R4, -R12, 1 ;  /* 0x3ff00000040c742b */ /* 0x000fd0000000080c */
[----:B------:R-:W-:Y:S02]  /*16e10*/  DFMA R20, R12, R20, 0.5 ;  /* 0x3fe000000c14742b */ /* 0x000fe40000000014 */
[----:B------:R-:W-:-:S08]  /*16e20*/  DMUL R12, R10, R12 ;  /* 0x0000000c0a0c7228 */ /* 0x000fd00000000000 */
[----:B------:R-:W-:-:S08]  /*16e30*/  DFMA R12, R20, R12, R10 ;  /* 0x0000000c140c722b */ /* 0x000fd0000000000a */
[----:B------:R-:W-:Y:S02]  /*16e40*/  DMUL R10, R4, R12 ;  /* 0x0000000c040a7228 */ /* 0x000fe40000000000 */
[----:B------:R-:W-:-:S06]  /*16e50*/  IADD3 R13, R13, -0x100000, RZ ;  /* 0xfff000000d0d7810 */ /* 0x000fcc0007ffe0ff */
[----:B------:R-:W-:-:S08]  /*16e60*/  DFMA R20, R10, -R10, R4 ;  /* 0x8000000a0a14722b */ /* 0x000fd00000000004 */
[----:B------:R-:W-:-:S10]  /*16e70*/  DFMA R4, R12, R20, R10 ;  /* 0x000000140c04722b */ /* 0x000fd4000000000a */
[----:B------:R-:W-:Y:S01]  /*16e80*/  VIADD R5, R5, 0xfcb00000 ;  /* 0xfcb0000005057836 */ /* 0x000fe20000000000 */
[----:B------:R-:W-:Y:S06]  /*16e90*/  BRA `(.L_x_5002) ;  /* 0x0000000000047947 */ /* 0x000fec0003800000 */
.L_x_5003:
[----:B------:R-:W-:-:S11]  /*16ea0*/  DADD R4, R10, R10 ;  /* 0x000000000a047229 */ /* 0x000fd6000000000a */
.L_x_5002:
[----:B------:R-:W-:Y:S05]  /*16eb0*/  BSYNC B2 ;  /* 0x0000000000027941 */ /* 0x000fea0003800000 */
.L_x_5000:
[----:B------:R-:W-:Y:S02]  /*16ec0*/  IMAD.MOV.U32 R10, RZ, RZ, R4 ;  /* 0x000000ffff0a7224 */ /* 0x000fe400078e0004 */
[----:B------:R-:W-:Y:S02]  /*16ed0*/  IMAD.MOV.U32 R11, RZ, RZ, R5 ;  /* 0x000000ffff0b7224 */ /* 0x000fe400078e0005 */
[----:B------:R-:W-:Y:S02]  /*16ee0*/  IMAD.MOV.U32 R4, RZ, RZ, R18 ;  /* 0x000000ffff047224 */ /* 0x000fe400078e0012 */
[----:B------:R-:W-:-:S04]  /*16ef0*/  IMAD.MOV.U32 R5, RZ, RZ, 0x0 ;  /* 0x00000000ff057424 */ /* 0x000fc800078e00ff */
[----:B------:R-:W-:Y:S05]  /*16f00*/  RET.REL.NODEC R4 `(_ZN2at6native18elementwise_kernelILi128ELi4EZNS0_15gpu_kernel_implIZZZNS0_15tan_kernel_cudaERNS_18TensorIteratorBaseEENKUlvE_clEvENKUlvE_clEvEUlN3c107complexIdEEE_EEvS4_RKT_EUliE_EEviT1_) ;  /* 0xfffffe90043c7950 */ /* 0x000fea0003c3ffff */
        .type           $_ZN2at6native18elementwise_kernelILi128ELi4EZNS0_15gpu_kernel_implIZZZNS0_15tan_kernel_cudaERNS_18TensorIteratorBaseEENKUlvE_clEvENKUlvE_clEvEUlN3c107complexIdEEE_EEvS4_RKT_EUliE_EEviT1_$__internal_trig_reduction_slowpathd,@function
        .size           $_ZN2at6native18elementwise_kernelILi128ELi4EZNS0_15gpu_kernel_implIZZZNS0_15tan_kernel_cudaERNS_18TensorIteratorBaseEENKUlvE_clEvENKUlvE_clEvEUlN3c107complexIdEEE_EEvS4_RKT_EUliE_EEviT1_$__internal_trig_reduction_slowpathd,(.L_x_7503 - $_ZN2at6native18elementwise_kernelILi128ELi4EZNS0_15gpu_kernel_implIZZZNS0_15tan_kernel_cudaERNS_18TensorIteratorBaseEENKUlvE_clEvENKUlvE_clEvEUlN3c107complexIdEEE_EEvS4_RKT_EUliE_EEviT1_$__internal_trig_reduction_slowpathd)
$_ZN2at6native18elementwise_kernelILi128ELi4EZNS0_15gpu_kernel_implIZZZNS0_15tan_kernel_cudaERNS_18TensorIteratorBaseEENKUlvE_clEvENKUlvE_clEvEUlN3c107complexIdEEE_EEvS4_RKT_EUliE_EEviT1_$__internal_trig_reduction_slowpathd:
[----:B------:R-:W-:Y:S01]  /*16f10*/  SHF.R.U32.HI R21, RZ, 0x14, R10 ;  /* 0x00000014ff157819 */ /* 0x000fe2000001160a */
[----:B------:R-:W-:-:S03]  /*16f20*/  IMAD.MOV.U32 R5, RZ, RZ, RZ ;  /* 0x000000ffff057224 */ /* 0x000fc600078e00ff */
[----:B------:R-:W-:-:S04]  /*16f30*/  LOP3.LUT R2, R21, 0x7ff, RZ, 0xc0, !PT ;  /* 0x000007ff15027812 */ /* 0x000fc800078ec0ff */
[----:B------:R-:W-:-:S13]  /*16f40*/  ISETP.NE.AND P0, PT, R2, 0x7ff, PT ;  /* 0x000007ff0200780c */ /* 0x000fda0003f05270 */
[----:B------:R-:W-:Y:S05]  /*16f50*/  @!P0 BRA `(.L_x_5004) ;  /* 0x0000000800388947 */ /* 0x000fea0003800000 */
[----:B------:R-:W-:Y:S01]  /*16f60*/  VIADD R2, R2, 0xfffffc00 ;  /* 0xfffffc0002027836 */ /* 0x000fe20000000000 */
[----:B------:R-:W-:Y:S01]  /*16f70*/  BSSY B1, `(.L_x_5005) ;  /* 0x0000032000017945 */ /* 0x000fe20003800000 */
[----:B------:R-:W-:Y:S01]  /*16f80*/  VIADD R21, R21, 0xfffffc00 ;  /* 0xfffffc0015157836 */ /* 0x000fe20000000000 */
[----:B------:R-:W-:Y:S02]  /*16f90*/  CS2R R22, SRZ ;  /* 0x0000000000167805 */ /* 0x000fe4000001ff00 */
[----:B------:R-:W-:-:S04]  /*16fa0*/  SHF.R.U32.HI R2, RZ, 0x6, R2 ;  /* 0x00000006ff027819 */ /* 0x000fc80000011602 */
[C---:B------:R-:W-:Y:S02]  /*16fb0*/  IADD3 R3, -R2.reuse, 0x10, RZ ;  /* 0x0000001002037810 */ /* 0x040fe40007ffe1ff */
[C---:B------:R-:W-:Y:S02]  /*16fc0*/  IADD3 R4, -R2.reuse, 0x13, RZ ;  /* 0x0000001302047810 */ /* 0x040fe40007ffe1ff */
[----:B------:R-:W-:Y:S02]  /*16fd0*/  ISETP.GT.AND P0, PT, R3, 0xe, PT ;  /* 0x0000000e0300780c */ /* 0x000fe40003f04270 */
[----:B------:R-:W-:Y:S02]  /*16fe0*/  IADD3 R5, -R2, 0xf, RZ ;  /* 0x0000000f02057810 */ /* 0x000fe40007ffe1ff */
[----:B------:R-:W-:Y:S02]  /*16ff0*/  SEL R4, R4, 0x12, !P0 ;  /* 0x0000001204047807 */ /* 0x000fe40004000000 */
[----:B------:R-:W-:Y:S01]  /*17000*/  LOP3.LUT P0, R21, R21, 0x3f, RZ, 0xc0, !PT ;  /* 0x0000003f15157812 */ /* 0x000fe2000780c0ff */
[----:B------:R-:W-:Y:S01]  /*17010*/  IMAD.MOV.U32 R6, RZ, RZ, R5 ;  /* 0x000000ffff067224 */ /* 0x000fe200078e0005 */
[----:B------:R-:W-:-:S13]  /*17020*/  ISETP.GT.AND P1, PT, R3, R4, PT ;  /* 0x000000040300720c */ /* 0x000fda0003f24270 */
[----:B------:R-:W-:Y:S05]  /*17030*/  @P1 BRA `(.L_x_5006) ;  /* 0x0000000000941947 */ /* 0x000fea0003800000 */
[----:B------:R-:W0:Y:S01]  /*17040*/  LDC.64 R8, c[0x4][0x170] ;  /* 0x01005c00ff087b82 */ /* 0x000e220000000a00 */
[C---:B------:R-:W-:Y:S01]  /*17050*/  SHF.L.U64.HI R11, R0.reuse, 0xb, R10 ;  /* 0x0000000b000b7819 */ /* 0x040fe2000001020a */
[----:B------:R-:W-:Y:S01]  /*17060*/  IMAD.SHL.U32 R7, R0, 0x800, RZ ;  /* 0x0000080000077824 */ /* 0x000fe200078e00ff */
[----:B------:R-:W-:Y:S01]  /*17070*/  MOV R0, R1 ;  /* 0x0000000100007202 */ /* 0x000fe20000000f00 */
[----:B------:R-:W-:Y:S01]  /*17080*/  IMAD.MOV.U32 R6, RZ, RZ, R5 ;  /* 0x000000ffff067224 */ /* 0x000fe200078e0005 */
[----:B------:R-:W-:Y:S02]  /*17090*/  CS2R R22, SRZ ;  /* 0x0000000000167805 */ /* 0x000fe4000001ff00 */
[----:B------:R-:W-:Y:S01]  /*170a0*/  LOP3.LUT R11, R11, 0x80000000, RZ, 0xfc, !PT ;  /* 0x800000000b0b7812 */ /* 0x000fe200078efcff */
[----:B------:R-:W1:Y:S01]  /*170b0*/  LDC.64 R28, c[0x0][0x208] ;  /* 0x00008200ff1c7b82 */ /* 0x000e620000000a00 */
[----:B0-----:R-:W-:-:S07]  /*170c0*/  IMAD.WIDE R8, R5, 0x8, R8 ;  /* 0x0000000805087825 */ /* 0x001fce00078e0208 */
.L_x_5007:
[----:B-1----:R-:W-:Y:S01]  /*170d0*/  R2UR UR4, R28 ;  /* 0x000000001c0472ca */ /* 0x002fe200000e0000 */
[----:B------:R-:W-:Y:S01]  /*170e0*/  IMAD.MOV.U32 R2, RZ, RZ, R8 ;  /* 0x000000ffff027224 */ /* 0x000fe200078e0008 */
[----:B------:R-:W-:Y:S01]  /*170f0*/  R2UR UR5, R29 ;  /* 0x000000001d0572ca */ /* 0x000fe200000e0000 */
[----:B------:R-:W-:-:S12]  /*17100*/  IMAD.MOV.U32 R3, RZ, RZ, R9 ;  /* 0x000000ffff037224 */ /* 0x000fd800078e0009 */
[----:B------:R-:W2:Y:S01]  /*17110*/  LDG.E.64.CONSTANT R2, desc[UR4][R2.64] ;  /* 0x0000000402027981 */ /* 0x000ea2000c1e9b00 */
[----:B------:R-:W-:Y:S02]  /*17120*/  VIADD R6, R6, 0x1 ;  /* 0x0000000106067836 */ /* 0x000fe40000000000 */
[----:B--2---:R-:W-:-:S04]  /*17130*/  IMAD.WIDE.U32 R22, P1, R2, R7, R22 ;  /* 0x0000000702167225 */ /* 0x004fc80007820016 */
[C---:B------:R-:W-:Y:S02]  /*17140*/  IMAD R31, R2.reuse, R11, RZ ;  /* 0x0000000b021f7224 */ /* 0x040fe400078e02ff */
[----:B------:R-:W-:Y:S02]  /*17150*/  IMAD R20, R3, R7, RZ ;  /* 0x0000000703147224 */ /* 0x000fe400078e02ff */
[----:B------:R-:W-:Y:S01]  /*17160*/  IMAD.HI.U32 R30, R2, R11, RZ ;  /* 0x0000000b021e7227 */ /* 0x000fe200078e00ff */
[----:B------:R-:W-:-:S03]  /*17170*/  IADD3 R23, P3, R31, R23, RZ ;  /* 0x000000171f177210 */ /* 0x000fc60007f7e0ff */
[----:B------:R-:W-:Y:S01]  /*17180*/  IMAD.X R31, RZ, RZ, R30, P1 ;  /* 0x000000ffff1f7224 */ /* 0x000fe200008e061e */
[----:B------:R-:W-:Y:S01]  /*17190*/  IADD3 R23, P4, R20, R23, RZ ;  /* 0x0000001714177210 */ /* 0x000fe20007f9e0ff */
[----:B------:R-:W-:-:S04]  /*171a0*/  IMAD.HI.U32 R20, R3, R7, RZ ;  /* 0x0000000703147227 */ /* 0x000fc800078e00ff */
[C---:B------:R-:W-:Y:S01]  /*171b0*/  IMAD.HI.U32 R2, R3.reuse, R11, RZ ;  /* 0x0000000b03027227 */ /* 0x040fe200078e00ff */
[----:B------:R-:W-:Y:S01]  /*171c0*/  IADD3.X R20, P1, R20, R31, RZ, P3, !PT ;  /* 0x0000001f14147210 */ /* 0x000fe20001f3e4ff */
[----:B------:R0:W-:Y:S01]  /*171d0*/  STL.64 [R0], R22 ;  /* 0x0000001600007387 */ /* 0x0001e20000100a00 */
[----:B------:R-:W-:Y:S01]  /*171e0*/  ISETP.GE.AND P3, PT, R6, R4, PT ;  /* 0x000000040600720c */ /* 0x000fe20003f66270 */
[----:B------:R-:W-:Y:S02]  /*171f0*/  IMAD R3, R3, R11, RZ ;  /* 0x0000000b03037224 */ /* 0x000fe400078e02ff */
[----:B------:R-:W-:Y:S01]  /*17200*/  IMAD.X R2, RZ, RZ, R2, P1 ;  /* 0x000000ffff027224 */ /* 0x000fe200008e0602 */
[----:B------:R-:W-:Y:S02]  /*17210*/  IADD3 R8, P1, R8, 0x8, RZ ;  /* 0x0000000808087810 */ /* 0x000fe40007f3e0ff */
[----:B------:R-:W-:-:S03]  /*17220*/  IADD3.X R3, P4, R3, R20, RZ, P4, !PT ;  /* 0x0000001403037210 */ /* 0x000fc6000279e4ff */
[----:B------:R-:W-:Y:S02]  /*17230*/  IMAD.X R9, RZ, RZ, R9, P1 ;  /* 0x000000ffff097224 */ /* 0x000fe400008e0609 */
[----:B------:R-:W-:Y:S02]  /*17240*/  IMAD.X R2, RZ, RZ, R2, P4 ;  /* 0x000000ffff027224 */ /* 0x000fe400020e0602 */
[----:B0-----:R-:W-:Y:S02]  /*17250*/  VIADD R0, R0, 0x8 ;  /* 0x0000000800007836 */ /* 0x001fe40000000000 */
[----:B------:R-:W-:Y:S01]  /*17260*/  IMAD.MOV.U32 R22, RZ, RZ, R3 ;  /* 0x000000ffff167224 */ /* 0x000fe200078e0003 */
[----:B------:R-:W-:Y:S01]  /*17270*/  MOV R23, R2 ;  /* 0x0000000200177202 */ /* 0x000fe20000000f00 */
[----:B------:R-:W-:Y:S06]  /*17280*/  @!P3 BRA `(.L_x_5007) ;  /* 0xfffffffc0090b947 */ /* 0x000fec000383ffff */
.L_x_5006:
[----:B------:R-:W-:Y:S05]  /*17290*/  BSYNC B1 ;  /* 0x0000000000017941 */ /* 0x000fea0003800000 */
.L_x_5005:
[----:B------:R-:W-:-:S04]  /*172a0*/  IMAD.IADD R0, R6, 0x1, -R5 ;  /* 0x0000000106007824 */ /* 0x000fc800078e0a05 */
[----:B------:R-:W-:-:S05]  /*172b0*/  IMAD R29, R0, 0x8, R1 ;  /* 0x00000008001d7824 */ /* 0x000fca00078e0201 */
        /* <DEDUP_REMOVED lines=10> */
[--C-:B------:R-:W-:Y:S02]  /*17360*/  @P0 SHF.L.U64.HI R7, R2, R21, R3.reuse ;  /* 0x0000001502070219 */ /* 0x100fe40000010203 */
[----:B------:R-:W-:Y:S02]  /*17370*/  @P0 LOP3.LUT R2, R0, R11, RZ, 0xfc, !PT ;  /* 0x0000000b00020212 */ /* 0x000fe400078efcff */
[----:B------:R-:W-:-:S02]  /*17380*/  @P0 SHF.R.U32.HI R0, RZ, R9, R3 ;  /* 0x00000009ff000219 */ /* 0x000fc40000011603 */
[CC--:B----4-:R-:W-:Y:S02]  /*17390*/  @P0 SHF.L.U32 R9, R4.reuse, R21.reuse, RZ ;  /* 0x0000001504090219 */ /* 0x0d0fe400000006ff */
        /* <DEDUP_REMOVED lines=32> */
[CC--:B------:R-:W-:Y:S02]  /*175a0*/  SHF.L.U32 R9, R11.reuse, R4.reuse, RZ ;  /* 0x000000040b097219 */ /* 0x0c0fe400000006ff */
[----:B------:R-:W-:Y:S02]  /*175b0*/  SHF.R.U64 R2, R2, R3, R6 ;  /* 0x0000000302027219 */ /* 0x000fe40000001206 */
[----:B------:R-:W-:-:S07]  /*175c0*/  SHF.L.U64.HI R21, R11, R4, R7 ;  /* 0x000000040b157219 */ /* 0x000fce0000010207 */
[----:B------:R-:W-:Y:S02]  /*175d0*/  @P1 LOP3.LUT R11, R2, R9, RZ, 0xfc, !PT ;  /* 0x00000009020b1212 */ /* 0x000fe400078efcff */
[----:B------:R-:W-:Y:S01]  /*175e0*/  SHF.R.U32.HI R2, RZ, R3, R6 ;  /* 0x00000003ff027219 */ /* 0x000fe20000011606 */
[----:B------:R-:W-:Y:S02]  /*175f0*/  IMAD.MOV.U32 R3, RZ, RZ, RZ ;  /* 0x000000ffff037224 */ /* 0x000fe400078e00ff */
[----:B------:R-:W-:Y:S01]  /*17600*/  IMAD.WIDE.U32 R8, R11, 0x2168c235, RZ ;  /* 0x2168c2350b087825 */ /* 0x000fe200078e00ff */
[----:B------:R-:W-:-:S03]  /*17610*/  @P1 LOP3.LUT R7, R2, R21, RZ, 0xfc, !PT ;  /* 0x0000001502071212 */ /* 0x000fc600078efcff */
[----:B------:R-:W-:Y:S01]  /*17620*/  IMAD.MOV.U32 R2, RZ, RZ, R9 ;  /* 0x000000ffff027224 */ /* 0x000fe200078e0009 */
[----:B------:R-:W-:Y:S01]  /*17630*/  IADD3 RZ, P1, R8, R8, RZ ;  /* 0x0000000808ff7210 */ /* 0x000fe20007f3e0ff */
[----:B------:R-:W-:-:S04]  /*17640*/  IMAD.HI.U32 R6, R7, -0x36f0255e, RZ ;  /* 0xc90fdaa207067827 */ /* 0x000fc800078e00ff */
[----:B------:R-:W-:-:S04]  /*17650*/  IMAD.WIDE.U32 R2, R11, -0x36f0255e, R2 ;  /* 0xc90fdaa20b027825 */ /* 0x000fc800078e0002 */
[----:B------:R-:W-:-:S04]  /*17660*/  IMAD.WIDE.U32 R2, P3, R7, 0x2168c235, R2 ;  /* 0x2168c23507027825 */ /* 0x000fc80007860002 */
[----:B------:R-:W-:Y:S01]  /*17670*/  IMAD R7, R7, -0x36f0255e, RZ ;  /* 0xc90fdaa207077824 */ /* 0x000fe200078e02ff */
[----:B------:R-:W-:Y:S01]  /*17680*/  IADD3.X RZ, P1, R2, R2, RZ, P1, !PT ;  /* 0x0000000202ff7210 */ /* 0x000fe20000f3e4ff */
[----:B------:R-:W-:-:S03]  /*17690*/  IMAD.X R6, RZ, RZ, R6, P3 ;  /* 0x000000ffff067224 */ /* 0x000fc600018e0606 */
[----:B------:R-:W-:-:S04]  /*176a0*/  IADD3 R3, P3, R7, R3, RZ ;  /* 0x0000000307037210 */ /* 0x000fc80007f7e0ff */
[----:B------:R-:W-:Y:S02]  /*176b0*/  IADD3.X R6, RZ, R6, RZ, P3, !PT ;  /* 0x00000006ff067210 */ /* 0x000fe40001ffe4ff */
[C---:B------:R-:W-:Y:S02]  /*176c0*/  ISETP.GT.U32.AND P3, PT, R3.reuse, RZ, PT ;  /* 0x000000ff0300720c */ /* 0x040fe40003f64070 */
[----:B------:R-:W-:Y:S02]  /*176d0*/  IADD3.X R2, P1, R3, R3, RZ, P1, !PT ;  /* 0x0000000303027210 */ /* 0x000fe40000f3e4ff */
[----:B------:R-:W-:-:S03]  /*176e0*/  ISETP.GT.AND.EX P3, PT, R6, RZ, PT, P3 ;  /* 0x000000ff0600720c */ /* 0x000fc60003f64330 */
[----:B------:R-:W-:Y:S01]  /*176f0*/  IMAD.X R7, R6, 0x1, R6, P1 ;  /* 0x0000000106077824 */ /* 0x000fe200008e0606 */
[----:B------:R-:W-:Y:S02]  /*17700*/  SEL R3, R2, R3, P3 ;  /* 0x0000000302037207 */ /* 0x000fe40001800000 */
[----:B------:R-:W-:Y:S02]  /*17710*/  LOP3.LUT R2, R0, 0x1, RZ, 0xc0, !PT ;  /* 0x0000000100027812 */ /* 0x000fe400078ec0ff */
[----:B------:R-:W-:Y:S02]  /*17720*/  SEL R6, R7, R6, P3 ;  /* 0x0000000607067207 */ /* 0x000fe40001800000 */
[----:B------:R-:W-:Y:S02]  /*17730*/  IADD3 R3, P1, R3, 0x1, RZ ;  /* 0x0000000103037810 */ /* 0x000fe40007f3e0ff */
[----:B------:R-:W-:Y:S02]  /*17740*/  SEL R7, RZ, 0x1, !P3 ;  /* 0x00000001ff077807 */ /* 0x000fe40005800000 */
[----:B------:R-:W-:Y:S01]  /*17750*/  LEA.HI R5, R5, R2, RZ, 0x2 ;  /* 0x0000000205057211 */ /* 0x000fe200078f10ff */
[----:B------:R-:W-:-:S02]  /*17760*/  IMAD.X R6, RZ, RZ, R6, P1 ;  /* 0x000000ffff067224 */ /* 0x000fc400008e0606 */
[----:B------:R-:W-:-:S03]  /*17770*/  IMAD.IADD R7, R7, 0x1, R4 ;  /* 0x0000000107077824 */ /* 0x000fc600078e0204 */
[----:B------:R-:W-:Y:S01]  /*17780*/  SHF.R.U64 R3, R3, 0xa, R6 ;  /* 0x0000000a03037819 */ /* 0x000fe20000001206 */
[----:B------:R-:W-:-:S03]  /*17790*/  IMAD.SHL.U32 R7, R7, 0x100000, RZ ;  /* 0x0010000007077824 */ /* 0x000fc600078e00ff */
[----:B------:R-:W-:-:S04]  /*177a0*/  IADD3 R3, P1, R3, 0x1, RZ ;  /* 0x0000000103037810 */ /* 0x000fc80007f3e0ff */
[----:B------:R-:W-:Y:S02]  /*177b0*/  LEA.HI.X R6, R6, RZ, RZ, 0x16, P1 ;  /* 0x000000ff06067211 */ /* 0x000fe400008fb4ff */
[----:B------:R-:W-:Y:S02]  /*177c0*/  LOP3.LUT P1, R10, R10, 0x80000000, RZ, 0xc0, !PT ;  /* 0x800000000a0a7812 */ /* 0x000fe4000782c0ff */
[--C-:B------:R-:W-:Y:S02]  /*177d0*/  SHF.R.U64 R3, R3, 0x1, R6.reuse ;  /* 0x0000000103037819 */ /* 0x100fe40000001206 */
[----:B------:R-:W-:Y:S02]  /*177e0*/  SHF.R.U32.HI R4, RZ, 0x1, R6 ;  /* 0x00000001ff047819 */ /* 0x000fe40000011606 */
[----:B------:R-:W-:Y:S02]  /*177f0*/  IADD3 R0, P3, P4, R3, -UR4, RZ ;  /* 0x8000000403007c10 */ /* 0x000fe4000fc7e0ff */
[----:B------:R-:W-:-:S02]  /*17800*/  @P0 LOP3.LUT R10, R10, 0x80000000, RZ, 0x3c, !PT ;  /* 0x800000000a0a0812 */ /* 0x000fc400078e3cff */
[----:B------:R-:W-:-:S03]  /*17810*/  IADD3.X R3, R4, 0x3fe00000, ~R7, P3, P4 ;  /* 0x3fe0000004037810 */ /* 0x000fc60001fe8c07 */
[----:B------:R-:W-:Y:S01]  /*17820*/  @P1 IMAD.MOV R5, RZ, RZ, -R5 ;  /* 0x000000ffff051224 */ /* 0x000fe200078e0a05 */
[----:B0-----:R-:W-:-:S07]  /*17830*/  LOP3.LUT R10, R3, R10, RZ, 0xfc, !PT ;  /* 0x0000000a030a7212 */ /* 0x001fce00078efcff */
.L_x_5004:
[----:B------:R-:W-:Y:S02]  /*17840*/  IMAD.MOV.U32 R2, RZ, RZ, R18 ;  /* 0x000000ffff027224 */ /* 0x000fe400078e0012 */
[----:B------:R-:W-:Y:S02]  /*17850*/  IMAD.MOV.U32 R3, RZ, RZ, 0x0 ;  /* 0x00000000ff037424 */ /* 0x000fe400078e00ff */
[----:B------:R-:W-:Y:S02]  /*17860*/  IMAD.MOV.U32 R11, RZ, RZ, R10 ;  /* 0x000000ffff0b7224 */ /* 0x000fe400078e000a */
[----:B------:R-:W-:Y:S01]  /*17870*/  IMAD.MOV.U32 R10, RZ, RZ, R0 ;  /* 0x000000ffff0a7224 */ /* 0x000fe200078e0000 */
[----:B------:R-:W-:Y:S06]  /*17880*/  RET.REL.NODEC R2 `(_ZN2at6native18elementwise_kernelILi128ELi4EZNS0_15gpu_kernel_implIZZZNS0_15tan_kernel_cudaERNS_18TensorIteratorBaseEENKUlvE_clEvENKUlvE_clEvEUlN3c107complexIdEEE_EEvS4_RKT_EUliE_EEviT1_) ;  /* 0xfffffe8402dc7950 */ /* 0x000fec0003c3ffff */
.L_x_5008:
        /* <DEDUP_REMOVED lines=15> */
.L_x_7503:


//--------------------- .text._ZN2at6native27unrolled_elementwise_kernelIZZZNS0_15tan_kernel_cudaERNS_18TensorIteratorBaseEENKUlvE_clEvENKUlvE_clEvEUlN3c107complexIdEEE_St5arrayIPcLm2EELi4E23TrivialOffsetCalculatorILi1EjESE_NS0_6memory12LoadWithCastILi1EEENSF_13StoreWithCastILi1EEEEEviT_T0_T2_T3_T4_T5_ --------------------------
	.section	.text._ZN2at6native27unrolled_elementwise_kernelIZZZNS0_15tan_kernel_cudaERNS_18TensorIteratorBaseEENKUlvE_clEvENKUlvE_clEvEUlN3c107complexIdEEE_St5arrayIPcLm2EELi4E23TrivialOffsetCalculatorILi1EjESE_NS0_6memory12LoadWithCastILi1EEENSF_13StoreWithCastILi1EEEEEviT_T0_T2_T3_T4_T5_,"ax",@progbits
	.align	128
        .global         _ZN2at6native27unrolled_elementwise_kernelIZZZNS0_15tan_kernel_cudaERNS_18TensorIteratorBaseEENKUlvE_clEvENKUlvE_clEvEUlN3c107complexIdEEE_St5arrayIPcLm2EELi4E23TrivialOffsetCalculatorILi1EjESE_NS0_6memory12LoadWithCastILi1EEENSF_13StoreWithCastILi1EEEEEviT_T0_T2_T3_T4_T5_
        .type           _ZN2at6native27unrolled_elementwise_kernelIZZZNS0_15tan_kernel_cudaERNS_18TensorIteratorBaseEENKUlvE_clEvENKUlvE_clEvEUlN3c107complexIdEEE_St5arrayIPcLm2EELi4E23TrivialOffsetCalculatorILi1EjESE_NS0_6memory12LoadWithCastILi1EEENSF_13StoreWithCastILi1EEEEEviT_T0_T2_T3_T4_T5_,@function
        .size           _ZN2at6native27unrolled_elementwise_kernelIZZZNS0_15tan_kernel_cudaERNS_18TensorIteratorBaseEENKUlvE_clEvENKUlvE_clEvEUlN3c107complexIdEEE_St5arrayIPcLm2EELi4E23TrivialOffsetCalculatorILi1EjESE_NS0_6memory12LoadWithCastILi1EEENSF_13StoreWithCastILi1EEEEEviT_T0_T2_T3_T4_T5_,(.L_x_7506 - _ZN2at6native27unrolled_elementwise_kernelIZZZNS0_15tan_kernel_cudaERNS_18TensorIteratorBaseEENKUlvE_clEvENKUlvE_clEvEUlN3c107complexIdEEE_St5arrayIPcLm2EELi4E23TrivialOffsetCalculatorILi1EjESE_NS0_6memory12LoadWithCastILi1EEENSF_13StoreWithCastILi1EEEEEviT_T0_T2_T3_T4_T5_)
        .other          _ZN2at6native27unrolled_elementwise_kernelIZZZNS0_15tan_kernel_cudaERNS_18TensorIteratorBaseEENKUlvE_clEvENKUlvE_clEvEUlN3c107complexIdEEE_St5arrayIPcLm2EELi4E23TrivialOffsetCalculatorILi1EjESE_NS0_6memory12LoadWithCastILi1EEENSF_13StoreWithCastILi1EEEEEviT_T0_T2_T3_T4_T5_,@"STO_CUDA_ENTRY STV_DEFAULT"
_ZN2at6native27unrolled_elementwise_kernelIZZZNS0_15tan_kernel_cudaERNS_18TensorIteratorBaseEENKUlvE_clEvENKUlvE_clEvEUlN3c107complexIdEEE_St5arrayIPcLm2EELi4E23TrivialOffsetCalculatorILi1EjESE_NS0_6memory12LoadWithCastILi1EEENSF_13StoreWithCastILi1EEEEEviT_T0_T2_T3_T4_T5_:
.text._ZN2at6native27unrolled_elementwise_kernelIZZZNS0_15tan_kernel_cudaERNS_18TensorIteratorBaseEENKUlvE_clEvENKUlvE_clEvEUlN3c107complexIdEEE_St5arrayIPcLm2EELi4E23TrivialOffsetCalculatorILi1EjESE_NS0_6memory12LoadWithCastILi1EEENSF_13StoreWithCastILi1EEEEEviT_T0_T2_T3_T4_T5_:
        /* <DEDUP_REMOVED lines=8> */
[----:B------:R-:W-:Y:S02]  /*0080*/  CS2R R30, SRZ ;  /* 0x00000000001e7805 */ /* 0x000fe4000001ff00 */
[----:B------:R-:W-:Y:S01]  /*0090*/  CS2R R28, SRZ ;  /* 0x00000000001c7805 */ /* 0x000fe2000001ff00 */
[----:B------:R-:W0:Y:S01]  /*00a0*/  LDC.U8 R34, c[0x0][0x22c] ;  /* 0x00008b00ff227b82 */ /* 0x000e220000000000 */
[----:B-1----:R-:W-:-:S05]  /*00b0*/  IMAD R41, R32, -0x200, R41 ;  /* 0xfffffe0020297824 */ /* 0x002fca00078e0229 */
[----:B--2---:R-:W-:-:S13]  /*00c0*/  ISETP.GE.AND P0, PT, R33, R41, PT ;  /* 0x000000292100720c */ /* 0x004fda0003f06270 */
[----:B------:R-:W-:Y:S05]  /*00d0*/  @P0 BRA `(.L_x_5010) ;  /* 0x0000001000340947 */ /* 0x000fea0003800000 */
[----:B------:R-:W1:Y:S01]  /*00e0*/  LDC.64 R2, c[0x0][0x220] ;  /* 0x00008800ff027b82 */ /* 0x000e620000000a00 */
[----:B------:R-:W-:Y:S01]  /*00f0*/  IMAD R0, R32, 0x200, R33 ;  /* 0x0000020020007824 */ /* 0x000fe200078e0221 */
[----:B0-----:R-:W-:Y:S01]  /*0100*/  PRMT R4, R34, 0x9910, RZ ;  /* 0x0000991022047816 */ /* 0x001fe200000000ff */
[----:B------:R-:W-:Y:S02]  /*0110*/  ULDC UR4, c[0x0][0x230] ;  /* 0x00008c0000047ab9 */ /* 0x000fe40000000800 */
[----:B------:R-:W-:Y:S02]  /*0120*/  IMAD R5, R0, UR4, RZ ;  /* 0x0000000400057c24 */ /* 0x000fe4000f8e02ff */
[----:B------:R-:W-:-:S05]  /*0130*/  IMAD.MOV.U32 R0, RZ, RZ, R4 ;  /* 0x000000ffff007224 */ /* 0x000fca00078e0004 */
[----:B------:R-:W-:Y:S02]  /*0140*/  ISETP.GT.AND P0, PT, R0, 0x9, PT ;  /* 0x000000090000780c */ /* 0x000fe40003f04270 */
[----:B-1----:R-:W-:-:S05]  /*0150*/  IADD3 R2, P1, R5, R2, RZ ;  /* 0x0000000205027210 */ /* 0x002fca0007f3e0ff */
        /* <DEDUP_REMOVED lines=14> */
.L_x_5014:
[----:B------:R-:W2:Y:S01]  /*0240*/  LDG.E.U8 R2, desc[UR36][R2.64] ;  /* 0x0000002402027981 */ /* 0x000ea2000c1e1100 */
[----:B------:R-:W-:Y:S01]  /*0250*/  CS2R R30, SRZ ;  /* 0x00000000001e7805 */ /* 0x000fe2000001ff00 */
[----:B--2---:R0:W1:Y:S01]  /*0260*/  I2F.F64.U16 R28, R2 ;  /* 0x00000002001c7312 */ /* 0x0040620000101800 */
[----:B------:R-:W-:Y:S05]  /*0270*/  BRA `(.L_x_5016) ;  /* 0x0000000c00c87947 */ /* 0x000fea0003800000 */
.L_x_5013:
        /* <DEDUP_REMOVED lines=10> */
.L_x_5018:
[----:B------:R-:W2:Y:S01]  /*0320*/  LDG.E R2, desc[UR36][R2.64] ;  /* 0x0000002402027981 */ /* 0x000ea2000c1e1900 */
[----:B------:R-:W-:Y:S01]  /*0330*/  CS2R R30, SRZ ;  /* 0x00000000001e7805 */ /* 0x000fe2000001ff00 */
[----:B--2---:R1:W2:Y:S01]  /*0340*/  I2F.F64 R28, R2 ;  /* 0x00000002001c7312 */ /* 0x0042a20000201c00 */
[----:B------:R-:W-:Y:S05]  /*0350*/  BRA `(.L_x_5016) ;  /* 0x0000000c00907947 */ /* 0x000fea0003800000 */
.L_x_5017:
[----:B------:R-:W2:Y:S01]  /*0360*/  LDG.E.U16 R2, desc[UR36][R2.64] ;  /* 0x0000002402027981 */ /* 0x000ea2000c1e1500 */
[----:B------:R-:W-:Y:S01]  /*0370*/  CS2R R30, SRZ ;  /* 0x00000000001e7805 */ /* 0x000fe2000001ff00 */
[----:B--2---:R3:W4:Y:S01]  /*0380*/  I2F.F64.S16 R28, R2 ;  /* 0x00000002001c7312 */ /* 0x0047220000101c00 */
[----:B------:R-:W-:Y:S05]  /*0390*/  BRA `(.L_x_5016) ;  /* 0x0000000c00807947 */ /* 0x000fea0003800000 */
.L_x_5012:
        /* <DEDUP_REMOVED lines=11> */
.L_x_5020:
[----:B------:R-:W2:Y:S01]  /*0450*/  LDG.E.U16 R0, desc[UR36][R2.64] ;  /* 0x0000002402007981 */ /* 0x000ea2000c1e1500 */
[----:B------:R-:W-:Y:S01]  /*0460*/  CS2R R30, SRZ ;  /* 0x00000000001e7805 */ /* 0x000fe2000001ff00 */
[----:B--2---:R-:W-:-:S05]  /*0470*/  HADD2.F32 R0, -RZ, R0.H0_H0 ;  /* 0x20000000ff007230 */ /* 0x004fca0000004100 */
[----:B------:R-:W-:-:S04]  /*0480*/  FMUL.FTZ R0, R0, 1 ;  /* 0x3f80000000007820 */ /* 0x000fc80000410000 */
[----:B------:R0:W1:Y:S01]  /*0490*/  F2F.F64.F32 R28, R0 ;  /* 0x00000000001c7310 */ /* 0x0000620000201800 */
[----:B------:R-:W-:Y:S05]  /*04a0*/  BRA `(.L_x_5016) ;  /* 0x0000000c003c7947 */ /* 0x000fea0003800000 */
.L_x_5019:
        /* <DEDUP_REMOVED lines=12> */
.L_x_5022:
        /* <DEDUP_REMOVED lines=8> */
.L_x_5021:
[----:B------:R0:W5:Y:S01]  /*05f0*/  LDG.E.64 R28, desc[UR36][R2.64] ;  /* 0x00000024021c7981 */ /* 0x000162000c1e1b00 */
[----:B------:R-:W-:Y:S01]  /*0600*/  CS2R R30, SRZ ;  /* 0x00000000001e7805 */ /* 0x000fe2000001ff00 */
[----:B------:R-:W-:Y:S06]  /*0610*/  BRA `(.L_x_5016) ;  /* 0x0000000800e07947 */ /* 0x000fec0003800000 */
.L_x_5011:
        /* <DEDUP_REMOVED lines=14> */
.L_x_5025:
[----:B------:R0:W5:Y:S01]  /*0700*/  LDG.E.128 R28, desc[UR36][R2.64] ;  /* 0x00000024021c7981 */ /* 0x000162000c1e1d00 */
[----:B------:R-:W-:Y:S05]  /*0710*/  BRA `(.L_x_5016) ;  /* 0x0000000800a07947 */ /* 0x000fea0003800000 */
.L_x_5024:
        /* <DEDUP_REMOVED lines=29> */
.L_x_5027:
        /* <DEDUP_REMOVED lines=16> */
.L_x_5026:
[----:B------:R-:W2:Y:S01]  /*09f0*/  LDG.E.U16 R0, desc[UR36][R2.64] ;  /* 0x0000002402007981 */ /* 0x000ea2000c1e1500 */
[----:B------:R-:W-:Y:S01]  /*0a00*/  CS2R R30, SRZ ;  /* 0x00000000001e7805 */ /* 0x000fe2000001ff00 */
[----:B--2---:R-:W-:-:S04]  /*0a10*/  IMAD.U32 R0, R0, 0x10000, RZ ;  /* 0x0001000000007824 */ /* 0x004fc800078e00ff */
[----:B------:R-:W-:-:S04]  /*0a20*/  FMUL.FTZ R0, R0, 1 ;  /* 0x3f80000000007820 */ /* 0x000fc80000410000 */
[----:B------:R0:W1:Y:S01]  /*0a30*/  F2F.F64.F32 R28, R0 ;  /* 0x00000000001c7310 */ /* 0x0000620000201800 */
[----:B------:R-:W-:Y:S05]  /*0a40*/  BRA `(.L_x_5016) ;  /* 0x0000000400d47947 */ /* 0x000fea0003800000 */
.L_x_5023:
        /* <DEDUP_REMOVED lines=12> */
.L_x_5030:
        /* <DEDUP_REMOVED lines=21> */
.L_x_5034:
[----:B------:R-:W-:Y:S05]  /*0c60*/  BSYNC B1 ;  /* 0x0000000000017941 */ /* 0x000fea0003800000 */
.L_x_5033:
[----:B------:R-:W-:Y:S01]  /*0c70*/  LEA R3, R0, 0x3b800000, 0x17 ;  /* 0x3b80000000037811 */ /* 0x000fe200078eb8ff */
[----:B------:R-:W-:-:S05]  /*0c80*/  IMAD.SHL.U32 R0, R2, 0x100000, RZ ;  /* 0x0010000002007824 */ /* 0x000fca00078e00ff */
[----:B------:R-:W-:-:S07]  /*0c90*/  LOP3.LUT R0, R3, R0, R4, 0xfe, !PT ;  /* 0x0000000003007212 */ /* 0x000fce00078efe04 */
.L_x_5032:
[----:B------:R-:W-:Y:S05]  /*0ca0*/  BSYNC B0 ;  /* 0x0000000000007941 */ /* 0x000fea0003800000 */
.L_x_5031:
[----:B------:R-:W-:Y:S01]  /*0cb0*/  FMUL.FTZ R0, R0, 1 ;  /* 0x3f80000000007820 */ /* 0x000fe20000410000 */
[----:B------:R-:W-:-:S03]  /*0cc0*/  CS2R R30, SRZ ;  /* 0x00000000001e7805 */ /* 0x000fc6000001ff00 */
[----:B------:R0:W1:Y:S01]  /*0cd0*/  F2F.F64.F32 R28, R0 ;  /* 0x00000000001c7310 */ /* 0x0000620000201800 */
[----:B------:R-:W-:Y:S05]  /*0ce0*/  BRA `(.L_x_5016) ;  /* 0x00000004002c7947 */ /* 0x000fea0003800000 */
.L_x_5029:
        /* <DEDUP_REMOVED lines=21> */
.L_x_5038:
[----:B------:R-:W-:Y:S05]  /*0e40*/  BSYNC B1 ;  /* 0x0000000000017941 */ /* 0x000fea0003800000 */
.L_x_5037:
[----:B------:R-:W-:Y:S01]  /*0e50*/  LEA R3, R0, 0x37800000, 0x17 ;  /* 0x3780000000037811 */ /* 0x000fe200078eb8ff */
[----:B------:R-:W-:-:S05]  /*0e60*/  IMAD.SHL.U32 R0, R2, 0x200000, RZ ;  /* 0x0020000002007824 */ /* 0x000fca00078e00ff */
[----:B------:R-:W-:-:S07]  /*0e70*/  LOP3.LUT R0, R3, R0, R4, 0xfe, !PT ;  /* 0x0000000003007212 */ /* 0x000fce00078efe04 */
.L_x_5036:
[----:B------:R-:W-:Y:S05]  /*0e80*/  BSYNC B0 ;  /* 0x0000000000007941 */ /* 0x000fea0003800000 */
.L_x_5035:
[----:B------:R-:W-:Y:S01]  /*0e90*/  FMUL.FTZ R0, R0, 1 ;  /* 0x3f80000000007820 */ /* 0x000fe20000410000 */
[----:B------:R-:W-:-:S03]  /*0ea0*/  CS2R R30, SRZ ;  /* 0x00000000001e7805 */ /* 0x000fc6000001ff00 */
[----:B------:R0:W1:Y:S01]  /*0eb0*/  F2F.F64.F32 R28, R0 ;  /* 0x00000000001c7310 */ /* 0x0000620000201800 */
[----:B------:R-:W-:Y:S05]  /*0ec0*/  BRA `(.L_x_5016) ;  /* 0x0000000000b47947 */ /* 0x000fea0003800000 */
.L_x_5028:
        /* <DEDUP_REMOVED lines=14> */
.L_x_5042:
[----:B------:R-:W-:Y:S05]  /*0fb0*/  BSYNC B0 ;  /* 0x0000000000007941 */ /* 0x000fea0003800000 */
.L_x_5041:
[----:B------:R-:W-:Y:S01]  /*0fc0*/  FMUL.FTZ R0, R0, 1 ;  /* 0x3f80000000007820 */ /* 0x000fe20000410000 */
[----:B------:R-:W-:-:S03]  /*0fd0*/  CS2R R30, SRZ ;  /* 0x00000000001e7805 */ /* 0x000fc6000001ff00 */
[----:B------:R0:W1:Y:S01]  /*0fe0*/  F2F.F64.F32 R28, R0 ;  /* 0x00000000001c7310 */ /* 0x0000620000201800 */
[----:B------:R-:W-:Y:S05]  /*0ff0*/  BRA `(.L_x_5016) ;  /* 0x0000000000687947 */ /* 0x000fea0003800000 */
.L_x_5015:
        /* <DEDUP_REMOVED lines=16> */
.L_x_5043:
[----:B------:R-:W-:Y:S02]  /*1100*/  CS2R R28, SRZ ;  /* 0x00000000001c7805 */ /* 0x000fe4000001ff00 */
[----:B------:R-:W-:Y:S01]  /*1110*/  CS2R R30, SRZ ;  /* 0x00000000001e7805 */ /* 0x000fe2000001ff00 */
[----:B------:R-:W-:Y:S06]  /*1120*/  BRA `(.L_x_5016) ;  /* 0x00000000001c7947 */ /* 0x000fec0003800000 */
.L_x_5040:
[----:B------:R-:W2:Y:S01]  /*1130*/  LDG.E.64 R28, desc[UR36][R2.64] ;  /* 0x00000024021c7981 */ /* 0x000ea2000c1e1b00 */
[----:B------:R-:W-:Y:S01]  /*1140*/  CS2R R30, SRZ ;  /* 0x00000000001e7805 */ /* 0x000fe2000001ff00 */
[----:B--2---:R-:W0:Y:S01]  /*1150*/  I2F.F64.U64 R28, R28 ;  /* 0x0000001c001c7312 */ /* 0x004e220000301800 */
[----:B------:R-:W-:Y:S05]  /*1160*/  BRA `(.L_x_5016) ;  /* 0x00000000000c7947 */ /* 0x000fea0003800000 */
.L_x_5039:
[----:B------:R-:W2:Y:S01]  /*1170*/  LDG.E R2, desc[UR36][R2.64] ;  /* 0x0000002402027981 */ /* 0x000ea2000c1e1900 */
[----:B------:R-:W-:Y:S01]  /*1180*/  CS2R R30, SRZ ;  /* 0x00000000001e7805 */ /* 0x000fe2000001ff00 */
[----:B--2---:R0:W1:Y:S06]  /*1190*/  I2F.F64.U32 R28, R2 ;  /* 0x00000002001c7312 */ /* 0x00406c0000201800 */
.L_x_5016:
[----:B------:R-:W-:-:S07]  /*11a0*/  VIADD R33, R33, 0x80 ;  /* 0x0000008021217836 */ /* 0x000fce0000000000 */
.L_x_5010:
[----:B------:R-:W-:Y:S05]  /*11b0*/  BSYNC B6 ;  /* 0x0000000000067941 */ /* 0x000fea0003800000 */
.L_x_5009:
[----:B------:R-:W-:Y:S01]  /*11c0*/  ISETP.GE.AND P0, PT, R33, R41, PT ;  /* 0x000000292100720c */ /* 0x000fe20003f06270 */
[----:B------:R-:W-:Y:S01]  /*11d0*/  BSSY B6, `(.L_x_5044) ;  /* 0x0000110000067945 */ /* 0x000fe20003800000 */
[----:B------:R-:W-:-:S11]  /*11e0*/  CS2R R24, SRZ ;  /* 0x0000000000187805 */ /* 0x000fd6000001ff00 */
[----:B------:R-:W-:Y:S05]  /*11f0*/  @P0 BRA `(.L_x_5045) ;  /* 0x0000001000340947 */ /* 0x000fea0003800000 */
[----:B01-3--:R-:W0:Y:S01]  /*1200*/  LDC.64 R2, c[0x0][0x220] ;  /* 0x00008800ff027b82 */ /* 0x00be220000000a00 */
        /* <DEDUP_REMOVED lines=17> */
[----:B------:R-:W3:Y:S01]  /*1320*/  LDG.E.S8 R2, desc[UR36][R2.64] ;  /* 0x0000002402027981 */ /* 0x000ee2000c1e1300 */
[----:B------:R-:W-:Y:S01]  /*1330*/  CS2R R26, SRZ ;  /* 0x00000000001a7805 */ /* 0x000fe2000001ff00 */
[----:B---3--:R0:W1:Y:S01]  /*1340*/  I2F.F64.S16 R24, R2 ;  /* 0x0000000200187312 */ /* 0x0080620000101c00 */
[----:B------:R-:W-:Y:S05]  /*1350*/  BRA `(.L_x_5051) ;  /* 0x0000000c00d87947 */ /* 0x000fea0003800000 */
.L_x_5049:
[----:B------:R-:W3:Y:S01]  /*1360*/  LDG.E.U8 R2, desc[UR36][R2.64] ;  /* 0x0000002402027981 */ /* 0x000ee2000c1e1100 */
[----:B------:R-:W-:Y:S01]  /*1370*/  CS2R R26, SRZ ;  /* 0x00000000001a7805 */ /* 0x000fe2000001ff00 */
[----:B---3--:R0:W1:Y:S01]  /*1380*/  I2F.F64.U16 R24, R2 ;  /* 0x0000000200187312 */ /* 0x0080620000101800 */
[----:B------:R-:W-:Y:S05]  /*1390*/  BRA `(.L_x_5051) ;  /* 0x0000000c00c87947 */ /* 0x000fea0003800000 */
.L_x_5048:
[----:B------:R-:W-:-:S13]  /*13a0*/  ISETP.NE.AND P0, PT, R0, 0x2, PT ;  /* 0x000000020000780c */ /* 0x000fda0003f05270 */
[----:B------:R-:W-:Y:S05]  /*13b0*/  @!P0 BRA `(.L_x_5052) ;  /* 0x0000000000308947 */ /* 0x000fea0003800000 */
[----:B------:R-:W-:-:S13]  /*13c0*/  ISETP.NE.AND P0, PT, R0, 0x3, PT ;  /* 0x000000030000780c */ /* 0x000fda0003f05270 */
[----:B------:R-:W-:Y:S05]  /*13d0*/  @!P0 BRA `(.L_x_5053) ;  /* 0x0000000000188947 */ /* 0x000fea0003800000 */
[----:B------:R-:W-:-:S13]  /*13e0*/  ISETP.NE.AND P0, PT, R0, 0x4, PT ;  /* 0x000000040000780c */ /* 0x000fda0003f05270 */
[----:B------:R-:W-:Y:S05]  /*13f0*/  @P0 BRA `(.L_x_5050) ;  /* 0x0000000c00480947 */ /* 0x000fea0003800000 */
[----:B------:R-:W3:Y:S01]  /*1400*/  LDG.E.64 R24, desc[UR36][R2.64] ;  /* 0x0000002402187981 */ /* 0x000ee2000c1e1b00 */
[----:B------:R-:W-:Y:S01]  /*1410*/  CS2R R26, SRZ ;  /* 0x00000000001a7805 */ /* 0x000fe2000001ff00 */
[----:B---3--:R-:W0:Y:S01]  /*1420*/  I2F.F64.S64 R24, R24 ;  /* 0x0000001800187312 */ /* 0x008e220000301c00 */
[----:B------:R-:W-:Y:S05]  /*1430*/  BRA `(.L_x_5051) ;  /* 0x0000000c00a07947 */ /* 0x000fea0003800000 */
.L_x_5053:
[----:B------:R-:W3:Y:S01]  /*1440*/  LDG.E R2, desc[UR36][R2.64] ;  /* 0x0000002402027981 */ /* 0x000ee2000c1e1900 */
[----:B------:R-:W-:Y:S01]  /*1450*/  CS2R R26, SRZ ;  /* 0x00000000001a7805 */ /* 0x000fe2000001ff00 */
[----:B---3--:R0:W1:Y:S01]  /*1460*/  I2F.F64 R24, R2 ;  /* 0x0000000200187312 */ /* 0x0080620000201c00 */
[----:B------:R-:W-:Y:S05]  /*1470*/  BRA `(.L_x_5051) ;  /* 0x0000000c00907947 */ /* 0x000fea0003800000 */
.L_x_5052:
[----:B------:R-:W3:Y:S01]  /*1480*/  LDG.E.U16 R2, desc[UR36][R2.64] ;  /* 0x0000002402027981 */ /* 0x000ee2000c1e1500 */
[----:B------:R-:W-:Y:S01]  /*1490*/  CS2R R26, SRZ ;  /* 0x00000000001a7805 */ /* 0x000fe2000001ff00 */
[----:B---3--:R0:W1:Y:S01]  /*14a0*/  I2F.F64.S16 R24, R2 ;  /* 0x0000000200187312 */ /* 0x0080620000101c00 */
[----:B------:R-:W-:Y:S05]  /*14b0*/  BRA `(.L_x_5051) ;  /* 0x0000000c00807947 */ /* 0x000fea0003800000 */
.L_x_5047:
[----:B------:R-:W-:-:S13]  /*14c0*/  ISETP.GT.AND P0, PT, R0, 0x6, PT ;  /* 0x000000060000780c */ /* 0x000fda0003f04270 */
[----:B------:R-:W-:Y:S05]  /*14d0*/  @P0 BRA `(.L_x_5054) ;  /* 0x00000000003c0947 */ /* 0x000fea0003800000 */
[----:B------:R-:W-:-:S13]  /*14e0*/  ISETP.NE.AND P0, PT, R0, 0x5, PT ;  /* 0x000000050000780c */ /* 0x000fda0003f05270 */
[----:B------:R-:W-:Y:S05]  /*14f0*/  @!P0 BRA `(.L_x_5055) ;  /* 0x00000000001c8947 */ /* 0x000fea0003800000 */
[----:B------:R-:W-:-:S13]  /*1500*/  ISETP.NE.AND P0, PT, R0, 0x6, PT ;  /* 0x000000060000780c */ /* 0x000fda0003f05270 */
[----:B------:R-:W-:Y:S05]  /*1510*/  @P0 BRA `(.L_x_5050) ;  /* 0x0000000c00000947 */ /* 0x000fea0003800000 */
[----:B------:R-:W3:Y:S01]  /*1520*/  LDG.E R24, desc[UR36][R2.64] ;  /* 0x0000002402187981 */ /* 0x000ee2000c1e1900 */
[----:B------:R-:W-:Y:S01]  /*1530*/  CS2R R26, SRZ ;  /* 0x00000000001a7805 */ /* 0x000fe2000001ff00 */
[----:B---3--:R-:W-:-:S06]  /*1540*/  FMUL.FTZ R24, R24, 1 ;  /* 0x3f80000018187820 */ /* 0x008fcc0000410000 */
[----:B------:R-:W0:Y:S01]  /*1550*/  F2F.F64.F32 R24, R24 ;  /* 0x0000001800187310 */ /* 0x000e220000201800 */
[----:B------:R-:W-:Y:S05]  /*1560*/  BRA `(.L_x_5051) ;  /* 0x0000000c00547947 */ /* 0x000fea0003800000 */
.L_x_5055:
[----:B------:R-:W3:Y:S01]  /*1570*/  LDG.E.U16 R0, desc[UR36][R2.64] ;  /* 0x0000002402007981 */ /* 0x000ee2000c1e1500 */
[----:B------:R-:W-:Y:S01]  /*1580*/  CS2R R26, SRZ ;  /* 0x00000000001a7805 */ /* 0x000fe2000001ff00 */
[----:B---3--:R-:W-:-:S05]  /*1590*/  HADD2.F32 R0, -RZ, R0.H0_H0 ;  /* 0x20000000ff007230 */ /* 0x008fca0000004100 */
[----:B------:R-:W-:-:S04]  /*15a0*/  FMUL.FTZ R0, R0, 1 ;  /* 0x3f80000000007820 */ /* 0x000fc80000410000 */
[----:B------:R0:W1:Y:S01]  /*15b0*/  F2F.F64.F32 R24, R0 ;  /* 0x0000000000187310 */ /* 0x0000620000201800 */
[----:B------:R-:W-:Y:S05]  /*15c0*/  BRA `(.L_x_5051) ;  /* 0x0000000c003c7947 */ /* 0x000fea0003800000 */
.L_x_5054:
[----:B------:R-:W-:-:S13]  /*15d0*/  ISETP.NE.AND P0, PT, R0, 0x7, PT ;  /* 0x000000070000780c */ /* 0x000fda0003f05270 */
[----:B------:R-:W-:Y:S05]  /*15e0*/  @!P0 BRA `(.L_x_5056) ;  /* 0x0000000000488947 */ /* 0x000fea0003800000 */
[----:B------:R-:W-:-:S13]  /*15f0*/  ISETP.NE.AND P0, PT, R0, 0x8, PT ;  /* 0x000000080000780c */ /* 0x000fda0003f05270 */
[----:B------:R-:W-:Y:S05]  /*1600*/  @!P0 BRA `(.L_x_5057) ;  /* 0x0000000000208947 */ /* 0x000fea0003800000 */
[----:B------:R-:W-:-:S13]  /*1610*/  ISETP.NE.AND P0, PT, R0, 0x9, PT ;  /* 0x000000090000780c */ /* 0x000fda0003f05270 */
[----:B------:R-:W-:Y:S05]  /*1620*/  @P0 BRA `(.L_x_5050) ;  /* 0x0000000800bc0947 */ /* 0x000fea0003800000 */
[----:B------:R-:W3:Y:S02]  /*1630*/  LDG.E.64 R2, desc[UR36][R2.64] ;  /* 0x0000002402027981 */ /* 0x000ee4000c1e1b00 */
[----:B---3--:R-:W-:Y:S01]  /*1640*/  FMUL.FTZ R26, R3, 1 ;  /* 0x3f800000031a7820 */ /* 0x008fe20000410000 */
[----:B------:R-:W-:-:S05]  /*1650*/  FMUL.FTZ R24, R2, 1 ;  /* 0x3f80000002187820 */ /* 0x000fca0000410000 */
[----:B------:R-:W0:Y:S08]  /*1660*/  F2F.F64.F32 R26, R26 ;  /* 0x0000001a001a7310 */ /* 0x000e300000201800 */
[----:B------:R-:W1:Y:S01]  /*1670*/  F2F.F64.F32 R24, R24 ;  /* 0x0000001800187310 */ /* 0x000e620000201800 */
[----:B------:R-:W-:Y:S05]  /*1680*/  BRA `(.L_x_5051) ;  /* 0x0000000c000c7947 */ /* 0x000fea0003800000 */
.L_x_5057:
[----:B------:R-:W3:Y:S02]  /*1690*/  LDG.E R0, desc[UR36][R2.64] ;  /* 0x0000002402007981 */ /* 0x000ee4000c1e1900 */
[--C-:B---3--:R-:W-:Y:S02]  /*16a0*/  HADD2.F32 R4, -RZ, R0.reuse.H1_H1 ;  /* 0x30000000ff047230 */ /* 0x108fe40000004100 */
[----:B------:R-:W-:-:S03]  /*16b0*/  HADD2.F32 R0, -RZ, R0.H0_H0 ;  /* 0x20000000ff007230 */ /* 0x000fc60000004100 */
[----:B------:R-:W-:Y:S02]  /*16c0*/  FMUL.FTZ R4, R4, 1 ;  /* 0x3f80000004047820 */ /* 0x000fe40000410000 */
[----:B------:R-:W-:Y:S02]  /*16d0*/  FMUL.FTZ R0, R0, 1 ;  /* 0x3f80000000007820 */ /* 0x000fe40000410000 */
[----:B------:R0:W1:Y:S08]  /*16e0*/  F2F.F64.F32 R26, R4 ;  /* 0x00000004001a7310 */ /* 0x0000700000201800 */
[----:B------:R0:W3:Y:S01]  /*16f0*/  F2F.F64.F32 R24, R0 ;  /* 0x0000000000187310 */ /* 0x0000e20000201800 */
[----:B------:R-:W-:Y:S05]  /*1700*/  BRA `(.L_x_5051) ;  /* 0x0000000800ec7947 */ /* 0x000fea0003800000 */
.L_x_5056:
[----:B------:R0:W5:Y:S01]  /*1710*/  LDG.E.64 R24, desc[UR36][R2.64] ;  /* 0x0000002402187981 */ /* 0x000162000c1e1b00 */
[----:B------:R-:W-:Y:S01]  /*1720*/  CS2R R26, SRZ ;  /* 0x00000000001a7805 */ /* 0x000fe2000001ff00 */
[----:B------:R-:W-:Y:S06]  /*1730*/  BRA `(.L_x_5051) ;  /* 0x0000000800e07947 */ /* 0x000fec0003800000 */
.L_x_5046:
        /* <DEDUP_REMOVED lines=9> */
[----:B------:R-:W-:Y:S01]  /*17d0*/  CS2R R26, SRZ ;  /* 0x00000000001a7805 */ /* 0x000fe2000001ff00 */
[----:B------:R-:W-:Y:S01]  /*17e0*/  IMAD.MOV.U32 R24, RZ, RZ, RZ ;  /* 0x000000ffff187224 */ /* 0x000fe200078e00ff */
[----:B---3--:R-:W-:-:S04]  /*17f0*/  ISETP.NE.AND P0, PT, R2, RZ, PT ;  /* 0x000000ff0200720c */ /* 0x008fc80003f05270 */
[----:B------:R-:W-:Y:S01]  /*1800*/  FSEL R25, RZ, 1.875, !P0 ;  /* 0x3ff00000ff197808 */ /* 0x000fe20004000000 */
[----:B------:R-:W-:Y:S08]  /*1810*/  BRA `(.L_x_5051) ;  /* 0x0000000800a87947 */ /* 0x000ff00003800000 */
.L_x_5060:
[----:B------:R0:W5:Y:S01]  /*1820*/  LDG.E.128 R24, desc[UR36][R2.64] ;  /* 0x0000002402187981 */ /* 0x000162000c1e1d00 */
[----:B------:R-:W-:Y:S05]  /*1830*/  BRA `(.L_x_5051) ;  /* 0x0000000800a07947 */ /* 0x000fea0003800000 */
.L_x_5059:
[----:B------:R-:W-:-:S13]  /*1840*/  ISETP.NE.AND P0, PT, R0, 0xf, PT ;  /* 0x0000000f0000780c */ /* 0x000fda0003f05270 */
[----:B------:R-:W-:Y:S05]  /*1850*/  @!P0 BRA `(.L_x_5061) ;  /* 0x0000000000ac8947 */ /* 0x000fea0003800000 */
[----:B------:R-:W-:-:S13]  /*1860*/  ISETP.NE.AND P0, PT, R0, 0x17, PT ;  /* 0x000000170000780c */ /* 0x000fda0003f05270 */
[----:B------:R-:W-:Y:S05]  /*1870*/  @!P0 BRA `(.L_x_5062) ;  /* 0x0000000000648947 */ /* 0x000fea0003800000 */
[----:B------:R-:W-:-:S13]  /*1880*/  ISETP.NE.AND P0, PT, R0, 0x18, PT ;  /* 0x000000180000780c */ /* 0x000fda0003f05270 */
[----:B------:R-:W-:Y:S05]  /*1890*/  @P0 BRA `(.L_x_5050) ;  /* 0x0000000800200947 */ /* 0x000fea0003800000 */
[----:B------:R-:W3:Y:S01]  /*18a0*/  LDG.E.U8 R0, desc[UR36][R2.64] ;  /* 0x0000002402007981 */ /* 0x000ee2000c1e1100 */
[----:B------:R-:W-:Y:S01]  /*18b0*/  IMAD.MOV.U32 R8, RZ, RZ, -0x800000 ;  /* 0xff800000ff087424 */ /* 0x000fe200078e00ff */
[----:B------:R-:W-:Y:S01]  /*18c0*/  CS2R R26, SRZ ;  /* 0x00000000001a7805 */ /* 0x000fe2000001ff00 */
        /* <DEDUP_REMOVED lines=20> */
.L_x_5062:
[----:B------:R-:W3:Y:S01]  /*1a10*/  LDG.E.U8 R2, desc[UR36][R2.64] ;  /* 0x0000002402027981 */ /* 0x000ee2000c1e1100 */
[----:B------:R-:W-:Y:S01]  /*1a20*/  CS2R R26, SRZ ;  /* 0x00000000001a7805 */ /* 0x000fe2000001ff00 */
[C---:B---3--:R-:W-:Y:S02]  /*1a30*/  IMAD.SHL.U32 R0, R2.reuse, 0x2000000, RZ ;  /* 0x0200000002007824 */ /* 0x048fe400078e00ff */
        /* <DEDUP_REMOVED lines=13> */
.L_x_5061:
[----:B------:R-:W3:Y:S01]  /*1b10*/  LDG.E.U16 R0, desc[UR36][R2.64] ;  /* 0x0000002402007981 */ /* 0x000ee2000c1e1500 */
[----:B------:R-:W-:Y:S01]  /*1b20*/  CS2R R26, SRZ ;  /* 0x00000000001a7805 */ /* 0x000fe2000001ff00 */
[----:B---3--:R-:W-:-:S04]  /*1b30*/  IMAD.U32 R0, R0, 0x10000, RZ ;  /* 0x0001000000007824 */ /* 0x008fc800078e00ff */
[----:B------:R-:W-:-:S04]  /*1b40*/  FMUL.FTZ R0, R0, 1 ;  /* 0x3f80000000007820 */ /* 0x000fc80000410000 */
[----:B------:R0:W1:Y:S01]  /*1b50*/  F2F.F64.F32 R24, R0 ;  /* 0x0000000000187310 */ /* 0x0000620000201800 */
[----:B------:R-:W-:Y:S05]  /*1b60*/  BRA `(.L_x_5051) ;  /* 0x0000000400d47947 */ /* 0x000fea0003800000 */
.L_x_5058:
        /* <DEDUP_REMOVED lines=8> */
[----:B------:R-:W3:Y:S01]  /*1bf0*/  LDG.E.U16 R2, desc[UR36][R2.64] ;  /* 0x0000002402027981 */ /* 0x000ee2000c1e1500 */
[----:B------:R-:W-:Y:S01]  /*1c00*/  CS2R R26, SRZ ;  /* 0x00000000001a7805 */ /* 0x000fe2000001ff00 */
[----:B---3--:R0:W1:Y:S01]  /*1c10*/  I2F.F64.U16 R24, R2 ;  /* 0x0000000200187312 */ /* 0x0080620000101800 */
[----:B------:R-:W-:Y:S05]  /*1c20*/  BRA `(.L_x_5051) ;  /* 0x0000000400a47947 */ /* 0x000fea0003800000 */
.L_x_5065:
        /* <DEDUP_REMOVED lines=21> */
.L_x_5069:
[----:B------:R-:W-:Y:S05]  /*1d80*/  BSYNC B1 ;  /* 0x0000000000017941 */ /* 0x000fea0003800000 */
.L_x_5068:
[----:B------:R-:W-:Y:S01]  /*1d90*/  LEA R3, R0, 0x3b800000, 0x17 ;  /* 0x3b80000000037811 */ /* 0x000fe200078eb8ff */
[----:B------:R-:W-:-:S05]  /*1da0*/  IMAD.SHL.U32 R0, R2, 0x100000, RZ ;  /* 0x0010000002007824 */ /* 0x000fca00078e00ff */
[----:B------:R-:W-:-:S07]  /*1db0*/  LOP3.LUT R0, R3, R0, R4, 0xfe, !PT ;  /* 0x0000000003007212 */ /* 0x000fce00078efe04 */
.L_x_5067:
[----:B------:R-:W-:Y:S05]  /*1dc0*/  BSYNC B0 ;  /* 0x0000000000007941 */ /* 0x000fea0003800000 */
.L_x_5066:
[----:B------:R-:W-:Y:S01]  /*1dd0*/  FMUL.FTZ R0, R0, 1 ;  /* 0x3f80000000007820 */ /* 0x000fe20000410000 */
[----:B------:R-:W-:-:S03]  /*1de0*/  CS2R R26, SRZ ;  /* 0x00000000001a7805 */ /* 0x000fc6000001ff00 */
[----:B------:R0:W1:Y:S01]  /*1df0*/  F2F.F64.F32 R24, R0 ;  /* 0x0000000000187310 */ /* 0x0000620000201800 */
[----:B------:R-:W-:Y:S05]  /*1e00*/  BRA `(.L_x_5051) ;  /* 0x00000004002c7947 */ /* 0x000fea0003800000 */
.L_x_5064:
        /* <DEDUP_REMOVED lines=21> */
.L_x_5073:
[----:B------:R-:W-:Y:S05]  /*1f60*/  BSYNC B1 ;  /* 0x0000000000017941 */ /* 0x000fea0003800000 */
.L_x_5072:
[----:B------:R-:W-:Y:S01]  /*1f70*/  LEA R3, R0, 0x37800000, 0x17 ;  /* 0x3780000000037811 */ /* 0x000fe200078eb8ff */
[----:B------:R-:W-:-:S05]  /*1f80*/  IMAD.SHL.U32 R0, R2, 0x200000, RZ ;  /* 0x0020000002007824 */ /* 0x000fca00078e00ff */
[----:B------:R-:W-:-:S07]  /*1f90*/  LOP3.LUT R0, R3, R0, R4, 0xfe, !PT ;  /* 0x0000000003007212 */ /* 0x000fce00078efe04 */
.L_x_5071:
[----:B------:R-:W-:Y:S05]  /*1fa0*/  BSYNC B0 ;  /* 0x0000000000007941 */ /* 0x000fea0003800000 */
.L_x_5070:
[----:B------:R-:W-:Y:S01]  /*1fb0*/  FMUL.FTZ R0, R0, 1 ;  /* 0x3f80000000007820 */ /* 0x000fe20000410000 */
[----:B------:R-:W-:-:S03]  /*1fc0*/  CS2R R26, SRZ ;  /* 0x00000000001a7805 */ /* 0x000fc6000001ff00 */
[----:B------:R0:W1:Y:S01]  /*1fd0*/  F2F.F64.F32 R24, R0 ;  /* 0x0000000000187310 */ /* 0x0000620000201800 */
[----:B------:R-:W-:Y:S05]  /*1fe0*/  BRA `(.L_x_5051) ;  /* 0x0000000000b47947 */ /* 0x000fea0003800000 */
.L_x_5063:
        /* <DEDUP_REMOVED lines=14> */
.L_x_5077:
[----:B------:R-:W-:Y:S05]  /*20d0*/  BSYNC B0 ;  /* 0x0000000000007941 */ /* 0x000fea0003800000 */
.L_x_5076:
[----:B------:R-:W-:Y:S01]  /*20e0*/  FMUL.FTZ R0, R0, 1 ;  /* 0x3f80000000007820 */ /* 0x000fe20000410000 */
[----:B------:R-:W-:-:S03]  /*20f0*/  CS2R R26, SRZ ;  /* 0x00000000001a7805 */ /* 0x000fc6000001ff00 */
[----:B------:R0:W1:Y:S01]  /*2100*/  F2F.F64.F32 R24, R0 ;  /* 0x0000000000187310 */ /* 0x0000620000201800 */
[----:B------:R-:W-:Y:S05]  /*2110*/  BRA `(.L_x_5051) ;  /* 0x0000000000687947 */ /* 0x000fea0003800000 */
.L_x_5050:
        /* <DEDUP_REMOVED lines=16> */
.L_x_5078:
[----:B------:R-:W-:Y:S02]  /*2220*/  CS2R R24, SRZ ;  /* 0x0000000000187805 */ /* 0x000fe4000001ff00 */
[----:B------:R-:W-:Y:S01]  /*2230*/  CS2R R26, SRZ ;  /* 0x00000000001a7805 */ /* 0x000fe2000001ff00 */
[----:B------:R-:W-:Y:S06]  /*2240*/  BRA `(.L_x_5051) ;  /* 0x00000000001c7947 */ /* 0x000fec0003800000 */
.L_x_5075:
[----:B------:R-:W3:Y:S01]  /*2250*/  LDG.E.64 R24, desc[UR36][R2.64] ;  /* 0x0000002402187981 */ /* 0x000ee2000c1e1b00 */
[----:B------:R-:W-:Y:S01]  /*2260*/  CS2R R26, SRZ ;  /* 0x00000000001a7805 */ /* 0x000fe2000001ff00 */
[----:B---3--:R-:W0:Y:S01]  /*2270*/  I2F.F64.U64 R24, R24 ;  /* 0x0000001800187312 */ /* 0x008e220000301800 */
[----:B------:R-:W-:Y:S05]  /*2280*/  BRA `(.L_x_5051) ;  /* 0x00000000000c7947 */ /* 0x000fea0003800000 */
.L_x_5074:
[----:B------:R-:W3:Y:S01]  /*2290*/  LDG.E R2, desc[UR36][R2.64] ;  /* 0x0000002402027981 */ /* 0x000ee2000c1e1900 */
[----:B------:R-:W-:Y:S01]  /*22a0*/  CS2R R26, SRZ ;  /* 0x00000000001a7805 */ /* 0x000fe2000001ff00 */
[----:B---3--:R0:W1:Y:S06]  /*22b0*/  I2F.F64.U32 R24, R2 ;  /* 0x0000000200187312 */ /* 0x00806c0000201800 */
.L_x_5051:
[----:B------:R-:W-:-:S07]  /*22c0*/  VIADD R33, R33, 0x80 ;  /* 0x0000008021217836 */ /* 0x000fce0000000000 */
.L_x_5045:
[----:B------:R-:W-:Y:S05]  /*22d0*/  BSYNC B6 ;  /* 0x0000000000067941 */ /* 0x000fea0003800000 */
.L_x_5044:
[----:B------:R-:W-:Y:S01]  /*22e0*/  ISETP.GE.AND P0, PT, R33, R41, PT ;  /* 0x000000292100720c */ /* 0x000fe20003f06270 */
[----:B------:R-:W-:Y:S01]  /*22f0*/  BSSY B6, `(.L_x_5079) ;  /* 0x0000112000067945 */ /* 0x000fe20003800000 */
[----:B------:R-:W-:Y:S02]  /*2300*/  CS2R R22, SRZ ;  /* 0x0000000000167805 */ /* 0x000fe4000001ff00 */
[----:B------:R-:W-:Y:S02]  /*2310*/  CS2R R18, SRZ ;  /* 0x0000000000127805 */ /* 0x000fe4000001ff00 */
[----:B------:R-:W-:-:S07]  /*2320*/  CS2R R16, SRZ ;  /* 0x0000000000107805 */ /* 0x000fce000001ff00 */
        /* <DEDUP_REMOVED lines=23> */
.L_x_5084:
[----:B------:R-:W3:Y:S01]  /*24a0*/  LDG.E.U8 R2, desc[UR36][R2.64] ;  /* 0x0000002402027981 */ /* 0x000ee2000c1e1100 */
[----:B------:R-:W-:Y:S01]  /*24b0*/  CS2R R18, SRZ ;  /* 0x0000000000127805 */ /* 0x000fe2000001ff00 */
[----:B---3--:R0:W1:Y:S01]  /*24c0*/  I2F.F64.U16 R16, R2 ;  /* 0x0000000200107312 */ /* 0x0080620000101800 */
[----:B------:R-:W-:Y:S05]  /*24d0*/  BRA `(.L_x_5086) ;  /* 0x0000000c00c87947 */ /* 0x000fea0003800000 */
.L_x_5083:
        /* <DEDUP_REMOVED lines=10> */
.L_x_5088:
[----:B------:R-:W3:Y:S01]  /*2580*/  LDG.E R2, desc[UR36][R2.64] ;  /* 0x0000002402027981 */ /* 0x000ee2000c1e1900 */
[----:B------:R-:W-:Y:S01]  /*2590*/  CS2R R18, SRZ ;  /* 0x0000000000127805 */ /* 0x000fe2000001ff00 */
[----:B---3--:R0:W1:Y:S01]  /*25a0*/  I2F.F64 R16, R2 ;  /* 0x0000000200107312 */ /* 0x0080620000201c00 */
[----:B------:R-:W-:Y:S05]  /*25b0*/  BRA `(.L_x_5086) ;  /* 0x0000000c00907947 */ /* 0x000fea0003800000 */
.L_x_5087:
[----:B------:R-:W3:Y:S01]  /*25c0*/  LDG.E.U16 R2, desc[UR36][R2.64] ;  /* 0x0000002402027981 */ /* 0x000ee2000c1e1500 */
[----:B------:R-:W-:Y:S01]  /*25d0*/  CS2R R18, SRZ ;  /* 0x0000000000127805 */ /* 0x000fe2000001ff00 */
[----:B---3--:R0:W1:Y:S01]  /*25e0*/  I2F.F64.S16 R16, R2 ;  /* 0x0000000200107312 */ /* 0x0080620000101c00 */
[----:B------:R-:W-:Y:S05]  /*25f0*/  BRA `(.L_x_5086) ;  /* 0x0000000c00807947 */ /* 0x000fea0003800000 */
.L_x_5082:
        /* <DEDUP_REMOVED lines=11> */
.L_x_5090:
[----:B------:R-:W3:Y:S01]  /*26b0*/  LDG.E.U16 R0, desc[UR36][R2.64] ;  /* 0x0000002402007981 */ /* 0x000ee2000c1e1500 */
[----:B------:R-:W-:Y:S01]  /*26c0*/  CS2R R18, SRZ ;  /* 0x0000000000127805 */ /* 0x000fe2000001ff00 */
[----:B---3--:R-:W-:-:S05]  /*26d0*/  HADD2.F32 R0, -RZ, R0.H0_H0 ;  /* 0x20000000ff007230 */ /* 0x008fca0000004100 */
[----:B------:R-:W-:-:S04]  /*26e0*/  FMUL.FTZ R0, R0, 1 ;  /* 0x3f80000000007820 */ /* 0x000fc80000410000 */
[----:B------:R0:W1:Y:S01]  /*26f0*/  F2F.F64.F32 R16, R0 ;  /* 0x0000000000107310 */ /* 0x0000620000201800 */
[----:B------:R-:W-:Y:S05]  /*2700*/  BRA `(.L_x_5086) ;  /* 0x0000000c003c7947 */ /* 0x000fea0003800000 */
.L_x_5089:
        /* <DEDUP_REMOVED lines=12> */
.L_x_5092:
        /* <DEDUP_REMOVED lines=8> */
.L_x_5091:
[----:B------:R0:W5:Y:S01]  /*2850*/  LDG.E.64 R16, desc[UR36][R2.64] ;  /* 0x0000002402107981 */ /* 0x000162000c1e1b00 */
[----:B------:R-:W-:Y:S01]  /*2860*/  CS2R R18, SRZ ;  /* 0x0000000000127805 */ /* 0x000fe2000001ff00 */
[----:B------:R-:W-:Y:S06]  /*2870*/  BRA `(.L_x_5086) ;  /* 0x0000000800e07947 */ /* 0x000fec0003800000 */
.L_x_5081:
        /* <DEDUP_REMOVED lines=14> */
.L_x_5095:
[----:B------:R0:W5:Y:S01]  /*2960*/  LDG.E.128 R16, desc[UR36][R2.64] ;  /* 0x0000002402107981 */ /* 0x000162000c1e1d00 */
[----:B------:R-:W-:Y:S05]  /*2970*/  BRA `(.L_x_5086) ;  /* 0x0000000800a07947 */ /* 0x000fea0003800000 */
.L_x_5094:
        /* <DEDUP_REMOVED lines=29> */
.L_x_5097:
        /* <DEDUP_REMOVED lines=16> */
.L_x_5096:
[----:B------:R-:W3:Y:S01]  /*2c50*/  LDG.E.U16 R0, desc[UR36][R2.64] ;  /* 0x0000002402007981 */ /* 0x000ee2000c1e1500 */
[----:B------:R-:W-:Y:S01]  /*2c60*/  CS2R R18, SRZ ;  /* 0x0000000000127805 */ /* 0x000fe2000001ff00 */
[----:B---3--:R-:W-:-:S04]  /*2c70*/  IMAD.U32 R0, R0, 0x10000, RZ ;  /* 0x0001000000007824 */ /* 0x008fc800078e00ff */
[----:B------:R-:W-:-:S04]  /*2c80*/  FMUL.FTZ R0, R0, 1 ;  /* 0x3f80000000007820 */ /* 0x000fc80000410000 */
[----:B------:R0:W1:Y:S01]  /*2c90*/  F2F.F64.F32 R16, R0 ;  /* 0x0000000000107310 */ /* 0x0000620000201800 */
[----:B------:R-:W-:Y:S05]  /*2ca0*/  BRA `(.L_x_5086) ;  /* 0x0000000400d47947 */ /* 0x000fea0003800000 */
.L_x_5093:
        /* <DEDUP_REMOVED lines=12> */
.L_x_5100:
        /* <DEDUP_REMOVED lines=21> */
.L_x_5104:
[----:B------:R-:W-:Y:S05]  /*2ec0*/  BSYNC B1 ;  /* 0x0000000000017941 */ /* 0x000fea0003800000 */
.L_x_5103:
[----:B------:R-:W-:Y:S01]  /*2ed0*/  LEA R3, R0, 0x3b800000, 0x17 ;  /* 0x3b80000000037811 */ /* 0x000fe200078eb8ff */
[----:B------:R-:W-:-:S05]  /*2ee0*/  IMAD.SHL.U32 R0, R2, 0x100000, RZ ;  /* 0x0010000002007824 */ /* 0x000fca00078e00ff */
[----:B------:R-:W-:-:S07]  /*2ef0*/  LOP3.LUT R0, R3, R0, R4, 0xfe, !PT ;  /* 0x0000000003007212 */ /* 0x000fce00078efe04 */
.L_x_5102:
[----:B------:R-:W-:Y:S05]  /*2f00*/  BSYNC B0 ;  /* 0x0000000000007941 */ /* 0x000fea0003800000 */
.L_x_5101:
[----:B------:R-:W-:Y:S01]  /*2f10*/  FMUL.FTZ R0, R0, 1 ;  /* 0x3f80000000007820 */ /* 0x000fe20000410000 */
[----:B------:R-:W-:-:S03]  /*2f20*/  CS2R R18, SRZ ;  /* 0x0000000000127805 */ /* 0x000fc6000001ff00 */
[----:B------:R3:W0:Y:S01]  /*2f30*/  F2F.F64.F32 R16, R0 ;  /* 0x0000000000107310 */ /* 0x0006220000201800 */
[----:B------:R-:W-:Y:S05]  /*2f40*/  BRA `(.L_x_5086) ;  /* 0x00000004002c7947 */ /* 0x000fea0003800000 */
.L_x_5099:
        /* <DEDUP_REMOVED lines=21> */
.L_x_5108:
[----:B------:R-:W-:Y:S05]  /*30a0*/  BSYNC B1 ;  /* 0x0000000000017941 */ /* 0x000fea0003800000 */
.L_x_5107:
[----:B------:R-:W-:Y:S01]  /*30b0*/  LEA R3, R0, 0x37800000, 0x17 ;  /* 0x3780000000037811 */ /* 0x000fe200078eb8ff */
[----:B------:R-:W-:-:S05]  /*30c0*/  IMAD.SHL.U32 R0, R2, 0x200000, RZ ;  /* 0x0020000002007824 */ /* 0x000fca00078e00ff */
[----:B------:R-:W-:-:S07]  /*30d0*/  LOP3.LUT R0, R3, R0, R4, 0xfe, !PT ;  /* 0x0000000003007212 */ /* 0x000fce00078efe04 */
.L_x_5106:
[----:B------:R-:W-:Y:S05]  /*30e0*/  BSYNC B0 ;  /* 0x0000000000007941 */ /* 0x000fea0003800000 */
.L_x_5105:
[----:B------:R-:W-:Y:S01]  /*30f0*/  FMUL.FTZ R0, R0, 1 ;  /* 0x3f80000000007820 */ /* 0x000fe20000410000 */
[----:B------:R-:W-:-:S03]  /*3100*/  CS2R R18, SRZ ;  /* 0x0000000000127805 */ /* 0x000fc6000001ff00 */
[----:B------:R0:W1:Y:S01]  /*3110*/  F2F.F64.F32 R16, R0 ;  /* 0x0000000000107310 */ /* 0x0000620000201800 */
[----:B------:R-:W-:Y:S05]  /*3120*/  BRA `(.L_x_5086) ;  /* 0x0000000000b47947 */ /* 0x000fea0003800000 */
.L_x_5098:
        /* <DEDUP_REMOVED lines=14> */
.L_x_5112:
[----:B------:R-:W-:Y:S05]  /*3210*/  BSYNC B0 ;  /* 0x0000000000007941 */ /* 0x000fea0003800000 */
.L_x_5111:
[----:B------:R-:W-:Y:S01]  /*3220*/  FMUL.FTZ R0, R0, 1 ;  /* 0x3f80000000007820 */ /* 0x000fe20000410000 */
[----:B------:R-:W-:-:S03]  /*3230*/  CS2R R18, SRZ ;  /* 0x0000000000127805 */ /* 0x000fc6000001ff00 */
[----:B------:R0:W1:Y:S01]  /*3240*/  F2F.F64.F32 R16, R0 ;  /* 0x0000000000107310 */ /* 0x0000620000201800 */
[----:B------:R-:W-:Y:S05]  /*3250*/  BRA `(.L_x_5086) ;  /* 0x0000000000687947 */ /* 0x000fea0003800000 */
.L_x_5085:
        /* <DEDUP_REMOVED lines=16> */
.L_x_5113:
[----:B------:R-:W-:Y:S02]  /*3360*/  CS2R R16, SRZ ;  /* 0x0000000000107805 */ /* 0x000fe4000001ff00 */
[----:B------:R-:W-:Y:S01]  /*3370*/  CS2R R18, SRZ ;  /* 0x0000000000127805 */ /* 0x000fe2000001ff00 */
[----:B------:R-:W-:Y:S06]  /*3380*/  BRA `(.L_x_5086) ;  /* 0x00000000001c7947 */ /* 0x000fec0003800000 */
.L_x_5110:
[----:B------:R-:W3:Y:S01]  /*3390*/  LDG.E.64 R16, desc[UR36][R2.64] ;  /* 0x0000002402107981 */ /* 0x000ee2000c1e1b00 */
[----:B------:R-:W-:Y:S01]  /*33a0*/  CS2R R18, SRZ ;  /* 0x0000000000127805 */ /* 0x000fe2000001ff00 */
[----:B---3--:R-:W0:Y:S01]  /*33b0*/  I2F.F64.U64 R16, R16 ;  /* 0x0000001000107312 */ /* 0x008e220000301800 */
[----:B------:R-:W-:Y:S05]  /*33c0*/  BRA `(.L_x_5086) ;  /* 0x00000000000c7947 */ /* 0x000fea0003800000 */
.L_x_5109:
[----:B------:R-:W3:Y:S01]  /*33d0*/  LDG.E R2, desc[UR36][R2.64] ;  /* 0x0000002402027981 */ /* 0x000ee2000c1e1900 */
[----:B------:R-:W-:Y:S01]  /*33e0*/  CS2R R18, SRZ ;  /* 0x0000000000127805 */ /* 0x000fe2000001ff00 */
[----:B---3--:R0:W1:Y:S06]  /*33f0*/  I2F.F64.U32 R16, R2 ;  /* 0x0000000200107312 */ /* 0x00806c0000201800 */
.L_x_5086:
[----:B------:R-:W-:-:S07]  /*3400*/  VIADD R33, R33, 0x80 ;  /* 0x0000008021217836 */ /* 0x000fce0000000000 */
.L_x_5080:
[----:B------:R-:W-:Y:S05]  /*3410*/  BSYNC B6 ;  /* 0x0000000000067941 */ /* 0x000fea0003800000 */
.L_x_5079:
[----:B------:R-:W-:Y:S01]  /*3420*/  ISETP.GE.AND P0, PT, R33, R41, PT ;  /* 0x000000292100720c */ /* 0x000fe20003f06270 */
[----:B------:R-:W-:Y:S01]  /*3430*/  BSSY B6, `(.L_x_5114) ;  /* 0x000010e000067945 */ /* 0x000fe20003800000 */
[----:B------:R-:W-:-:S11]  /*3440*/  CS2R R20, SRZ ;  /* 0x0000000000147805 */ /* 0x000fd6000001ff00 */
[----:B------:R-:W-:Y:S05]  /*3450*/  @P0 BRA `(.L_x_5115) ;  /* 0x00000010002c0947 */ /* 0x000fea0003800000 */
[----:B01-3--:R-:W0:Y:S01]  /*3460*/  LDC.64 R2, c[0x0][0x220] ;  /* 0x00008800ff027b82 */ /* 0x00be220000000a00 */
        /* <DEDUP_REMOVED lines=20> */
.L_x_5119:
[----:B------:R-:W3:Y:S01]  /*35b0*/  LDG.E.U8 R2, desc[UR36][R2.64] ;  /* 0x0000002402027981 */ /* 0x000ee2000c1e1100 */
[----:B------:R-:W-:Y:S01]  /*35c0*/  CS2R R22, SRZ ;  /* 0x0000000000167805 */ /* 0x000fe2000001ff00 */
[----:B---3--:R0:W1:Y:S01]  /*35d0*/  I2F.F64.U16 R20, R2 ;  /* 0x0000000200147312 */ /* 0x0080620000101800 */
[----:B------:R-:W-:Y:S05]  /*35e0*/  BRA `(.L_x_5115) ;  /* 0x0000000c00c87947 */ /* 0x000fea0003800000 */
.L_x_5118:
        /* <DEDUP_REMOVED lines=10> */
.L_x_5122:
[----:B------:R-:W3:Y:S01]  /*3690*/  LDG.E R2, desc[UR36][R2.64] ;  /* 0x0000002402027981 */ /* 0x000ee2000c1e1900 */
[----:B------:R-:W-:Y:S01]  /*36a0*/  CS2R R22, SRZ ;  /* 0x0000000000167805 */ /* 0x000fe2000001ff00 */
[----:B---3--:R0:W1:Y:S01]  /*36b0*/  I2F.F64 R20, R2 ;  /* 0x0000000200147312 */ /* 0x0080620000201c00 */
[----:B------:R-:W-:Y:S05]  /*36c0*/  BRA `(.L_x_5115) ;  /* 0x0000000c00907947 */ /* 0x000fea0003800000 */
.L_x_5121:
[----:B------:R-:W3:Y:S01]  /*36d0*/  LDG.E.U16 R2, desc[UR36][R2.64] ;  /* 0x0000002402027981 */ /* 0x000ee2000c1e1500 */
[----:B------:R-:W-:Y:S01]  /*36e0*/  CS2R R22, SRZ ;  /* 0x0000000000167805 */ /* 0x000fe2000001ff00 */
[----:B---3--:R0:W1:Y:S01]  /*36f0*/  I2F.F64.S16 R20, R2 ;  /* 0x0000000200147312 */ /* 0x0080620000101c00 */
[----:B------:R-:W-:Y:S05]  /*3700*/  BRA `(.L_x_5115) ;  /* 0x0000000c00807947 */ /* 0x000fea0003800000 */
.L_x_5117:
        /* <DEDUP_REMOVED lines=11> */
.L_x_5124:
[----:B------:R-:W3:Y:S01]  /*37c0*/  LDG.E.U16 R0, desc[UR36][R2.64] ;  /* 0x0000002402007981 */ /* 0x000ee2000c1e1500 */
[----:B------:R-:W-:Y:S01]  /*37d0*/  CS2R R22, SRZ ;  /* 0x0000000000167805 */ /* 0x000fe2000001ff00 */
[----:B---3--:R-:W-:-:S05]  /*37e0*/  HADD2.F32 R0, -RZ, R0.H0_H0 ;  /* 0x20000000ff007230 */ /* 0x008fca0000004100 */
[----:B------:R-:W-:-:S04]  /*37f0*/  FMUL.FTZ R0, R0, 1 ;  /* 0x3f80000000007820 */ /* 0x000fc80000410000 */
[----:B------:R0:W1:Y:S01]  /*3800*/  F2F.F64.F32 R20, R0 ;  /* 0x0000000000147310 */ /* 0x0000620000201800 */
[----:B------:R-:W-:Y:S05]  /*3810*/  BRA `(.L_x_5115) ;  /* 0x0000000c003c7947 */ /* 0x000fea0003800000 */
.L_x_5123:
        /* <DEDUP_REMOVED lines=12> */
.L_x_5126:
        /* <DEDUP_REMOVED lines=8> */
.L_x_5125:
[----:B------:R0:W5:Y:S01]  /*3960*/  LDG.E.64 R20, desc[UR36][R2.64] ;  /* 0x0000002402147981 */ /* 0x000162000c1e1b00 */
[----:B------:R-:W-:Y:S01]  /*3970*/  CS2R R22, SRZ ;  /* 0x0000000000167805 */ /* 0x000fe2000001ff00 */
[----:B------:R-:W-:Y:S06]  /*3980*/  BRA `(.L_x_5115) ;  /* 0x0000000800e07947 */ /* 0x000fec0003800000 */
.L_x_5116:
        /* <DEDUP_REMOVED lines=14> */
.L_x_5129:
[----:B------:R0:W5:Y:S01]  /*3a70*/  LDG.E.128 R20, desc[UR36][R2.64] ;  /* 0x0000002402147981 */ /* 0x000162000c1e1d00 */
[----:B------:R-:W-:Y:S05]  /*3a80*/  BRA `(.L_x_5115) ;  /* 0x0000000800a07947 */ /* 0x000fea0003800000 */
.L_x_5128:
        /* <DEDUP_REMOVED lines=29> */
.L_x_5131:
        /* <DEDUP_REMOVED lines=16> */
.L_x_5130:
[----:B------:R-:W3:Y:S01]  /*3d60*/  LDG.E.U16 R0, desc[UR36][R2.64] ;  /* 0x0000002402007981 */ /* 0x000ee2000c1e1500 */
[----:B------:R-:W-:Y:S01]  /*3d70*/  CS2R R22, SRZ ;  /* 0x0000000000167805 */ /* 0x000fe2000001ff00 */
[----:B---3--:R-:W-:-:S04]  /*3d80*/  IMAD.U32 R0, R0, 0x10000, RZ ;  /* 0x0001000000007824 */ /* 0x008fc800078e00ff */
[----:B------:R-:W-:-:S04]  /*3d90*/  FMUL.FTZ R0, R0, 1 ;  /* 0x3f80000000007820 */ /* 0x000fc80000410000 */
[----:B------:R0:W1:Y:S01]  /*3da0*/  F2F.F64.F32 R20, R0 ;  /* 0x0000000000147310 */ /* 0x0000620000201800 */
[----:B------:R-:W-:Y:S05]  /*3db0*/  BRA `(.L_x_5115) ;  /* 0x0000000400d47947 */ /* 0x000fea0003800000 */
.L_x_5127:
        /* <DEDUP_REMOVED lines=12> */
.L_x_5134:
        /* <DEDUP_REMOVED lines=21> */
.L_x_5138:
[----:B------:R-:W-:Y:S05]  /*3fd0*/  BSYNC B1 ;  /* 0x0000000000017941 */ /* 0x000fea0003800000 */
.L_x_5137:
[----:B------:R-:W-:Y:S01]  /*3fe0*/  LEA R3, R0, 0x3b800000, 0x17 ;  /* 0x3b80000000037811 */ /* 0x000fe200078eb8ff */
[----:B------:R-:W-:-:S05]  /*3ff0*/  IMAD.SHL.U32 R0, R2, 0x100000, RZ ;  /* 0x0010000002007824 */ /* 0x000fca00078e00ff */
[----:B------:R-:W-:-:S07]  /*4000*/  LOP3.LUT R0, R3, R0, R4, 0xfe, !PT ;  /* 0x0000000003007212 */ /* 0x000fce00078efe04 */
.L_x_5136:
[----:B------:R-:W-:Y:S05]  /*4010*/  BSYNC B0 ;  /* 0x0000000000007941 */ /* 0x000fea0003800000 */
.L_x_5135:
[----:B------:R-:W-:Y:S01]  /*4020*/  FMUL.FTZ R0, R0, 1 ;  /* 0x3f80000000007820 */ /* 0x000fe20000410000 */
[----:B------:R-:W-:-:S03]  /*4030*/  CS2R R22, SRZ ;  /* 0x0000000000167805 */ /* 0x000fc6000001ff00 */
[----:B------:R0:W1:Y:S01]  /*4040*/  F2F.F64.F32 R20, R0 ;  /* 0x0000000000147310 */ /* 0x0000620000201800 */
[----:B------:R-:W-:Y:S05]  /*4050*/  BRA `(.L_x_5115) ;  /* 0x00000004002c7947 */ /* 0x000fea0003800000 */
.L_x_5133:
        /* <DEDUP_REMOVED lines=21> */
.L_x_5142:
[----:B------:R-:W-:Y:S05]  /*41b0*/  BSYNC B1 ;  /* 0x0000000000017941 */ /* 0x000fea0003800000 */
.L_x_5141:
[----:B------:R-:W-:Y:S01]  /*41c0*/  LEA R3, R0, 0x37800000, 0x17 ;  /* 0x3780000000037811 */ /* 0x000fe200078eb8ff */
[----:B------:R-:W-:-:S05]  /*41d0*/  IMAD.SHL.U32 R0, R2, 0x200000, RZ ;  /* 0x0020000002007824 */ /* 0x000fca00078e00ff */
[----:B------:R-:W-:-:S07]  /*41e0*/  LOP3.LUT R0, R3, R0, R4, 0xfe, !PT ;  /* 0x0000000003007212 */ /* 0x000fce00078efe04 */
.L_x_5140:
[----:B------:R-:W-:Y:S05]  /*41f0*/  BSYNC B0 ;  /* 0x0000000000007941 */ /* 0x000fea0003800000 */
.L_x_5139:
[----:B------:R-:W-:Y:S01]  /*4200*/  FMUL.FTZ R0, R0, 1 ;  /* 0x3f80000000007820 */ /* 0x000fe20000410000 */
[----:B------:R-:W-:-:S03]  /*4210*/  CS2R R22, SRZ ;  /* 0x0000000000167805 */ /* 0x000fc6000001ff00 */
[----:B------:R0:W1:Y:S01]  /*4220*/  F2F.F64.F32 R20, R0 ;  /* 0x0000000000147310 */ /* 0x0000620000201800 */
[----:B------:R-:W-:Y:S05]  /*4230*/  BRA `(.L_x_5115) ;  /* 0x0000000000b47947 */ /* 0x000fea0003800000 */
.L_x_5132:
        /* <DEDUP_REMOVED lines=14> */
.L_x_5146:
[----:B------:R-:W-:Y:S05]  /*4320*/  BSYNC B0 ;  /* 0x0000000000007941 */ /* 0x000fea0003800000 */
.L_x_5145:
[----:B------:R-:W-:Y:S01]  /*4330*/  FMUL.FTZ R0, R0, 1 ;  /* 0x3f80000000007820 */ /* 0x000fe20000410000 */
[----:B------:R-:W-:-:S03]  /*4340*/  CS2R R22, SRZ ;  /* 0x0000000000167805 */ /* 0x000fc6000001ff00 */
[----:B------:R0:W1:Y:S01]  /*4350*/  F2F.F64.F32 R20, R0 ;  /* 0x0000000000147310 */ /* 0x0000620000201800 */
[----:B------:R-:W-:Y:S05]  /*4360*/  BRA `(.L_x_5115) ;  /* 0x0000000000687947 */ /* 0x000fea0003800000 */
.L_x_5120:
        /* <DEDUP_REMOVED lines=16> */
.L_x_5147:
[----:B------:R-:W-:Y:S02]  /*4470*/  CS2R R20, SRZ ;  /* 0x0000000000147805 */ /* 0x000fe4000001ff00 */
[----:B------:R-:W-:Y:S01]  /*4480*/  CS2R R22, SRZ ;  /* 0x0000000000167805 */ /* 0x000fe2000001ff00 */
[----:B------:R-:W-:Y:S06]  /*4490*/  BRA `(.L_x_5115) ;  /* 0x00000000001c7947 */ /* 0x000fec0003800000 */
.L_x_5144:
[----:B------:R-:W3:Y:S01]  /*44a0*/  LDG.E.64 R20, desc[UR36][R2.64] ;  /* 0x0000002402147981 */ /* 0x000ee2000c1e1b00 */
[----:B------:R-:W-:Y:S01]  /*44b0*/  CS2R R22, SRZ ;  /* 0x0000000000167805 */ /* 0x000fe2000001ff00 */
[----:B---3--:R-:W0:Y:S01]  /*44c0*/  I2F.F64.U64 R20, R20 ;  /* 0x0000001400147312 */ /* 0x008e220000301800 */
[----:B------:R-:W-:Y:S05]  /*44d0*/  BRA `(.L_x_5115) ;  /* 0x00000000000c7947 */ /* 0x000fea0003800000 */
.L_x_5143:
[----:B------:R-:W3:Y:S01]  /*44e0*/  LDG.E R2, desc[UR36][R2.64] ;  /* 0x0000002402027981 */ /* 0x000ee2000c1e1900 */
[----:B------:R-:W-:Y:S01]  /*44f0*/  CS2R R22, SRZ ;  /* 0x0000000000167805 */ /* 0x000fe2000001ff00 */
[----:B---3--:R0:W1:Y:S06]  /*4500*/  I2F.F64.U32 R20, R2 ;  /* 0x0000000200147312 */ /* 0x00806c0000201800 */
.L_x_5115:
[----:B------:R-:W-:Y:S05]  /*4510*/  BSYNC B6 ;  /* 0x0000000000067941 */ /* 0x000fea0003800000 */
.L_x_5114:
[----:B0--3--:R-:W0:Y:S01]  /*4520*/  S2R R0, SR_TID.X ;  /* 0x0000000000007919 */ /* 0x009e220000002100 */
[----:B------:R-:W-:Y:S01]  /*4530*/  BSSY B2, `(.L_x_5148) ;  /* 0x0000252000027945 */ /* 0x000fe20003800000 */
[----:B------:R-:W-:Y:S02]  /*4540*/  CS2R R10, SRZ ;  /* 0x00000000000a7805 */ /* 0x000fe4000001ff00 */
[----:B------:R-:W-:Y:S02]  /*4550*/  CS2R R8, SRZ ;  /* 0x0000000000087805 */ /* 0x000fe4000001ff00 */
[----:B0-----:R-:W-:-:S13]  /*4560*/  ISETP.GE.AND P0, PT, R0, R41, PT ;  /* 0x000000290000720c */ /* 0x001fda0003f06270 */
[----:B------:R-:W-:Y:S05]  /*4570*/  @P0 BRA `(.L_x_5149) ;  /* 0x0000002400340947 */ /* 0x000fea0003800000 */
[----:B-1---5:R-:W-:Y:S01]  /*4580*/  DADD R10, -RZ, -R30 ;  /* 0x00000000ff0a7229 */ /* 0x022fe2000000091e */
        /* <DEDUP_REMOVED lines=30> */
[----:B------:R-:W-:Y:S05]  /*4770*/  CALL.REL.NOINC `($_ZN2at6native27unrolled_elementwise_kernelIZZZNS0_15tan_kernel_cudaERNS_18TensorIteratorBaseEENKUlvE_clEvENKUlvE_clEvEUlN3c107complexIdEEE_St5arrayIPcLm2EELi4E23TrivialOffsetCalculatorILi1EjESE_NS0_6memory12LoadWithCastILi1EEENSF_13StoreWithCastILi1EEEEEviT_T0_T2_T3_T4_T5_$__internal_trig_reduction_slowpathd) ;  /* 0x000000e400107944 */ /* 0x000fea0003c00000 */
[----:B------:R-:W-:Y:S05]  /*4780*/  BRA `(.L_x_5156) ;  /* 0x0000000000087947 */ /* 0x000fea0003800000 */
.L_x_5155:
[----:B------:R-:W-:Y:S01]  /*4790*/  DMUL R4, RZ, R28 ;  /* 0x0000001cff047228 */ /* 0x000fe20000000000 */
[----:B------:R-:W-:-:S10]  /*47a0*/  IMAD.MOV.U32 R0, RZ, RZ, RZ ;  /* 0x000000ffff007224 */ /* 0x000fd400078e00ff */
.L_x_5156:
[----:B------:R-:W-:Y:S05]  /*47b0*/  BSYNC B3 ;  /* 0x0000000000037941 */ /* 0x000fea0003800000 */
.L_x_5154:
        /* <DEDUP_REMOVED lines=46> */
[----:B------:R-:W-:Y:S01]  /*4aa0*/  UMOV UR5, 0x3fd55555 ;  /* 0x3fd5555500057882 */ /* 0x000fe20000000000 */
[----:B------:R-:W-:-:S05]  /*4ab0*/  DADD R6, -RZ, -R30 ;  /* 0x00000000ff067229 */ /* 0x000fca000000091e */
[----:B------:R-:W-:-:S05]  /*4ac0*/  DFMA R8, R2, R8, UR4 ;  /* 0x0000000402087e2b */ /* 0x000fca0008000008 */
[----:B------:R-:W-:-:S03]  /*4ad0*/  LOP3.LUT R11, R7, 0x7fffffff, RZ, 0xc0, !PT ;  /* 0x7fffffff070b7812 */ /* 0x000fc600078ec0ff */
[----:B------:R-:W-:Y:S01]  /*4ae0*/  DMUL R28, R2, R8 ;  /* 0x00000008021c7228 */ /* 0x000fe20000000000 */
[----:B------:R-:W-:-:S07]  /*4af0*/  ISETP.GE.U32.AND P1, PT, R11, 0x3ff00000, PT ;  /* 0x3ff000000b00780c */ /* 0x000fce0003f26070 */
        /* <DEDUP_REMOVED lines=12> */
.L_x_5158:
[----:B------:R-:W-:Y:S05]  /*4bc0*/  BSYNC B0 ;  /* 0x0000000000007941 */ /* 0x000fea0003800000 */
.L_x_5157:
        /* <DEDUP_REMOVED lines=8> */
[----:B------:R-:W-:Y:S03]  /*4c50*/  BSSY B4, `(.L_x_5161) ;  /* 0x000004e000047945 */ /* 0x000fe60003800000 */
[----:B------:R-:W-:Y:S01]  /*4c60*/  DFMA R2, R10, R2, 6.75539944105574400000e+15 ;  /* 0x433800000a02742b */ /* 0x000fe20000000002 */
[C---:B------:R-:W-:Y:S02]  /*4c70*/  ISETP.GE.U32.AND P0, PT, R0.reuse, 0x7fb3e647, PT ;  /* 0x7fb3e6470000780c */ /* 0x040fe40003f06070 */
        /* <DEDUP_REMOVED lines=10> */
[----:B------:R-:W-:Y:S01]  /*4d20*/  IMAD.MOV.U32 R4, RZ, RZ, -0x7142ec33 ;  /* 0x8ebd13cdff047424 */ /* 0x000fe200078e00ff */
[----:B------:R-:W-:Y:S01]  /*4d30*/  UMOV UR5, 0x3e21f407 ;  /* 0x3e21f40700057882 */ /* 0x000fe20000000000 */
[----:B------:R-:W-:-:S06]  /*4d40*/  IMAD.MOV.U32 R5, RZ, RZ, 0x3e5af86d ;  /* 0x3e5af86dff057424 */ /* 0x000fcc00078e00ff */
        /* <DEDUP_REMOVED lines=36> */
[----:B------:R-:W-:Y:S02]  /*4f90*/  IMAD.MOV.U32 R6, RZ, RZ, 0x0 ;  /* 0x00000000ff067424 */ /* 0x000fe400078e00ff */
[----:B------:R-:W-:-:S05]  /*4fa0*/  IMAD.MOV.U32 R7, RZ, RZ, 0x3ff00000 ;  /* 0x3ff00000ff077424 */ /* 0x000fca00078e00ff */
        /* <DEDUP_REMOVED lines=23> */
[----:B------:R-:W-:Y:S05]  /*5120*/  CALL.REL.NOINC `($__internal_2_$__cuda_sm20_div_rn_f64_full) ;  /* 0x000000d000507944 */ /* 0x000fea0003c00000 */
.L_x_5162:
[----:B------:R-:W-:Y:S05]  /*5130*/  BSYNC B4 ;  /* 0x0000000000047941 */ /* 0x000fea0003800000 */
.L_x_5161:
[----:B------:R-:W-:Y:S01]  /*5140*/  DADD R2, R28, R2 ;  /* 0x000000001c027229 */ /* 0x000fe20000000002 */
[----:B------:R-:W-:Y:S01]  /*5150*/  UMOV UR4, 0x8fb9f87e ;  /* 0x8fb9f87e00047882 */ /* 0x000fe20000000000 */
[----:B------:R-:W-:Y:S02]  /*5160*/  UMOV UR5, 0x408633ce ;  /* 0x408633ce00057882 */ /* 0x000fe40000000000 */
[----:B------:R-:W-:-:S06]  /*5170*/  DSETP.GE.AND P0, PT, R10, UR4, PT ;  /* 0x000000040a007e2a */ /* 0x000fcc000bf06000 */
[----:B------:R-:W-:Y:S02]  /*5180*/  FSEL R14, R2, RZ, !P0 ;  /* 0x000000ff020e7208 */ /* 0x000fe40004000000 */
[----:B------:R-:W-:Y:S01]  /*5190*/  FSEL R15, R3, +QNAN , !P0 ;  /* 0x7ff00000030f7808 */ /* 0x000fe20004000000 */
[----:B------:R-:W-:Y:S06]  /*51a0*/  BRA `(.L_x_5163) ;  /* 0x00000000005c7947 */ /* 0x000fec0003800000 */
.L_x_5160:
        /* <DEDUP_REMOVED lines=23> */
.L_x_5163:
[----:B------:R-:W-:Y:S05]  /*5320*/  BSYNC B3 ;  /* 0x0000000000037941 */ /* 0x000fea0003800000 */
.L_x_5159:
[----:B------:R-:W-:Y:S01]  /*5330*/  DADD R30, -RZ, -R30 ;  /* 0x00000000ff1e7229 */ /* 0x000fe2000000091e */
[----:B------:R-:W-:Y:S01]  /*5340*/  IMAD.MOV.U32 R4, RZ, RZ, 0x0 ;  /* 0x00000000ff047424 */ /* 0x000fe200078e00ff */
[----:B------:R-:W-:Y:S01]  /*5350*/  BSSY B3, `(.L_x_5164) ;  /* 0x0000020000037945 */ /* 0x000fe20003800000 */
[----:B------:R-:W-:Y:S01]  /*5360*/  IMAD.MOV.U32 R5, RZ, RZ, 0x3fd80000 ;  /* 0x3fd80000ff057424 */ /* 0x000fe200078e00ff */
[----:B------:R-:W-:-:S06]  /*5370*/  DFMA R10, R8, R8, 1 ;  /* 0x3ff00000080a742b */ /* 0x000fcc0000000008 */
[----:B------:R-:W-:-:S06]  /*5380*/  LOP3.LUT R15, R15, 0x80000000, R31, 0xb8, !PT ;  /* 0x800000000f0f7812 */ /* 0x000fcc00078eb81f */
        /* <DEDUP_REMOVED lines=15> */
[----:B------:R-:W-:Y:S02]  /*5480*/  IMAD.MOV.U32 R3, RZ, RZ, R4 ;  /* 0x000000ffff037224 */ /* 0x000fe400078e0004 */
[----:B------:R-:W-:Y:S01]  /*5490*/  IMAD.MOV.U32 R0, RZ, RZ, R32 ;  /* 0x000000ffff007224 */ /* 0x000fe200078e0020 */
[----:B------:R-:W-:Y:S01]  /*54a0*/  MOV R32, 0x5530 ;  /* 0x0000553000207802 */ /* 0x000fe20000000f00 */
[----:B------:R-:W-:Y:S02]  /*54b0*/  IMAD.MOV.U32 R7, RZ, RZ, R6 ;  /* 0x000000ffff077224 */ /* 0x000fe400078e0006 */
[----:B------:R-:W-:Y:S02]  /*54c0*/  IMAD.MOV.U32 R13, RZ, RZ, R30 ;  /* 0x000000ffff0d7224 */ /* 0x000fe400078e001e */
[----:B------:R-:W-:Y:S02]  /*54d0*/  IMAD.MOV.U32 R12, RZ, RZ, R31 ;  /* 0x000000ffff0c7224 */ /* 0x000fe400078e001f */
[----:B------:R-:W-:-:S02]  /*54e0*/  IMAD.MOV.U32 R4, RZ, RZ, R34 ;  /* 0x000000ffff047224 */ /* 0x000fc400078e0022 */
[----:B------:R-:W-:Y:S02]  /*54f0*/  IMAD.MOV.U32 R5, RZ, RZ, R35 ;  /* 0x000000ffff057224 */ /* 0x000fe400078e0023 */
[----:B------:R-:W-:Y:S02]  /*5500*/  IMAD.MOV.U32 R2, RZ, RZ, R33 ;  /* 0x000000ffff027224 */ /* 0x000fe400078e0021 */
[----:B------:R-:W-:-:S07]  /*5510*/  IMAD.MOV.U32 R6, RZ, RZ, R29 ;  /* 0x000000ffff067224 */ /* 0x000fce00078e001d */
[----:B------:R-:W-:Y:S05]  /*5520*/  CALL.REL.NOINC `($__internal_3_$__cuda_sm20_dsqrt_rn_f64_mediumpath_v1) ;  /* 0x000000d000e47944 */ /* 0x000fea0003c00000 */
[----:B------:R-:W-:Y:S02]  /*5530*/  IMAD.MOV.U32 R3, RZ, RZ, R2 ;  /* 0x000000ffff037224 */ /* 0x000fe400078e0002 */
[----:B------:R-:W-:-:S07]  /*5540*/  IMAD.MOV.U32 R2, RZ, RZ, R0 ;  /* 0x000000ffff027224 */ /* 0x000fce00078e0000 */
.L_x_5165:
[----:B------:R-:W-:Y:S05]  /*5550*/  BSYNC B3 ;  /* 0x0000000000037941 */ /* 0x000fea0003800000 */
.L_x_5164:
        /* <DEDUP_REMOVED lines=25> */
.L_x_5167:
[----:B------:R-:W-:Y:S05]  /*56f0*/  BSYNC B3 ;  /* 0x0000000000037941 */ /* 0x000fea0003800000 */
.L_x_5166:
[----:B------:R-:W0:Y:S01]  /*5700*/  MUFU.RCP64H R5, R29 ;  /* 0x0000001d00057308 */ /* 0x000e220000001800 */
[----:B------:R-:W-:Y:S01]  /*5710*/  IMAD.MOV.U32 R4, RZ, RZ, 0x1 ;  /* 0x00000001ff047424 */ /* 0x000fe200078e00ff */
[----:B------:R-:W-:Y:S01]  /*5720*/  FSETP.GEU.AND P1, PT, |R9|, 6.5827683646048100446e-37, PT ;  /* 0x036000000900780b */ /* 0x000fe20003f2e200 */
[----:B------:R-:W-:Y:S04]  /*5730*/  BSSY B3, `(.L_x_5168) ;  /* 0x0000016000037945 */ /* 0x000fe80003800000 */
[----:B0-----:R-:W-:-:S08]  /*5740*/  DFMA R6, -R28, R4, 1 ;  /* 0x3ff000001c06742b */ /* 0x001fd00000000104 */
[----:B------:R-:W-:-:S08]  /*5750*/  DFMA R6, R6, R6, R6 ;  /* 0x000000060606722b */ /* 0x000fd00000000006 */
[----:B------:R-:W-:-:S08]  /*5760*/  DFMA R6, R4, R6, R4 ;  /* 0x000000060406722b */ /* 0x000fd00000000004 */
[----:B------:R-:W-:-:S08]  /*5770*/  DFMA R4, -R28, R6, 1 ;  /* 0x3ff000001c04742b */ /* 0x000fd00000000106 */
[----:B------:R-:W-:-:S08]  /*5780*/  DFMA R10, R6, R4, R6 ;  /* 0x00000004060a722b */ /* 0x000fd00000000006 */
[----:B------:R-:W-:-:S08]  /*5790*/  DMUL R4, R10, R8 ;  /* 0x000000080a047228 */ /* 0x000fd00000000000 */
[----:B------:R-:W-:-:S08]  /*57a0*/  DFMA R6, -R28, R4, R8 ;  /* 0x000000041c06722b */ /* 0x000fd00000000108 */
[----:B------:R-:W-:Y:S01]  /*57b0*/  DFMA R4, R10, R6, R4 ;  /* 0x000000060a04722b */ /* 0x000fe20000000004 */
[----:B------:R-:W-:Y:S02]  /*57c0*/  IMAD.MOV.U32 R10, RZ, RZ, R2 ;  /* 0x000000ffff0a7224 */ /* 0x000fe400078e0002 */
[----:B------:R-:W-:-:S07]  /*57d0*/  IMAD.MOV.U32 R11, RZ, RZ, R3 ;  /* 0x000000ffff0b7224 */ /* 0x000fce00078e0003 */
        /* <DEDUP_REMOVED lines=9> */
[----:B------:R-:W-:Y:S02]  /*5870*/  IMAD.MOV.U32 R4, RZ, RZ, R2 ;  /* 0x000000ffff047224 */ /* 0x000fe400078e0002 */
[----:B------:R-:W-:-:S07]  /*5880*/  IMAD.MOV.U32 R5, RZ, RZ, R3 ;  /* 0x000000ffff057224 */ /* 0x000fce00078e0003 */
.L_x_5169:
[----:B------:R-:W-:Y:S05]  /*5890*/  BSYNC B3 ;  /* 0x0000000000037941 */ /* 0x000fea0003800000 */
.L_x_5168:
[----:B------:R-:W-:Y:S02]  /*58a0*/  IMAD.MOV.U32 R8, RZ, RZ, R4 ;  /* 0x000000ffff087224 */ /* 0x000fe400078e0004 */
[----:B------:R-:W-:Y:S01]  /*58b0*/  IMAD.MOV.U32 R9, RZ, RZ, R5 ;  /* 0x000000ffff097224 */ /* 0x000fe200078e0005 */
[----:B------:R-:W-:Y:S06]  /*58c0*/  BRA `(.L_x_5170) ;  /* 0x0000001000587947 */ /* 0x000fec0003800000 */
.L_x_5153:
        /* <DEDUP_REMOVED lines=16> */
[----:B------:R-:W-:Y:S01]  /*59d0*/  IMAD.MOV.U32 R5, RZ, RZ, 0x3e928af3 ;  /* 0x3e928af3ff057424 */ /* 0x000fe200078e00ff */
[----:B------:R-:W-:-:S05]  /*59e0*/  FSETP.GEU.FTZ.AND P0, PT, |R11|, 4.1917929649353027344, PT ;  /* 0x4086232b0b00780b */ /* 0x000fca0003f1e200 */
        /* <DEDUP_REMOVED lines=34> */
[----:B------:R-:W-:Y:S01]  /*5c10*/  FSEL R9, R7, RZ, !P0 ;  /* 0x000000ff07097208 */ /* 0x000fe20004000000 */
[----:B------:R-:W-:Y:S06]  /*5c20*/  @P1 BRA `(.L_x_5172) ;  /* 0x0000000000241947 */ /* 0x000fec0003800000 */
[----:B------:R-:W-:Y:S01]  /*5c30*/  DFMA R2, -|R30|, R2, 6.75539944105574400000e+15 ;  /* 0x433800001e02742b */ /* 0x000fe20000000302 */
[----:B------:R-:W-:-:S09]  /*5c40*/  IMAD.MOV.U32 R8, RZ, RZ, R4 ;  /* 0x000000ffff087224 */ /* 0x000fd200078e0004 */
[----:B------:R-:W-:-:S04]  /*5c50*/  LEA.HI R0, R2, R2, RZ, 0x1 ;  /* 0x0000000202007211 */ /* 0x000fc800078f08ff */
[----:B------:R-:W-:-:S05]  /*5c60*/  SHF.R.S32.HI R9, RZ, 0x1, R0 ;  /* 0x00000001ff097819 */ /* 0x000fca0000011400 */
[----:B------:R-:W-:Y:S02]  /*5c70*/  IMAD.IADD R2, R2, 0x1, -R9 ;  /* 0x0000000102027824 */ /* 0x000fe400078e0a09 */
[----:B------:R-:W-:-:S03]  /*5c80*/  IMAD R9, R9, 0x100000, R5 ;  /* 0x0010000009097824 */ /* 0x000fc600078e0205 */
[----:B------:R-:W-:Y:S01]  /*5c90*/  LEA R3, R2, 0x3ff00000, 0x14 ;  /* 0x3ff0000002037811 */ /* 0x000fe200078ea0ff */
[----:B------:R-:W-:-:S06]  /*5ca0*/  IMAD.MOV.U32 R2, RZ, RZ, RZ ;  /* 0x000000ffff027224 */ /* 0x000fcc00078e00ff */
[----:B------:R-:W-:-:S11]  /*5cb0*/  DMUL R8, R8, R2 ;  /* 0x0000000208087228 */ /* 0x000fd60000000000 */
.L_x_5172:
[----:B------:R-:W-:Y:S05]  /*5cc0*/  BSYNC B0 ;  /* 0x0000000000007941 */ /* 0x000fea0003800000 */
.L_x_5171:
        /* <DEDUP_REMOVED lines=22> */
[----:B------:R-:W-:Y:S02]  /*5e30*/  IMAD.MOV.U32 R10, RZ, RZ, R4 ;  /* 0x000000ffff0a7224 */ /* 0x000fe400078e0004 */
[----:B------:R-:W-:Y:S01]  /*5e40*/  IMAD.MOV.U32 R11, RZ, RZ, R5 ;  /* 0x000000ffff0b7224 */ /* 0x000fe200078e0005 */
[----:B------:R-:W-:Y:S06]  /*5e50*/  BRA `(.L_x_5175) ;  /* 0x0000000000087947 */ /* 0x000fec0003800000 */
.L_x_5174:
[----:B------:R-:W-:Y:S01]  /*5e60*/  DMUL R10, RZ, R28 ;  /* 0x0000001cff0a7228 */ /* 0x000fe20000000000 */
[----:B------:R-:W-:-:S10]  /*5e70*/  IMAD.MOV.U32 R0, RZ, RZ, RZ ;  /* 0x000000ffff007224 */ /* 0x000fd400078e00ff */
.L_x_5175:
[----:B------:R-:W-:Y:S05]  /*5e80*/  BSYNC B3 ;  /* 0x0000000000037941 */ /* 0x000fea0003800000 */
.L_x_5173:
        /* <DEDUP_REMOVED lines=47> */
.L_x_5177:
[----:B------:R-:W-:Y:S01]  /*6180*/  DMUL R2, RZ, R28 ;  /* 0x0000001cff027228 */ /* 0x000fe20000000000 */
[----:B------:R-:W-:-:S10]  /*6190*/  IMAD.MOV.U32 R0, RZ, RZ, RZ ;  /* 0x000000ffff007224 */ /* 0x000fd400078e00ff */
.L_x_5178:
[----:B------:R-:W-:Y:S05]  /*61a0*/  BSYNC B3 ;  /* 0x0000000000037941 */ /* 0x000fea0003800000 */
.L_x_5176:
        /* <DEDUP_REMOVED lines=12> */
[----:B------:R-:W-:-:S02]  /*6270*/  DMUL R10, R10, 4 ;  /* 0x401000000a0a7828 */ /* 0x000fc40000000000 */
[----:B------:R-:W-:Y:S01]  /*6280*/  FSEL R38, -R38, 4.2945490664224492434e-19, !P0 ;  /* 0x20fd816426267808 */ /* 0x000fe20004000100 */
[----:B------:R-:W-:Y:S01]  /*6290*/  DADD R30, -RZ, -R30 ;  /* 0x00000000ff1e7229 */ /* 0x000fe2000000091e */
        /* <DEDUP_REMOVED lines=10> */
[----:B------:R-:W-:Y:S01]  /*6340*/  DMUL R10, R10, R2 ;  /* 0x000000020a0a7228 */ /* 0x000fe20000000000 */
[----:B------:R-:W-:-:S07]  /*6350*/  IMAD.MOV.U32 R3, RZ, RZ, 0x3ff00000 ;  /* 0x3ff00000ff037424 */ /* 0x000fce00078e00ff */
[----:B------:R-:W-:-:S08]  /*6360*/  DMUL R10, R10, R8 ;  /* 0x000000080a0a7228 */ /* 0x000fd00000000000 */
[----:B------:R-:W-:Y:S01]  /*6370*/  DMUL R8, R10, R8 ;  /* 0x000000080a087228 */ /* 0x000fe20000000000 */
[----:B------:R-:W-:Y:S01]  /*6380*/  LOP3.LUT R11, R3, 0x80000000, R31, 0xb8, !PT ;  /* 0x80000000030b7812 */ /* 0x000fe200078eb81f */
[----:B------:R-:W-:Y:S01]  /*6390*/  IMAD.MOV.U32 R10, RZ, RZ, RZ ;  /* 0x000000ffff0a7224 */ /* 0x000fe200078e00ff */
[----:B------:R-:W-:Y:S08]  /*63a0*/  BRA `(.L_x_5170) ;  /* 0x0000000400a07947 */ /* 0x000ff00003800000 */
.L_x_5152:
[----:B------:R-:W-:-:S10]  /*63b0*/  DADD R10, R28, -R28 ;  /* 0x000000001c0a7229 */ /* 0x000fd4000000081c */
[----:B------:R-:W-:Y:S02]  /*63c0*/  IMAD.MOV.U32 R8, RZ, RZ, R10 ;  /* 0x000000ffff087224 */ /* 0x000fe400078e000a */
[----:B------:R-:W-:Y:S01]  /*63d0*/  IMAD.MOV.U32 R9, RZ, RZ, R11 ;  /* 0x000000ffff097224 */ /* 0x000fe200078e000b */
[----:B------:R-:W-:Y:S06]  /*63e0*/  BRA `(.L_x_5170) ;  /* 0x0000000400907947 */ /* 0x000fec0003800000 */
.L_x_5151:
[----:B------:R-:W-:-:S13]  /*63f0*/  LOP3.LUT P0, RZ, R10, 0xfffff, R11, 0xf8, !PT ;  /* 0x000fffff0aff7812 */ /* 0x000fda000780f80b */
[C---:B--2-4-:R-:W-:Y:S02]  /*6400*/  @P0 DMUL R2, R28.reuse, R10 ;  /* 0x0000000a1c020228 */ /* 0x054fe40000000000 */
        /* <DEDUP_REMOVED lines=30> */
[----:B------:R-:W-:Y:S05]  /*65f0*/  CALL.REL.NOINC `($_ZN2at6native27unrolled_elementwise_kernelIZZZNS0_15tan_kernel_cudaERNS_18TensorIteratorBaseEENKUlvE_clEvENKUlvE_clEvEUlN3c107complexIdEEE_St5arrayIPcLm2EELi4E23TrivialOffsetCalculatorILi1EjESE_NS0_6memory12LoadWithCastILi1EEENSF_13StoreWithCastILi1EEEEEviT_T0_T2_T3_T4_T5_$__internal_trig_reduction_slowpathd) ;  /* 0x000000c400707944 */ /* 0x000fea0003c00000 */
[----:B------:R-:W-:Y:S02]  /*6600*/  IMAD.MOV.U32 R8, RZ, RZ, R4 ;  /* 0x000000ffff087224 */ /* 0x000fe400078e0004 */
[----:B------:R-:W-:-:S07]  /*6610*/  IMAD.MOV.U32 R9, RZ, RZ, R5 ;  /* 0x000000ffff097224 */ /* 0x000fce00078e0005 */
.L_x_5182:
[----:B------:R-:W-:Y:S05]  /*6620*/  BSYNC B4 ;  /* 0x0000000000047941 */ /* 0x000fea0003800000 */
.L_x_5181:
        /* <DEDUP_REMOVED lines=11> */
[----:B------:R-:W-:Y:S01]  /*66e0*/  UMOV UR4, 0x6dc9c883 ;  /* 0x6dc9c88300047882 */ /* 0x000fe20000000000 */
[----:B------:R-:W-:Y:S01]  /*66f0*/  UMOV UR5, 0x3fe45f30 ;  /* 0x3fe45f3000057882 */ /* 0x000fe20000000000 */
[----:B------:R-:W-:Y:S01]  /*6700*/  FSEL R42, -R42, 4.2945490664224492434e-19, !P0 ;  /* 0x20fd81642a2a7808 */ /* 0x000fe20004000100 */
[----:B------:R-:W-:Y:S01]  /*6710*/  BSSY B4, `(.L_x_5183) ;  /* 0x0000015000047945 */ /* 0x000fe20003800000 */
[----:B------:R-:W-:-:S06]  /*6720*/  FSEL R43, R0, -0.082518599927425384521, !P0 ;  /* 0xbda8ff83002b7808 */ /* 0x000fcc0004000000 */
[----:B--2---:R-:W-:-:S08]  /*6730*/  DFMA R4, R2, R42, R4 ;  /* 0x0000002a0204722b */ /* 0x004fd00000000004 */
[----:B------:R-:W-:Y:S02]  /*6740*/  DFMA R4, R2, R4, R6 ;  /* 0x000000040204722b */ /* 0x000fe40000000006 */
[----:B------:R-:W-:-:S06]  /*6750*/  DMUL R6, R28, UR4 ;  /* 0x000000041c067c28 */ /* 0x000fcc0008000000 */
[C---:B---3--:R-:W-:Y:S01]  /*6760*/  DFMA R4, R2.reuse, R4, R12 ;  /* 0x000000040204722b */ /* 0x048fe2000000000c */
[----:B------:R0:W1:Y:S07]  /*6770*/  F2I.F64 R0, R6 ;  /* 0x0000000600007311 */ /* 0x00006e0000301100 */
[----:B------:R-:W-:-:S08]  /*6780*/  DFMA R4, R2, R4, R14 ;  /* 0x000000040204722b */ /* 0x000fd0000000000e */
[----:B----4-:R-:W-:-:S08]  /*6790*/  DFMA R4, R2, R4, R32 ;  /* 0x000000040204722b */ /* 0x010fd00000000020 */
[----:B------:R-:W-:-:S08]  /*67a0*/  DFMA R4, R2, R4, R34 ;  /* 0x000000040204722b */ /* 0x000fd00000000022 */
[----:B------:R-:W-:Y:S02]  /*67b0*/  DFMA R8, R4, R8, R8 ;  /* 0x000000080408722b */ /* 0x000fe40000000008 */
[----:B------:R-:W-:Y:S02]  /*67c0*/  @P0 DFMA R8, R2, R4, 1 ;  /* 0x3ff000000208042b */ /* 0x000fe40000000004 */
[----:B------:R-:W-:-:S06]  /*67d0*/  DSETP.GE.AND P0, PT, |R28|, 2.14748364800000000000e+09, PT ;  /* 0x41e000001c00742a */ /* 0x000fcc0003f06200 */
[----:B------:R-:W-:-:S08]  /*67e0*/  @P1 DFMA R8, R8, -1, RZ ;  /* 0xbff000000808182b */ /* 0x000fd000000000ff */
[----:B01----:R-:W-:Y:S05]  /*67f0*/  @!P0 BRA `(.L_x_5184) ;  /* 0x0000000000188947 */ /* 0x003fea0003800000 */
[----:B------:R-:W-:Y:S01]  /*6800*/  IMAD.MOV.U32 R0, RZ, RZ, R28 ;  /* 0x000000ffff007224 */ /* 0x000fe200078e001c */
[----:B------:R-:W-:Y:S01]  /*6810*/  MOV R2, 0x6840 ;  /* 0x0000684000027802 */ /* 0x000fe20000000f00 */
[----:B------:R-:W-:-:S07]  /*6820*/  IMAD.MOV.U32 R3, RZ, RZ, R29 ;  /* 0x000000ffff037224 */ /* 0x000fce00078e001d */
[----:B------:R-:W-:Y:S05]  /*6830*/  CALL.REL.NOINC `($_ZN2at6native27unrolled_elementwise_kernelIZZZNS0_15tan_kernel_cudaERNS_18TensorIteratorBaseEENKUlvE_clEvENKUlvE_clEvEUlN3c107complexIdEEE_St5arrayIPcLm2EELi4E23TrivialOffsetCalculatorILi1EjESE_NS0_6memory12LoadWithCastILi1EEENSF_13StoreWithCastILi1EEEEEviT_T0_T2_T3_T4_T5_$__internal_trig_reduction_slowpathd) ;  /* 0x000000c000e07944 */ /* 0x000fea0003c00000 */
[----:B------:R-:W-:Y:S02]  /*6840*/  IMAD.MOV.U32 R30, RZ, RZ, R4 ;  /* 0x000000ffff1e7224 */ /* 0x000fe400078e0004 */
[----:B------:R-:W-:-:S07]  /*6850*/  IMAD.MOV.U32 R31, RZ, RZ, R5 ;  /* 0x000000ffff1f7224 */ /* 0x000fce00078e0005 */
.L_x_5184:
[----:B------:R-:W-:Y:S05]  /*6860*/  BSYNC B4 ;  /* 0x0000000000047941 */ /* 0x000fea0003800000 */
.L_x_5183:
        /* <DEDUP_REMOVED lines=24> */
.L_x_5180:
[----:B------:R-:W-:Y:S05]  /*69f0*/  BSYNC B3 ;  /* 0x0000000000037941 */ /* 0x000fea0003800000 */
.L_x_5179:
[----:B------:R-:W-:Y:S01]  /*6a00*/  LOP3.LUT R9, RZ, 0x80000000, R29, 0xb8, !PT ;  /* 0x80000000ff097812 */ /* 0x000fe200078eb81d */
[----:B------:R-:W-:Y:S02]  /*6a10*/  IMAD.MOV.U32 R11, RZ, RZ, R39 ;  /* 0x000000ffff0b7224 */ /* 0x000fe400078e0027 */
[----:B------:R-:W-:-:S07]  /*6a20*/  IMAD.MOV.U32 R8, RZ, RZ, RZ ;  /* 0x000000ffff087224 */ /* 0x000fce00078e00ff */
.L_x_5170:
[----:B------:R-:W-:Y:S05]  /*6a30*/  BSYNC B1 ;  /* 0x0000000000017941 */ /* 0x000fea0003800000 */
.L_x_5150:
[----:B------:R-:W-:-:S11]  /*6a40*/  DADD R10, -RZ, -R10 ;  /* 0x00000000ff0a7229 */ /* 0x000fd6000000090a */
.L_x_5149:
[----:B------:R-:W-:Y:S05]  /*6a50*/  BSYNC B2 ;  /* 0x0000000000027941 */ /* 0x000fea0003800000 */
.L_x_5148:
[----:B------:R-:W0:Y:S01]  /*6a60*/  S2R R43, SR_TID.X ;  /* 0x00000000002b7919 */ /* 0x000e220000002100 */
[----:B------:R-:W-:Y:S01]  /*6a70*/  BSSY B2, `(.L_x_5185) ;  /* 0x000024b000027945 */ /* 0x000fe20003800000 */
[----:B-1---5:R-:W-:Y:S02]  /*6a80*/  CS2R R30, SRZ ;  /* 0x00000000001e7805 */ /* 0x022fe4000001ff00 */
[----:B--2-4-:R-:W-:Y:S01]  /*6a90*/  CS2R R28, SRZ ;  /* 0x00000000001c7805 */ /* 0x014fe2000001ff00 */
[----:B0-----:R-:W-:-:S05]  /*6aa0*/  VIADD R42, R43, 0x80 ;  /* 0x000000802b2a7836 */ /* 0x001fca0000000000 */
[----:B------:R-:W-:-:S13]  /*6ab0*/  ISETP.GE.AND P0, PT, R42, R41, PT ;  /* 0x000000292a00720c */ /* 0x000fda0003f06270 */
[----:B------:R-:W-:Y:S05]  /*6ac0*/  @P0 BRA `(.L_x_5186) ;  /* 0x0000002400140947 */ /* 0x000fea0003800000 */
[----:B------:R-:W-:Y:S01]  /*6ad0*/  DADD R30, -RZ, -R26 ;  /* 0x00000000ff1e7229 */ /* 0x000fe2000000091a */
[----:B------:R-:W-:Y:S09]  /*6ae0*/  BSSY B1, `(.L_x_5187) ;  /* 0x0000242000017945 */ /* 0x000ff20003800000 */
[----:B------:R-:W-:-:S04]  /*6af0*/  LOP3.LUT R0, R31, 0x7fffffff, RZ, 0xc0, !PT ;  /* 0x7fffffff1f007812 */ /* 0x000fc800078ec0ff */
[----:B------:R-:W-:-:S13]  /*6b00*/  ISETP.GT.U32.AND P0, PT, R0, 0x7fefffff, PT ;  /* 0x7fefffff0000780c */ /* 0x000fda0003f04070 */
[----:B------:R-:W-:Y:S05]  /*6b10*/  @P0 BRA `(.L_x_5188) ;  /* 0x0000001c00740947 */ /* 0x000fea0003800000 */
[----:B------:R-:W-:-:S14]  /*6b20*/  DSETP.GEU.AND P0, PT, |R24|, +INF , PT ;  /* 0x7ff000001800742a */ /* 0x000fdc0003f0e200 */
        /* <DEDUP_REMOVED lines=27> */
.L_x_5192:
[----:B------:R-:W-:Y:S01]  /*6ce0*/  DMUL R4, RZ, R24 ;  /* 0x00000018ff047228 */ /* 0x000fe20000000000 */
[----:B------:R-:W-:-:S10]  /*6cf0*/  IMAD.MOV.U32 R0, RZ, RZ, RZ ;  /* 0x000000ffff007224 */ /* 0x000fd400078e00ff */
.L_x_5193:
[----:B------:R-:W-:Y:S05]  /*6d00*/  BSYNC B3 ;  /* 0x0000000000037941 */ /* 0x000fea0003800000 */
.L_x_5191:
[----:B------:R-:W-:Y:S01]  /*6d10*/  DMUL R2, R4, R4 ;  /* 0x0000000404027228 */ /* 0x000fe20000000000 */
[----:B------:R-:W-:Y:S01]  /*6d20*/  IMAD.MOV.U32 R6, RZ, RZ, 0x5b27ebb1 ;  /* 0x5b27ebb1ff067424 */ /* 0x000fe200078e00ff */
[----:B------:R-:W-:Y:S01]  /*6d30*/  UMOV UR4, 0x2799bcb9 ;  /* 0x2799bcb900047882 */ /* 0x000fe20000000000 */
[----:B------:R-:W-:Y:S01]  /*6d40*/  IMAD.MOV.U32 R7, RZ, RZ, 0x3ef9757c ;  /* 0x3ef9757cff077424 */ /* 0x000fe200078e00ff */
[----:B------:R-:W-:Y:S01]  /*6d50*/  UMOV UR5, 0x3ee48dac ;  /* 0x3ee48dac00057882 */ /* 0x000fe20000000000 */
[----:B------:R-:W-:Y:S01]  /*6d60*/  LOP3.LUT R0, R0, 0x1, RZ, 0xc0, !PT ;  /* 0x0000000100007812 */ /* 0x000fe200078ec0ff */
[----:B------:R-:W-:Y:S01]  /*6d70*/  BSSY B0, `(.L_x_5194) ;  /* 0x0000039000007945 */ /* 0x000fe20003800000 */
[----:B------:R-:W-:Y:S02]  /*6d80*/  LOP3.LUT R29, R31, 0x7fffffff, RZ, 0xc0, !PT ;  /* 0x7fffffff1f1d7812 */ /* 0x000fe400078ec0ff */
[----:B------:R-:W-:Y:S01]  /*6d90*/  DFMA R6, R2, UR4, -R6 ;  /* 0x0000000402067c2b */ /* 0x000fe20008000806 */
[----:B------:R-:W-:Y:S01]  /*6da0*/  UMOV UR4, 0xfd91e04 ;  /* 0x0fd91e0400047882 */ /* 0x000fe20000000000 */
[----:B------:R-:W-:Y:S01]  /*6db0*/  UMOV UR5, 0x3f0980e9 ;  /* 0x3f0980e900057882 */ /* 0x000fe20000000000 */
[----:B------:R-:W-:-:S02]  /*6dc0*/  ISETP.NE.U32.AND P0, PT, R0, 0x1, PT ;  /* 0x000000010000780c */ /* 0x000fc40003f05070 */
[----:B------:R-:W-:-:S03]  /*6dd0*/  ISETP.GE.U32.AND P1, PT, R29, 0x3ff00000, PT ;  /* 0x3ff000001d00780c */ /* 0x000fc60003f26070 */
        /* <DEDUP_REMOVED lines=50> */
.L_x_5195:
[----:B------:R-:W-:Y:S05]  /*7100*/  BSYNC B0 ;  /* 0x0000000000007941 */ /* 0x000fea0003800000 */
.L_x_5194:
        /* <DEDUP_REMOVED lines=86> */
.L_x_5199:
[----:B------:R-:W-:Y:S05]  /*7670*/  BSYNC B4 ;  /* 0x0000000000047941 */ /* 0x000fea0003800000 */
.L_x_5198:
[----:B------:R-:W-:Y:S01]  /*7680*/  DADD R2, R30, R2 ;  /* 0x000000001e027229 */ /* 0x000fe20000000002 */
[----:B------:R-:W-:Y:S01]  /*7690*/  UMOV UR4, 0x8fb9f87e ;  /* 0x8fb9f87e00047882 */ /* 0x000fe20000000000 */
[----:B------:R-:W-:Y:S02]  /*76a0*/  UMOV UR5, 0x408633ce ;  /* 0x408633ce00057882 */ /* 0x000fe40000000000 */
[----:B------:R-:W-:-:S06]  /*76b0*/  DSETP.GE.AND P0, PT, R28, UR4, PT ;  /* 0x000000041c007e2a */ /* 0x000fcc000bf06000 */
[----:B------:R-:W-:Y:S02]  /*76c0*/  FSEL R28, R2, RZ, !P0 ;  /* 0x000000ff021c7208 */ /* 0x000fe40004000000 */
[----:B------:R-:W-:Y:S01]  /*76d0*/  FSEL R29, R3, +QNAN , !P0 ;  /* 0x7ff00000031d7808 */ /* 0x000fe20004000000 */
[----:B------:R-:W-:Y:S06]  /*76e0*/  BRA `(.L_x_5200) ;  /* 0x00000000005c7947 */ /* 0x000fec0003800000 */
.L_x_5197:
        /* <DEDUP_REMOVED lines=23> */
.L_x_5200:
[----:B------:R-:W-:Y:S05]  /*7860*/  BSYNC B3 ;  /* 0x0000000000037941 */ /* 0x000fea0003800000 */
.L_x_5196:
        /* <DEDUP_REMOVED lines=34> */
.L_x_5202:
[----:B------:R-:W-:Y:S05]  /*7a90*/  BSYNC B3 ;  /* 0x0000000000037941 */ /* 0x000fea0003800000 */
.L_x_5201:
        /* <DEDUP_REMOVED lines=25> */
.L_x_5204:
[----:B------:R-:W-:Y:S05]  /*7c30*/  BSYNC B3 ;  /* 0x0000000000037941 */ /* 0x000fea0003800000 */
.L_x_5203:
        /* <DEDUP_REMOVED lines=25> */
.L_x_5206:
[----:B------:R-:W-:Y:S05]  /*7dd0*/  BSYNC B3 ;  /* 0x0000000000037941 */ /* 0x000fea0003800000 */
.L_x_5205:
[----:B------:R-:W-:Y:S05]  /*7de0*/  BRA `(.L_x_5207) ;  /* 0x0000001000447947 */ /* 0x000fea0003800000 */
.L_x_5190:
        /* <DEDUP_REMOVED lines=58> */
[----:B------:R-:W-:Y:S02]  /*8190*/  @!P1 IMAD.MOV.U32 R2, RZ, RZ, R4 ;  /* 0x000000ffff029224 */ /* 0x000fe400078e0004 */
[----:B------:R-:W-:-:S06]  /*81a0*/  @!P1 IMAD.MOV.U32 R4, RZ, RZ, RZ ;  /* 0x000000ffff049224 */ /* 0x000fcc00078e00ff */
[----:B------:R-:W-:-:S11]  /*81b0*/  @!P1 DMUL R28, R2, R4 ;  /* 0x00000004021c9228 */ /* 0x000fd60000000000 */
.L_x_5209:
[----:B------:R-:W-:Y:S05]  /*81c0*/  BSYNC B0 ;  /* 0x0000000000007941 */ /* 0x000fea0003800000 */
.L_x_5208:
        /* <DEDUP_REMOVED lines=25> */
.L_x_5211:
[----:B------:R-:W-:Y:S01]  /*8360*/  DMUL R30, RZ, R24 ;  /* 0x00000018ff1e7228 */ /* 0x000fe20000000000 */
[----:B------:R-:W-:-:S10]  /*8370*/  IMAD.MOV.U32 R0, RZ, RZ, RZ ;  /* 0x000000ffff007224 */ /* 0x000fd400078e00ff */
.L_x_5212:
[----:B------:R-:W-:Y:S05]  /*8380*/  BSYNC B3 ;  /* 0x0000000000037941 */ /* 0x000fea0003800000 */
.L_x_5210:
        /* <DEDUP_REMOVED lines=47> */
.L_x_5214:
[----:B------:R-:W-:Y:S01]  /*8680*/  DMUL R2, RZ, R24 ;  /* 0x00000018ff027228 */ /* 0x000fe20000000000 */
[----:B------:R-:W-:-:S10]  /*8690*/  IMAD.MOV.U32 R0, RZ, RZ, RZ ;  /* 0x000000ffff007224 */ /* 0x000fd400078e00ff */
.L_x_5215:
[----:B------:R-:W-:Y:S05]  /*86a0*/  BSYNC B3 ;  /* 0x0000000000037941 */ /* 0x000fea0003800000 */
.L_x_5213:
        /* <DEDUP_REMOVED lines=32> */
.L_x_5189:
[----:B------:R-:W-:-:S10]  /*88b0*/  DADD R30, R24, -R24 ;  /* 0x00000000181e7229 */ /* 0x000fd40000000818 */
[----:B------:R-:W-:Y:S02]  /*88c0*/  IMAD.MOV.U32 R28, RZ, RZ, R30 ;  /* 0x000000ffff1c7224 */ /* 0x000fe400078e001e */
[----:B------:R-:W-:Y:S01]  /*88d0*/  IMAD.MOV.U32 R29, RZ, RZ, R31 ;  /* 0x000000ffff1d7224 */ /* 0x000fe200078e001f */
[----:B------:R-:W-:Y:S06]  /*88e0*/  BRA `(.L_x_5207) ;  /* 0x0000000400847947 */ /* 0x000fec0003800000 */
.L_x_5188:
[----:B------:R-:W-:-:S13]  /*88f0*/  LOP3.LUT P0, RZ, R30, 0xfffff, R31, 0xf8, !PT ;  /* 0x000fffff1eff7812 */ /* 0x000fda000780f81f */
[C---:B------:R-:W-:Y:S02]  /*8900*/  @P0 DMUL R2, R24.reuse, R30 ;  /* 0x0000001e18020228 */ /* 0x040fe40000000000 */
        /* <DEDUP_REMOVED lines=34> */
.L_x_5219:
[----:B------:R-:W-:Y:S05]  /*8b30*/  BSYNC B4 ;  /* 0x0000000000047941 */ /* 0x000fea0003800000 */
.L_x_5218:
        /* <DEDUP_REMOVED lines=27> */
[----:B------:R-:W-:Y:S05]  /*8cf0*/  CALL.REL.NOINC `($_ZN2at6native27unrolled_elementwise_kernelIZZZNS0_15tan_kernel_cudaERNS_18TensorIteratorBaseEENKUlvE_clEvENKUlvE_clEvEUlN3c107complexIdEEE_St5arrayIPcLm2EELi4E23TrivialOffsetCalculatorILi1EjESE_NS0_6memory12LoadWithCastILi1EEENSF_13StoreWithCastILi1EEEEEviT_T0_T2_T3_T4_T5_$__internal_trig_reduction_slowpathd) ;  /* 0x0000009c00b07944 */ /* 0x000fea0003c00000 */
[----:B------:R-:W-:Y:S02]  /*8d00*/  IMAD.MOV.U32 R39, RZ, RZ, R0 ;  /* 0x000000ffff277224 */ /* 0x000fe400078e0000 */
[----:B------:R-:W-:Y:S02]  /*8d10*/  IMAD.MOV.U32 R28, RZ, RZ, R4 ;  /* 0x000000ffff1c7224 */ /* 0x000fe400078e0004 */
[----:B------:R-:W-:-:S07]  /*8d20*/  IMAD.MOV.U32 R29, RZ, RZ, R5 ;  /* 0x000000ffff1d7224 */ /* 0x000fce00078e0005 */
.L_x_5221:
[----:B------:R-:W-:Y:S05]  /*8d30*/  BSYNC B4 ;  /* 0x0000000000047941 */ /* 0x000fea0003800000 */
.L_x_5220:
        /* <DEDUP_REMOVED lines=24> */
.L_x_5217:
[----:B------:R-:W-:Y:S05]  /*8ec0*/  BSYNC B3 ;  /* 0x0000000000037941 */ /* 0x000fea0003800000 */
.L_x_5216:
[----:B------:R-:W-:Y:S01]  /*8ed0*/  LOP3.LUT R29, RZ, 0x80000000, R25, 0xb8, !PT ;  /* 0x80000000ff1d7812 */ /* 0x000fe200078eb819 */
[----:B------:R-:W-:Y:S02]  /*8ee0*/  IMAD.MOV.U32 R31, RZ, RZ, R40 ;  /* 0x000000ffff1f7224 */ /* 0x000fe400078e0028 */
[----:B------:R-:W-:-:S07]  /*8ef0*/  IMAD.MOV.U32 R28, RZ, RZ, RZ ;  /* 0x000000ffff1c7224 */ /* 0x000fce00078e00ff */
.L_x_5207:
[----:B------:R-:W-:Y:S05]  /*8f00*/  BSYNC B1 ;  /* 0x0000000000017941 */ /* 0x000fea0003800000 */
.L_x_5187:
[----:B------:R-:W-:-:S11]  /*8f10*/  DADD R30, -RZ, -R30 ;  /* 0x00000000ff1e7229 */ /* 0x000fd6000000091e */
.L_x_5186:
[----:B------:R-:W-:Y:S05]  /*8f20*/  BSYNC B2 ;  /* 0x0000000000027941 */ /* 0x000fea0003800000 */
.L_x_5185:
[----:B------:R-:W-:Y:S01]  /*8f30*/  VIADD R0, R43, 0x100 ;  /* 0x000001002b007836 */ /* 0x000fe20000000000 */
[----:B------:R-:W-:Y:S01]  /*8f40*/  BSSY B2, `(.L_x_5222) ;  /* 0x000024a000027945 */ /* 0x000fe20003800000 */
[----:B------:R-:W-:Y:S02]  /*8f50*/  CS2R R26, SRZ ;  /* 0x00000000001a7805 */ /* 0x000fe4000001ff00 */
[----:B------:R-:W-:Y:S02]  /*8f60*/  CS2R R24, SRZ ;  /* 0x0000000000187805 */ /* 0x000fe4000001ff00 */
        /* <DEDUP_REMOVED lines=35> */
.L_x_5229:
[----:B------:R-:W-:Y:S01]  /*91a0*/  DMUL R4, RZ, R16 ;  /* 0x00000010ff047228 */ /* 0x000fe20000000000 */
[----:B------:R-:W-:-:S10]  /*91b0*/  IMAD.MOV.U32 R0, RZ, RZ, RZ ;  /* 0x000000ffff007224 */ /* 0x000fd400078e00ff */
.L_x_5230:
[----:B------:R-:W-:Y:S05]  /*91c0*/  BSYNC B3 ;  /* 0x0000000000037941 */ /* 0x000fea0003800000 */
.L_x_5228:
        /* <DEDUP_REMOVED lines=63> */
.L_x_5232:
[----:B------:R-:W-:Y:S05]  /*95c0*/  BSYNC B0 ;  /* 0x0000000000007941 */ /* 0x000fea0003800000 */
.L_x_5231:
        /* <DEDUP_REMOVED lines=86> */
.L_x_5236:
[----:B------:R-:W-:Y:S05]  /*9b30*/  BSYNC B4 ;  /* 0x0000000000047941 */ /* 0x000fea0003800000 */
.L_x_5235:
[----:B------:R-:W-:Y:S01]  /*9b40*/  DADD R2, R26, R2 ;  /* 0x000000001a027229 */ /* 0x000fe20000000002 */
[----:B------:R-:W-:Y:S01]  /*9b50*/  UMOV UR4, 0x8fb9f87e ;  /* 0x8fb9f87e00047882 */ /* 0x000fe20000000000 */
[----:B------:R-:W-:Y:S02]  /*9b60*/  UMOV UR5, 0x408633ce ;  /* 0x408633ce00057882 */ /* 0x000fe40000000000 */
[----:B------:R-:W-:-:S06]  /*9b70*/  DSETP.GE.AND P0, PT, R24, UR4, PT ;  /* 0x0000000418007e2a */ /* 0x000fcc000bf06000 */
[----:B------:R-:W-:Y:S02]  /*9b80*/  FSEL R24, R2, RZ, !P0 ;  /* 0x000000ff02187208 */ /* 0x000fe40004000000 */
[----:B------:R-:W-:Y:S01]  /*9b90*/  FSEL R25, R3, +QNAN , !P0 ;  /* 0x7ff0000003197808 */ /* 0x000fe20004000000 */
[----:B------:R-:W-:Y:S06]  /*9ba0*/  BRA `(.L_x_5237) ;  /* 0x00000000005c7947 */ /* 0x000fec0003800000 */
.L_x_5234:
        /* <DEDUP_REMOVED lines=23> */
.L_x_5237:
[----:B------:R-:W-:Y:S05]  /*9d20*/  BSYNC B3 ;  /* 0x0000000000037941 */ /* 0x000fea0003800000 */
.L_x_5233:
        /* <DEDUP_REMOVED lines=34> */
.L_x_5239:
[----:B------:R-:W-:Y:S05]  /*9f50*/  BSYNC B3 ;  /* 0x0000000000037941 */ /* 0x000fea0003800000 */
.L_x_5238:
        /* <DEDUP_REMOVED lines=25> */
.L_x_5241:
[----:B------:R-:W-:Y:S05]  /*a0f0*/  BSYNC B3 ;  /* 0x0000000000037941 */ /* 0x000fea0003800000 */
.L_x_5240:
        /* <DEDUP_REMOVED lines=25> */
.L_x_5243:
[----:B------:R-:W-:Y:S05]  /*a290*/  BSYNC B3 ;  /* 0x0000000000037941 */ /* 0x000fea0003800000 */
.L_x_5242:
[----:B------:R-:W-:Y:S05]  /*a2a0*/  BRA `(.L_x_5244) ;  /* 0x0000001000447947 */ /* 0x000fea0003800000 */
.L_x_5227:
        /* <DEDUP_REMOVED lines=61> */
.L_x_5246:
[----:B------:R-:W-:Y:S05]  /*a680*/  BSYNC B0 ;  /* 0x0000000000007941 */ /* 0x000fea0003800000 */
.L_x_5245:
        /* <DEDUP_REMOVED lines=25> */
.L_x_5248:
[----:B------:R-:W-:Y:S01]  /*a820*/  DMUL R26, RZ, R16 ;  /* 0x00000010ff1a7228 */ /* 0x000fe20000000000 */
[----:B------:R-:W-:-:S10]  /*a830*/  IMAD.MOV.U32 R0, RZ, RZ, RZ ;  /* 0x000000ffff007224 */ /* 0x000fd400078e00ff */
.L_x_5249:
[----:B------:R-:W-:Y:S05]  /*a840*/  BSYNC B3 ;  /* 0x0000000000037941 */ /* 0x000fea0003800000 */
.L_x_5247:
        /* <DEDUP_REMOVED lines=47> */
.L_x_5251:
[----:B------:R-:W-:Y:S01]  /*ab40*/  DMUL R2, RZ, R16 ;  /* 0x00000010ff027228 */ /* 0x000fe20000000000 */
[----:B------:R-:W-:-:S10]  /*ab50*/  IMAD.MOV.U32 R0, RZ, RZ, RZ ;  /* 0x000000ffff007224 */ /* 0x000fd400078e00ff */
.L_x_5252:
[----:B------:R-:W-:Y:S05]  /*ab60*/  BSYNC B3 ;  /* 0x0000000000037941 */ /* 0x000fea0003800000 */
.L_x_5250:
        /* <DEDUP_REMOVED lines=32> */
.L_x_5226:
[----:B------:R-:W-:-:S10]  /*ad70*/  DADD R26, R16, -R16 ;  /* 0x00000000101a7229 */ /* 0x000fd40000000810 */
[----:B------:R-:W-:Y:S02]  /*ad80*/  IMAD.MOV.U32 R24, RZ, RZ, R26 ;  /* 0x000000ffff187224 */ /* 0x000fe400078e001a */
[----:B------:R-:W-:Y:S01]  /*ad90*/  IMAD.MOV.U32 R25, RZ, RZ, R27 ;  /* 0x000000ffff197224 */ /* 0x000fe200078e001b */
[----:B------:R-:W-:Y:S06]  /*ada0*/  BRA `(.L_x_5244) ;  /* 0x0000000400847947 */ /* 0x000fec0003800000 */
.L_x_5225:
        /* <DEDUP_REMOVED lines=36> */
.L_x_5256:
[----:B------:R-:W-:Y:S05]  /*aff0*/  BSYNC B4 ;  /* 0x0000000000047941 */ /* 0x000fea0003800000 */
.L_x_5255:
        /* <DEDUP_REMOVED lines=31> */
.L_x_5258:
[----:B------:R-:W-:Y:S05]  /*b1f0*/  BSYNC B4 ;  /* 0x0000000000047941 */ /* 0x000fea0003800000 */
.L_x_5257:
        /* <DEDUP_REMOVED lines=24> */
.L_x_5254:
[----:B------:R-:W-:Y:S05]  /*b380*/  BSYNC B3 ;  /* 0x0000000000037941 */ /* 0x000fea0003800000 */
.L_x_5253:
[----:B------:R-:W-:Y:S01]  /*b390*/  LOP3.LUT R25, RZ, 0x80000000, R17, 0xb8, !PT ;  /* 0x80000000ff197812 */ /* 0x000fe200078eb811 */
[----:B------:R-:W-:Y:S02]  /*b3a0*/  IMAD.MOV.U32 R27, RZ, RZ, R40 ;  /* 0x000000ffff1b7224 */ /* 0x000fe400078e0028 */
[----:B------:R-:W-:-:S07]  /*b3b0*/  IMAD.MOV.U32 R24, RZ, RZ, RZ ;  /* 0x000000ffff187224 */ /* 0x000fce00078e00ff */
.L_x_5244:
[----:B------:R-:W-:Y:S05]  /*b3c0*/  BSYNC B1 ;  /* 0x0000000000017941 */ /* 0x000fea0003800000 */
.L_x_5224:
[----:B------:R-:W-:-:S11]  /*b3d0*/  DADD R26, -RZ, -R26 ;  /* 0x00000000ff1a7229 */ /* 0x000fd6000000091a */
.L_x_5223:
[----:B------:R-:W-:Y:S05]  /*b3e0*/  BSYNC B2 ;  /* 0x0000000000027941 */ /* 0x000fea0003800000 */
.L_x_5222:
        /* <DEDUP_REMOVED lines=8> */
[----:B------:R-:W-:Y:S01]  /*b470*/  LOP3.LUT R0, R23, 0x7fffffff, RZ, 0xc0, !PT ;  /* 0x7fffffff17007812 */ /* 0x000fe200078ec0ff */
[----:B------:R-:W-:-:S02]  /*b480*/  IMAD.MOV.U32 R18, RZ, RZ, R22 ;  /* 0x000000ffff127224 */ /* 0x000fc400078e0016 */
[----:B------:R-:W-:Y:S01]  /*b490*/  IMAD.MOV.U32 R19, RZ, RZ, R23 ;  /* 0x000000ffff137224 */ /* 0x000fe200078e0017 */
        /* <DEDUP_REMOVED lines=30> */
.L_x_5266:
[----:B------:R-:W-:Y:S01]  /*b680*/  DMUL R4, RZ, R20 ;  /* 0x00000014ff047228 */ /* 0x000fe20000000000 */
[----:B------:R-:W-:-:S10]  /*b690*/  IMAD.MOV.U32 R0, RZ, RZ, RZ ;  /* 0x000000ffff007224 */ /* 0x000fd400078e00ff */
.L_x_5267:
[----:B------:R-:W-:Y:S05]  /*b6a0*/  BSYNC B3 ;  /* 0x0000000000037941 */ /* 0x000fea0003800000 */
.L_x_5265:
        /* <DEDUP_REMOVED lines=63> */
.L_x_5269:
[----:B------:R-:W-:Y:S05]  /*baa0*/  BSYNC B0 ;  /* 0x0000000000007941 */ /* 0x000fea0003800000 */
.L_x_5268:
        /* <DEDUP_REMOVED lines=10> */
[----:B------:R-:W-:Y:S02]  /*bb50*/  IMAD.MOV.U32 R12, RZ, RZ, 0x0 ;  /* 0x00000000ff0c7424 */ /* 0x000fe400078e00ff */
        /* <DEDUP_REMOVED lines=76> */
.L_x_5273:
[----:B------:R-:W-:Y:S05]  /*c020*/  BSYNC B4 ;  /* 0x0000000000047941 */ /* 0x000fea0003800000 */
.L_x_5272:
[----:B------:R-:W-:Y:S01]  /*c030*/  DADD R2, R22, R2 ;  /* 0x0000000016027229 */ /* 0x000fe20000000002 */
[----:B------:R-:W-:Y:S01]  /*c040*/  UMOV UR4, 0x8fb9f87e ;  /* 0x8fb9f87e00047882 */ /* 0x000fe20000000000 */
[----:B------:R-:W-:Y:S02]  /*c050*/  UMOV UR5, 0x408633ce ;  /* 0x408633ce00057882 */ /* 0x000fe40000000000 */
[----:B------:R-:W-:-:S06]  /*c060*/  DSETP.GE.AND P0, PT, R16, UR4, PT ;  /* 0x0000000410007e2a */ /* 0x000fcc000bf06000 */
[----:B------:R-:W-:Y:S02]  /*c070*/  FSEL R4, R2, RZ, !P0 ;  /* 0x000000ff02047208 */ /* 0x000fe40004000000 */
[----:B------:R-:W-:Y:S01]  /*c080*/  FSEL R5, R3, +QNAN , !P0 ;  /* 0x7ff0000003057808 */ /* 0x000fe20004000000 */
[----:B------:R-:W-:Y:S06]  /*c090*/  BRA `(.L_x_5274) ;  /* 0x00000000005c7947 */ /* 0x000fec0003800000 */
.L_x_5271:
        /* <DEDUP_REMOVED lines=23> */
.L_x_5274:
[----:B------:R-:W-:Y:S05]  /*c210*/  BSYNC B3 ;  /* 0x0000000000037941 */ /* 0x000fea0003800000 */
.L_x_5270:
        /* <DEDUP_REMOVED lines=33> */
.L_x_5276:
[----:B------:R-:W-:Y:S05]  /*c430*/  BSYNC B3 ;  /* 0x0000000000037941 */ /* 0x000fea0003800000 */
.L_x_5275:
        /* <DEDUP_REMOVED lines=25> */
.L_x_5278:
[----:B------:R-:W-:Y:S05]  /*c5d0*/  BSYNC B3 ;  /* 0x0000000000037941 */ /* 0x000fea0003800000 */
.L_x_5277:
        /* <DEDUP_REMOVED lines=25> */
.L_x_5280:
[----:B------:R-:W-:Y:S05]  /*c770*/  BSYNC B3 ;  /* 0x0000000000037941 */ /* 0x000fea0003800000 */
.L_x_5279:
[----:B------:R-:W-:Y:S02]  /*c780*/  IMAD.MOV.U32 R16, RZ, RZ, R4 ;  /* 0x000000ffff107224 */ /* 0x000fe400078e0004 */
[----:B------:R-:W-:Y:S01]  /*c790*/  IMAD.MOV.U32 R17, RZ, RZ, R5 ;  /* 0x000000ffff117224 */ /* 0x000fe200078e0005 */
[----:B------:R-:W-:Y:S06]  /*c7a0*/  BRA `(.L_x_5281) ;  /* 0x0000001000447947 */ /* 0x000fec0003800000 */
.L_x_5264:
        /* <DEDUP_REMOVED lines=61> */
.L_x_5283:
[----:B------:R-:W-:Y:S05]  /*cb80*/  BSYNC B0 ;  /* 0x0000000000007941 */ /* 0x000fea0003800000 */
.L_x_5282:
        /* <DEDUP_REMOVED lines=25> */
.L_x_5285:
[----:B------:R-:W-:Y:S01]  /*cd20*/  DMUL R22, RZ, R20 ;  /* 0x00000014ff167228 */ /* 0x000fe20000000000 */
[----:B------:R-:W-:-:S10]  /*cd30*/  IMAD.MOV.U32 R0, RZ, RZ, RZ ;  /* 0x000000ffff007224 */ /* 0x000fd400078e00ff */
.L_x_5286:
[----:B------:R-:W-:Y:S05]  /*cd40*/  BSYNC B3 ;  /* 0x0000000000037941 */ /* 0x000fea0003800000 */
.L_x_5284:
        /* <DEDUP_REMOVED lines=47> */
.L_x_5288:
[----:B------:R-:W-:Y:S01]  /*d040*/  DMUL R2, RZ, R20 ;  /* 0x00000014ff027228 */ /* 0x000fe20000000000 */
[----:B------:R-:W-:-:S10]  /*d050*/  IMAD.MOV.U32 R0, RZ, RZ, RZ ;  /* 0x000000ffff007224 */ /* 0x000fd400078e00ff */
.L_x_5289:
[----:B------:R-:W-:Y:S05]  /*d060*/  BSYNC B3 ;  /* 0x0000000000037941 */ /* 0x000fea0003800000 */
.L_x_5287:
        /* <DEDUP_REMOVED lines=12> */
[----:B------:R-:W-:Y:S01]  /*d130*/  DMUL R22, R22, 4 ;  /* 0x4010000016167828 */ /* 0x000fe20000000000 */
[----:B------:R-:W-:Y:S01]  /*d140*/  IMAD.MOV.U32 R18, RZ, RZ, RZ ;  /* 0x000000ffff127224 */ /* 0x000fe200078e00ff */
        /* <DEDUP_REMOVED lines=12> */
[----:B------:R-:W-:-:S05]  /*d210*/  IMAD.MOV.U32 R3, RZ, RZ, 0x3ff00000 ;  /* 0x3ff00000ff037424 */ /* 0x000fca00078e00ff */
[----:B------:R-:W-:Y:S02]  /*d220*/  LOP3.LUT R19, R3, 0x80000000, R19, 0xb8, !PT ;  /* 0x8000000003137812 */ /* 0x000fe400078eb813 */
[----:B------:R-:W-:-:S08]  /*d230*/  DMUL R22, R22, R16 ;  /* 0x0000001016167228 */ /* 0x000fd00000000000 */
[----:B------:R-:W-:Y:S01]  /*d240*/  DMUL R16, R22, R16 ;  /* 0x0000001016107228 */ /* 0x000fe20000000000 */
[----:B------:R-:W-:Y:S10]  /*d250*/  BRA `(.L_x_5281) ;  /* 0x0000000400987947 */ /* 0x000ff40003800000 */
.L_x_5263:
[----:B------:R-:W-:-:S10]  /*d260*/  DADD R18, R20, -R20 ;  /* 0x0000000014127229 */ /* 0x000fd40000000814 */
[----:B------:R-:W-:Y:S02]  /*d270*/  IMAD.MOV.U32 R16, RZ, RZ, R18 ;  /* 0x000000ffff107224 */ /* 0x000fe400078e0012 */
[----:B------:R-:W-:Y:S01]  /*d280*/  IMAD.MOV.U32 R17, RZ, RZ, R19 ;  /* 0x000000ffff117224 */ /* 0x000fe200078e0013 */
[----:B------:R-:W-:Y:S06]  /*d290*/  BRA `(.L_x_5281) ;  /* 0x0000000400887947 */ /* 0x000fec0003800000 */
.L_x_5262:
        /* <DEDUP_REMOVED lines=36> */
.L_x_5293:
[----:B------:R-:W-:Y:S05]  /*d4e0*/  BSYNC B4 ;  /* 0x0000000000047941 */ /* 0x000fea0003800000 */
.L_x_5292:
        /* <DEDUP_REMOVED lines=31> */
.L_x_5295:
[----:B------:R-:W-:Y:S05]  /*d6e0*/  BSYNC B4 ;  /* 0x0000000000047941 */ /* 0x000fea0003800000 */
.L_x_5294:
        /* <DEDUP_REMOVED lines=24> */
.L_x_5291:
[----:B------:R-:W-:Y:S05]  /*d870*/  BSYNC B3 ;  /* 0x0000000000037941 */ /* 0x000fea0003800000 */
.L_x_5290:
[----:B------:R-:W-:Y:S01]  /*d880*/  LOP3.LUT R17, RZ, 0x80000000, R21, 0xb8, !PT ;  /* 0x80000000ff117812 */ /* 0x000fe200078eb815 */
[----:B------:R-:W-:Y:S02]  /*d890*/  IMAD.MOV.U32 R18, RZ, RZ, R22 ;  /* 0x000000ffff127224 */ /* 0x000fe400078e0016 */
[----:B------:R-:W-:Y:S02]  /*d8a0*/  IMAD.MOV.U32 R19, RZ, RZ, R40 ;  /* 0x000000ffff137224 */ /* 0x000fe400078e0028 */
[----:B------:R-:W-:-:S07]  /*d8b0*/  IMAD.MOV.U32 R16, RZ, RZ, RZ ;  /* 0x000000ffff107224 */ /* 0x000fce00078e00ff */
.L_x_5281:
[----:B------:R-:W-:Y:S05]  /*d8c0*/  BSYNC B1 ;  /* 0x0000000000017941 */ /* 0x000fea0003800000 */
.L_x_5261:
[----:B------:R-:W-:-:S11]  /*d8d0*/  DADD R18, -RZ, -R18 ;  /* 0x00000000ff127229 */ /* 0x000fd60000000912 */
.L_x_5260:
[----:B------:R-:W-:Y:S05]  /*d8e0*/  BSYNC B2 ;  /* 0x0000000000027941 */ /* 0x000fea0003800000 */
.L_x_5259:
[----:B------:R-:W0:Y:S01]  /*d8f0*/  S2R R0, SR_CTAID.X ;  /* 0x0000000000007919 */ /* 0x000e220000002500 */
[----:B------:R-:W0:Y:S01]  /*d900*/  LDC R3, c[0x0][0x210] ;  /* 0x00008400ff037b82 */ /* 0x000e220000000800 */
[----:B------:R-:W-:Y:S01]  /*d910*/  BSSY B6, `(.L_x_5296) ;  /* 0x0000137000067945 */ /* 0x000fe20003800000 */
[----:B------:R-:W1:Y:S06]  /*d920*/  S2R R23, SR_TID.X ;  /* 0x0000000000177919 */ /* 0x000e6c0000002100 */
[----:B------:R-:W2:Y:S01]  /*d930*/  LDC.U8 R32, c[0x0][0x234] ;  /* 0x00008d00ff207b82 */ /* 0x000ea20000000000 */
[----:B0-----:R-:W-:-:S05]  /*d940*/  IMAD R22, R0, -0x200, R3 ;  /* 0xfffffe0000167824 */ /* 0x001fca00078e0203 */
[----:B-1----:R-:W-:-:S13]  /*d950*/  ISETP.GE.AND P0, PT, R23, R22, PT ;  /* 0x000000161700720c */ /* 0x002fda0003f06270 */
[----:B--2---:R-:W-:Y:S05]  /*d960*/  @P0 BRA `(.L_x_5297) ;  /* 0x0000001000c40947 */ /* 0x004fea0003800000 */
        /* <DEDUP_REMOVED lines=22> */
.L_x_5301:
[----:B------:R-:W0:Y:S01]  /*dad0*/  F2I.S64.F64.TRUNC R8, R8 ;  /* 0x0000000800087311 */ /* 0x000e22000030d900 */
[----:B------:R-:W-:Y:S02]  /*dae0*/  IMAD.MOV.U32 R23, RZ, RZ, R42 ;  /* 0x000000ffff177224 */ /* 0x000fe400078e002a */
[----:B0-----:R-:W-:-:S05]  /*daf0*/  IMAD.MOV.U32 R5, RZ, RZ, R8 ;  /* 0x000000ffff057224 */ /* 0x001fca00078e0008 */
[----:B------:R0:W-:Y:S01]  /*db00*/  STG.E.U8 desc[UR36][R2.64], R5 ;  /* 0x0000000502007986 */ /* 0x0001e2000c101124 */
[----:B------:R-:W-:Y:S05]  /*db10*/  BRA `(.L_x_5297) ;  /* 0x0000001000587947 */ /* 0x000fea0003800000 */
.L_x_5300:
        /* <DEDUP_REMOVED lines=10> */
.L_x_5304:
[----:B------:R-:W0:Y:S01]  /*dbc0*/  F2I.F64.TRUNC R9, R8 ;  /* 0x0000000800097311 */ /* 0x000e22000030d100 */
[----:B------:R-:W-:Y:S01]  /*dbd0*/  IMAD.MOV.U32 R23, RZ, RZ, R42 ;  /* 0x000000ffff177224 */ /* 0x000fe200078e002a */
[----:B0-----:R0:W-:Y:S01]  /*dbe0*/  STG.E desc[UR36][R2.64], R9 ;  /* 0x0000000902007986 */ /* 0x0011e2000c101924 */
[----:B------:R-:W-:Y:S05]  /*dbf0*/  BRA `(.L_x_5297) ;  /* 0x0000001000207947 */ /* 0x000fea0003800000 */
.L_x_5303:
[----:B------:R-:W0:Y:S01]  /*dc00*/  F2I.F64.TRUNC R9, R8 ;  /* 0x0000000800097311 */ /* 0x000e22000030d100 */
[----:B------:R-:W-:Y:S01]  /*dc10*/  IMAD.MOV.U32 R23, RZ, RZ, R42 ;  /* 0x000000ffff177224 */ /* 0x000fe200078e002a */
[----:B0-----:R0:W-:Y:S01]  /*dc20*/  STG.E.U16 desc[UR36][R2.64], R9 ;  /* 0x0000000902007986 */ /* 0x0011e2000c101524 */
[----:B------:R-:W-:Y:S05]  /*dc30*/  BRA `(.L_x_5297) ;  /* 0x0000001000107947 */ /* 0x000fea0003800000 */
.L_x_5299:
        /* <DEDUP_REMOVED lines=14> */
.L_x_5306:
        /* <DEDUP_REMOVED lines=9> */
.L_x_5305:
        /* <DEDUP_REMOVED lines=10> */
[----:B------:R-:W-:Y:S01]  /*de50*/  IMAD.MOV.U32 R23, RZ, RZ, R42 ;  /* 0x000000ffff177224 */ /* 0x000fe200078e002a */
[----:B------:R-:W-:-:S05]  /*de60*/  DSETP.GEU.AND P1, PT, |R8|, UR4, PT ;  /* 0x0000000408007e2a */ /* 0x000fca000bf2e200 */
[----:B------:R-:W1:Y:S07]  /*de70*/  F2F.F32.F64 R4, R8 ;  /* 0x0000000800047310 */ /* 0x000e6e0000301000 */
[----:B0-----:R-:W-:Y:S02]  /*de80*/  @!P0 FMUL R5, R5, 1.175494350822287508e-38 ;  /* 0x0080000005058820 */ /* 0x001fe40000400000 */
[----:B-1----:R-:W-:-:S05]  /*de90*/  @!P1 FMUL R4, R4, 1.175494350822287508e-38 ;  /* 0x0080000004049820 */ /* 0x002fca0000400000 */
[----:B------:R0:W-:Y:S01]  /*dea0*/  STG.E.64 desc[UR36][R2.64], R4 ;  /* 0x0000000402007986 */ /* 0x0001e2000c101b24 */
[----:B------:R-:W-:Y:S05]  /*deb0*/  BRA `(.L_x_5297) ;  /* 0x0000000c00707947 */ /* 0x000fea0003800000 */
.L_x_5308:
        /* <DEDUP_REMOVED lines=9> */
[----:B------:R-:W-:-:S05]  /*df50*/  F2FP.F16.F32.PACK_AB R5, R0, R5 ;  /* 0x000000050005723e */ /* 0x000fca00000000ff */
[----:B------:R0:W-:Y:S01]  /*df60*/  STG.E desc[UR36][R2.64], R5 ;  /* 0x0000000502007986 */ /* 0x0001e2000c101924 */
[----:B------:R-:W-:Y:S05]  /*df70*/  BRA `(.L_x_5297) ;  /* 0x0000000c00407947 */ /* 0x000fea0003800000 */
.L_x_5307:
[----:B------:R0:W-:Y:S01]  /*df80*/  STG.E.64 desc[UR36][R2.64], R8 ;  /* 0x0000000802007986 */ /* 0x0001e2000c101b24 */
[----:B------:R-:W-:Y:S01]  /*df90*/  IMAD.MOV.U32 R23, RZ, RZ, R42 ;  /* 0x000000ffff177224 */ /* 0x000fe200078e002a */
[----:B------:R-:W-:Y:S06]  /*dfa0*/  BRA `(.L_x_5297) ;  /* 0x0000000c00347947 */ /* 0x000fec0003800000 */
.L_x_5298:
        /* <DEDUP_REMOVED lines=10> */
[----:B------:R-:W-:-:S06]  /*e050*/  DSETP.NEU.OR P0, PT, R8, RZ, P0 ;  /* 0x000000ff0800722a */ /* 0x000fcc000070d400 */
[----:B------:R-:W-:-:S05]  /*e060*/  SEL R5, RZ, 0x1, !P0 ;  /* 0x00000001ff057807 */ /* 0x000fca0004000000 */
[----:B------:R0:W-:Y:S01]  /*e070*/  STG.E.U8 desc[UR36][R2.64], R5 ;  /* 0x0000000502007986 */ /* 0x0001e2000c101124 */
[----:B------:R-:W-:Y:S05]  /*e080*/  BRA `(.L_x_5297) ;  /* 0x0000000800fc7947 */ /* 0x000fea0003800000 */
.L_x_5311:
[----:B------:R0:W-:Y:S01]  /*e090*/  STG.E.128 desc[UR36][R2.64], R8 ;  /* 0x0000000802007986 */ /* 0x0001e2000c101d24 */
[----:B------:R-:W-:Y:S01]  /*e0a0*/  IMAD.MOV.U32 R23, RZ, RZ, R42 ;  /* 0x000000ffff177224 */ /* 0x000fe200078e002a */
[----:B------:R-:W-:Y:S06]  /*e0b0*/  BRA `(.L_x_5297) ;  /* 0x0000000800f07947 */ /* 0x000fec0003800000 */
.L_x_5310:
        /* <DEDUP_REMOVED lines=25> */
.L_x_5315:
[----:B------:R-:W-:Y:S05]  /*e250*/  BSYNC B0 ;  /* 0x0000000000007941 */ /* 0x000fea0003800000 */
.L_x_5314:
[----:B------:R-:W-:Y:S01]  /*e260*/  LOP3.LUT R5, R0, R5, RZ, 0xfc, !PT ;  /* 0x0000000500057212 */ /* 0x000fe200078efcff */
[----:B------:R-:W-:-:S04]  /*e270*/  IMAD.MOV.U32 R23, RZ, RZ, R42 ;  /* 0x000000ffff177224 */ /* 0x000fc800078e002a */
[----:B------:R0:W-:Y:S01]  /*e280*/  STG.E.U8 desc[UR36][R2.64], R5 ;  /* 0x0000000502007986 */ /* 0x0001e2000c101124 */
[----:B------:R-:W-:Y:S05]  /*e290*/  BRA `(.L_x_5297) ;  /* 0x0000000800787947 */ /* 0x000fea0003800000 */
.L_x_5313:
        /* <DEDUP_REMOVED lines=17> */
.L_x_5317:
[----:B------:R-:W-:Y:S01]  /*e3b0*/  IMAD.MOV.U32 R0, RZ, RZ, 0x7f ;  /* 0x0000007fff007424 */ /* 0x000fe200078e00ff */
[----:B------:R-:W-:-:S04]  /*e3c0*/  ISETP.GT.U32.AND P0, PT, R4, 0x7f800000, PT ;  /* 0x7f8000000400780c */ /* 0x000fc80003f04070 */
[----:B------:R-:W-:-:S09]  /*e3d0*/  SEL R0, R0, 0x7c, P0 ;  /* 0x0000007c00007807 */ /* 0x000fd20000000000 */
.L_x_5318:
[----:B------:R-:W-:Y:S05]  /*e3e0*/  BSYNC B0 ;  /* 0x0000000000007941 */ /* 0x000fea0003800000 */
.L_x_5316:
[----:B------:R-:W-:Y:S01]  /*e3f0*/  LOP3.LUT R4, R5, 0x80000000, RZ, 0xc0, !PT ;  /* 0x8000000005047812 */ /* 0x000fe200078ec0ff */
[----:B------:R-:W-:-:S03]  /*e400*/  IMAD.MOV.U32 R23, RZ, RZ, R42 ;  /* 0x000000ffff177224 */ /* 0x000fc600078e002a */
[----:B------:R-:W-:-:S04]  /*e410*/  SHF.R.U32.HI R5, RZ, 0x18, R4 ;  /* 0x00000018ff057819 */ /* 0x000fc80000011604 */
[----:B------:R-:W-:-:S05]  /*e420*/  LOP3.LUT R5, R0, R5, RZ, 0xfc, !PT ;  /* 0x0000000500057212 */ /* 0x000fca00078efcff */
[----:B------:R0:W-:Y:S01]  /*e430*/  STG.E.U8 desc[UR36][R2.64], R5 ;  /* 0x0000000502007986 */ /* 0x0001e2000c101124 */
[----:B------:R-:W-:Y:S05]  /*e440*/  BRA `(.L_x_5297) ;  /* 0x00000008000c7947 */ /* 0x000fea0003800000 */
.L_x_5312:
        /* <DEDUP_REMOVED lines=9> */
.L_x_5309:
        /* <DEDUP_REMOVED lines=12> */
.L_x_5321:
        /* <DEDUP_REMOVED lines=21> */
.L_x_5324:
[----:B------:R-:W-:-:S04]  /*e6f0*/  LOP3.LUT R0, R7, 0x80000000, RZ, 0xc0, !PT ;  /* 0x8000000007007812 */ /* 0x000fc800078ec0ff */
[----:B------:R-:W-:-:S04]  /*e700*/  SHF.R.U32.HI R5, RZ, 0x18, R0 ;  /* 0x00000018ff057819 */ /* 0x000fc80000011600 */
[----:B------:R-:W-:-:S04]  /*e710*/  LOP3.LUT R4, R4, R5, RZ, 0xfc, !PT ;  /* 0x0000000504047212 */ /* 0x000fc800078efcff */
[----:B------:R-:W-:-:S07]  /*e720*/  PRMT R0, R4, 0x7610, R0 ;  /* 0x0000761004007816 */ /* 0x000fce0000000000 */
.L_x_5323:
[----:B------:R-:W-:Y:S05]  /*e730*/  BSYNC B0 ;  /* 0x0000000000007941 */ /* 0x000fea0003800000 */
.L_x_5322:
[----:B------:R3:W-:Y:S01]  /*e740*/  STG.E.U8 desc[UR36][R2.64], R0 ;  /* 0x0000000002007986 */ /* 0x0007e2000c101124 */
[----:B------:R-:W-:Y:S01]  /*e750*/  IMAD.MOV.U32 R23, RZ, RZ, R42 ;  /* 0x000000ffff177224 */ /* 0x000fe200078e002a */
[----:B------:R-:W-:Y:S06]  /*e760*/  BRA `(.L_x_5297) ;  /* 0x0000000400447947 */ /* 0x000fec0003800000 */
.L_x_5320:
        /* <DEDUP_REMOVED lines=21> */
.L_x_5327:
[----:B------:R-:W-:-:S04]  /*e8c0*/  LOP3.LUT R0, R7, 0x80000000, RZ, 0xc0, !PT ;  /* 0x8000000007007812 */ /* 0x000fc800078ec0ff */
[----:B------:R-:W-:-:S04]  /*e8d0*/  SHF.R.U32.HI R5, RZ, 0x18, R0 ;  /* 0x00000018ff057819 */ /* 0x000fc80000011600 */
[----:B------:R-:W-:-:S04]  /*e8e0*/  LOP3.LUT R4, R4, R5, RZ, 0xfc, !PT ;  /* 0x0000000504047212 */ /* 0x000fc800078efcff */
[----:B------:R-:W-:-:S07]  /*e8f0*/  PRMT R0, R4, 0x7610, R0 ;  /* 0x0000761004007816 */ /* 0x000fce0000000000 */
.L_x_5326:
[----:B------:R-:W-:Y:S05]  /*e900*/  BSYNC B0 ;  /* 0x0000000000007941 */ /* 0x000fea0003800000 */
.L_x_5325:
[----:B------:R0:W-:Y:S01]  /*e910*/  STG.E.U8 desc[UR36][R2.64], R0 ;  /* 0x0000000002007986 */ /* 0x0001e2000c101124 */
[----:B------:R-:W-:Y:S01]  /*e920*/  IMAD.MOV.U32 R23, RZ, RZ, R42 ;  /* 0x000000ffff177224 */ /* 0x000fe200078e002a */
[----:B------:R-:W-:Y:S06]  /*e930*/  BRA `(.L_x_5297) ;  /* 0x0000000000d07947 */ /* 0x000fec0003800000 */
.L_x_5319:
        /* <DEDUP_REMOVED lines=27> */
.L_x_5302:
        /* <DEDUP_REMOVED lines=16> */
.L_x_5330:
[----:B------:R-:W-:Y:S01]  /*ebf0*/  IMAD.MOV.U32 R23, RZ, RZ, R42 ;  /* 0x000000ffff177224 */ /* 0x000fe200078e002a */
[----:B------:R-:W-:Y:S06]  /*ec00*/  BRA `(.L_x_5297) ;  /* 0x00000000001c7947 */ /* 0x000fec0003800000 */
.L_x_5329:
[----:B------:R-:W0:Y:S01]  /*ec10*/  F2I.U64.F64.TRUNC R8, R8 ;  /* 0x0000000800087311 */ /* 0x000e22000030d800 */
[----:B------:R-:W-:Y:S01]  /*ec20*/  IMAD.MOV.U32 R23, RZ, RZ, R42 ;  /* 0x000000ffff177224 */ /* 0x000fe200078e002a */
[----:B0-----:R1:W-:Y:S01]  /*ec30*/  STG.E.64 desc[UR36][R2.64], R8 ;  /* 0x0000000802007986 */ /* 0x0013e2000c101b24 */
[----:B------:R-:W-:Y:S05]  /*ec40*/  BRA `(.L_x_5297) ;  /* 0x00000000000c7947 */ /* 0x000fea0003800000 */
.L_x_5328:
[----:B------:R-:W0:Y:S01]  /*ec50*/  F2I.U32.F64.TRUNC R9, R8 ;  /* 0x0000000800097311 */ /* 0x000e22000030d000 */
[----:B------:R-:W-:Y:S01]  /*ec60*/  IMAD.MOV.U32 R23, RZ, RZ, R42 ;  /* 0x000000ffff177224 */ /* 0x000fe200078e002a */
[----:B0-----:R0:W-:Y:S06]  /*ec70*/  STG.E desc[UR36][R2.64], R9 ;  /* 0x0000000902007986 */ /* 0x0011ec000c101924 */
.L_x_5297:
[----:B------:R-:W-:Y:S05]  /*ec80*/  BSYNC B6 ;  /* 0x0000000000067941 */ /* 0x000fea0003800000 */
.L_x_5296:
[----:B------:R-:W-:Y:S01]  /*ec90*/  ISETP.GE.AND P0, PT, R23, R22, PT ;  /* 0x000000161700720c */ /* 0x000fe20003f06270 */
[----:B------:R-:W-:-:S12]  /*eca0*/  BSSY B6, `(.L_x_5331) ;  /* 0x000023e000067945 */ /* 0x000fd80003800000 */
[----:B------:R-:W-:Y:S05]  /*ecb0*/  @P0 BRA `(.L_x_5332) ;  /* 0x0000002000f00947 */ /* 0x000fea0003800000 */
[----:B0--3--:R-:W0:Y:S01]  /*ecc0*/  S2R R0, SR_CTAID.X ;  /* 0x0000000000007919 */ /* 0x009e220000002500 */
[----:B-12-4-:R-:W1:Y:S01]  /*ecd0*/  LDC.64 R2, c[0x0][0x218] ;  /* 0x00008600ff027b82 */ /* 0x016e620000000a00 */
[----:B------:R-:W-:Y:S01]  /*ece0*/  PRMT R4, R32, 0x9910, RZ ;  /* 0x0000991020047816 */ /* 0x000fe200000000ff */
[----:B------:R-:W-:Y:S01]  /*ecf0*/  ULDC UR4, c[0x0][0x238] ;  /* 0x00008e0000047ab9 */ /* 0x000fe20000000800 */
[----:B0-----:R-:W-:-:S04]  /*ed00*/  IMAD R0, R0, 0x200, R23 ;  /* 0x0000020000007824 */ /* 0x001fc800078e0217 */
        /* <DEDUP_REMOVED lines=17> */
.L_x_5336:
[----:B------:R-:W0:Y:S02]  /*ee20*/  F2I.S64.F64.TRUNC R28, R28 ;  /* 0x0000001c001c7311 */ /* 0x000e24000030d900 */
[----:B0-----:R-:W-:-:S05]  /*ee30*/  IMAD.MOV.U32 R5, RZ, RZ, R28 ;  /* 0x000000ffff057224 */ /* 0x001fca00078e001c */
[----:B------:R0:W-:Y:S01]  /*ee40*/  STG.E.U8 desc[UR36][R2.64], R5 ;  /* 0x0000000502007986 */ /* 0x0001e2000c101124 */
[----:B------:R-:W-:Y:S05]  /*ee50*/  BRA `(.L_x_5338) ;  /* 0x0000001000087947 */ /* 0x000fea0003800000 */
.L_x_5335:
        /* <DEDUP_REMOVED lines=9> */
.L_x_5340:
[----:B------:R-:W0:Y:S02]  /*eef0*/  F2I.F64.TRUNC R29, R28 ;  /* 0x0000001c001d7311 */ /* 0x000e24000030d100 */
[----:B0-----:R0:W-:Y:S01]  /*ef00*/  STG.E desc[UR36][R2.64], R29 ;  /* 0x0000001d02007986 */ /* 0x0011e2000c101924 */
[----:B------:R-:W-:Y:S05]  /*ef10*/  BRA `(.L_x_5338) ;  /* 0x0000000c00d87947 */ /* 0x000fea0003800000 */
.L_x_5339:
[----:B------:R-:W0:Y:S02]  /*ef20*/  F2I.F64.TRUNC R29, R28 ;  /* 0x0000001c001d7311 */ /* 0x000e24000030d100 */
[----:B0-----:R0:W-:Y:S01]  /*ef30*/  STG.E.U16 desc[UR36][R2.64], R29 ;  /* 0x0000001d02007986 */ /* 0x0011e2000c101524 */
[----:B------:R-:W-:Y:S05]  /*ef40*/  BRA `(.L_x_5338) ;  /* 0x0000000c00cc7947 */ /* 0x000fea0003800000 */
.L_x_5334:
        /* <DEDUP_REMOVED lines=13> */
.L_x_5342:
        /* <DEDUP_REMOVED lines=8> */
.L_x_5341:
        /* <DEDUP_REMOVED lines=9> */
[----:B------:R-:W-:Y:S02]  /*f130*/  DSETP.GEU.AND P0, PT, |R30|, UR4, PT ;  /* 0x000000041e007e2a */ /* 0x000fe4000bf0e200 */
[----:B------:R-:W-:-:S05]  /*f140*/  DSETP.GEU.AND P1, PT, |R28|, UR4, PT ;  /* 0x000000041c007e2a */ /* 0x000fca000bf2e200 */
[----:B------:R-:W1:Y:S07]  /*f150*/  F2F.F32.F64 R4, R28 ;  /* 0x0000001c00047310 */ /* 0x000e6e0000301000 */
[----:B0-----:R-:W-:Y:S02]  /*f160*/  @!P0 FMUL R5, R5, 1.175494350822287508e-38 ;  /* 0x0080000005058820 */ /* 0x001fe40000400000 */
[----:B-1----:R-:W-:-:S05]  /*f170*/  @!P1 FMUL R4, R4, 1.175494350822287508e-38 ;  /* 0x0080000004049820 */ /* 0x002fca0000400000 */
[----:B------:R0:W-:Y:S01]  /*f180*/  STG.E.64 desc[UR36][R2.64], R4 ;  /* 0x0000000402007986 */ /* 0x0001e2000c101b24 */
[----:B------:R-:W-:Y:S05]  /*f190*/  BRA `(.L_x_5338) ;  /* 0x0000000c00387947 */ /* 0x000fea0003800000 */
.L_x_5344:
        /* <DEDUP_REMOVED lines=8> */
[----:B------:R-:W-:-:S05]  /*f220*/  F2FP.F16.F32.PACK_AB R5, R0, R5 ;  /* 0x000000050005723e */ /* 0x000fca00000000ff */
[----:B------:R0:W-:Y:S01]  /*f230*/  STG.E desc[UR36][R2.64], R5 ;  /* 0x0000000502007986 */ /* 0x0001e2000c101924 */
[----:B------:R-:W-:Y:S05]  /*f240*/  BRA `(.L_x_5338) ;  /* 0x0000000c000c7947 */ /* 0x000fea0003800000 */
.L_x_5343:
[----:B------:R0:W-:Y:S01]  /*f250*/  STG.E.64 desc[UR36][R2.64], R28 ;  /* 0x0000001c02007986 */ /* 0x0001e2000c101b24 */
[----:B------:R-:W-:Y:S05]  /*f260*/  BRA `(.L_x_5338) ;  /* 0x0000000c00047947 */ /* 0x000fea0003800000 */
.L_x_5333:
        /* <DEDUP_REMOVED lines=13> */
.L_x_5347:
[----:B------:R0:W-:Y:S01]  /*f340*/  STG.E.128 desc[UR36][R2.64], R28 ;  /* 0x0000001c02007986 */ /* 0x0001e2000c101d24 */
[----:B------:R-:W-:Y:S05]  /*f350*/  BRA `(.L_x_5338) ;  /* 0x0000000800c87947 */ /* 0x000fea0003800000 */
.L_x_5346:
        /* <DEDUP_REMOVED lines=25> */
.L_x_5351:
[----:B------:R-:W-:Y:S05]  /*f4f0*/  BSYNC B0 ;  /* 0x0000000000007941 */ /* 0x000fea0003800000 */
.L_x_5350:
[----:B------:R-:W-:-:S05]  /*f500*/  LOP3.LUT R5, R0, R5, RZ, 0xfc, !PT ;  /* 0x0000000500057212 */ /* 0x000fca00078efcff */
[----:B------:R0:W-:Y:S01]  /*f510*/  STG.E.U8 desc[UR36][R2.64], R5 ;  /* 0x0000000502007986 */ /* 0x0001e2000c101124 */
[----:B------:R-:W-:Y:S05]  /*f520*/  BRA `(.L_x_5338) ;  /* 0x0000000800547947 */ /* 0x000fea0003800000 */
.L_x_5349:
        /* <DEDUP_REMOVED lines=17> */
.L_x_5353:
[----:B------:R-:W-:Y:S01]  /*f640*/  IMAD.MOV.U32 R0, RZ, RZ, 0x7f ;  /* 0x0000007fff007424 */ /* 0x000fe200078e00ff */
[----:B------:R-:W-:-:S04]  /*f650*/  ISETP.GT.U32.AND P0, PT, R4, 0x7f800000, PT ;  /* 0x7f8000000400780c */ /* 0x000fc80003f04070 */
[----:B------:R-:W-:-:S09]  /*f660*/  SEL R0, R0, 0x7c, P0 ;  /* 0x0000007c00007807 */ /* 0x000fd20000000000 */
.L_x_5354:
[----:B------:R-:W-:Y:S05]  /*f670*/  BSYNC B0 ;  /* 0x0000000000007941 */ /* 0x000fea0003800000 */
.L_x_5352:
[----:B------:R-:W-:-:S04]  /*f680*/  LOP3.LUT R4, R5, 0x80000000, RZ, 0xc0, !PT ;  /* 0x8000000005047812 */ /* 0x000fc800078ec0ff */
[----:B------:R-:W-:-:S04]  /*f690*/  SHF.R.U32.HI R5, RZ, 0x18, R4 ;  /* 0x00000018ff057819 */ /* 0x000fc80000011604 */
[----:B------:R-:W-:-:S05]  /*f6a0*/  LOP3.LUT R5, R0, R5, RZ, 0xfc, !PT ;  /* 0x0000000500057212 */ /* 0x000fca00078efcff */
[----:B------:R0:W-:Y:S01]  /*f6b0*/  STG.E.U8 desc[UR36][R2.64], R5 ;  /* 0x0000000502007986 */ /* 0x0001e2000c101124 */
[----:B------:R-:W-:Y:S05]  /*f6c0*/  BRA `(.L_x_5338) ;  /* 0x0000000400ec7947 */ /* 0x000fea0003800000 */
.L_x_5348:
        /* <DEDUP_REMOVED lines=8> */
.L_x_5345:
        /* <DEDUP_REMOVED lines=11> */
.L_x_5357:
        /* <DEDUP_REMOVED lines=21> */
.L_x_5360:
[----:B------:R-:W-:-:S04]  /*f950*/  LOP3.LUT R0, R7, 0x80000000, RZ, 0xc0, !PT ;  /* 0x8000000007007812 */ /* 0x000fc800078ec0ff */
[----:B------:R-:W-:-:S04]  /*f960*/  SHF.R.U32.HI R5, RZ, 0x18, R0 ;  /* 0x00000018ff057819 */ /* 0x000fc80000011600 */
[----:B------:R-:W-:-:S04]  /*f970*/  LOP3.LUT R4, R4, R5, RZ, 0xfc, !PT ;  /* 0x0000000504047212 */ /* 0x000fc800078efcff */
[----:B------:R-:W-:-:S07]  /*f980*/  PRMT R0, R4, 0x7610, R0 ;  /* 0x0000761004007816 */ /* 0x000fce0000000000 */
.L_x_5359:
[----:B------:R-:W-:Y:S05]  /*f990*/  BSYNC B0 ;  /* 0x0000000000007941 */ /* 0x000fea0003800000 */
.L_x_5358:
[----:B------:R3:W-:Y:S01]  /*f9a0*/  STG.E.U8 desc[UR36][R2.64], R0 ;  /* 0x0000000002007986 */ /* 0x0007e2000c101124 */
[----:B------:R-:W-:Y:S05]  /*f9b0*/  BRA `(.L_x_5338) ;  /* 0x0000000400307947 */ /* 0x000fea0003800000 */
.L_x_5356:
        /* <DEDUP_REMOVED lines=21> */
.L_x_5363:
[----:B------:R-:W-:-:S04]  /*fb10*/  LOP3.LUT R0, R7, 0x80000000, RZ, 0xc0, !PT ;  /* 0x8000000007007812 */ /* 0x000fc800078ec0ff */
[----:B------:R-:W-:-:S04]  /*fb20*/  SHF.R.U32.HI R5, RZ, 0x18, R0 ;  /* 0x00000018ff057819 */ /* 0x000fc80000011600 */
[----:B------:R-:W-:-:S04]  /*fb30*/  LOP3.LUT R4, R4, R5, RZ, 0xfc, !PT ;  /* 0x0000000504047212 */ /* 0x000fc800078efcff */
[----:B------:R-:W-:-:S07]  /*fb40*/  PRMT R0, R4, 0x7610, R0 ;  /* 0x0000761004007816 */ /* 0x000fce0000000000 */
.L_x_5362:
[----:B------:R-:W-:Y:S05]  /*fb50*/  BSYNC B0 ;  /* 0x0000000000007941 */ /* 0x000fea0003800000 */
.L_x_5361:
[----:B------:R0:W-:Y:S01]  /*fb60*/  STG.E.U8 desc[UR36][R2.64], R0 ;  /* 0x0000000002007986 */ /* 0x0001e2000c101124 */
[----:B------:R-:W-:Y:S05]  /*fb70*/  BRA `(.L_x_5338) ;  /* 0x0000000000c07947 */ /* 0x000fea0003800000 */
.L_x_5355:
        /* <DEDUP_REMOVED lines=26> */
.L_x_5337:
        /* <DEDUP_REMOVED lines=16> */
.L_x_5366:
[----:B------:R-:W-:Y:S05]  /*fe20*/  BRA `(.L_x_5338) ;  /* 0x0000000000147947 */ /* 0x000fea0003800000 */
.L_x_5365:
[----:B------:R-:W0:Y:S02]  /*fe30*/  F2I.U64.F64.TRUNC R28, R28 ;  /* 0x0000001c001c7311 */ /* 0x000e24000030d800 */
[----:B0-----:R1:W-:Y:S01]  /*fe40*/  STG.E.64 desc[UR36][R2.64], R28 ;  /* 0x0000001c02007986 */ /* 0x0013e2000c101b24 */
[----:B------:R-:W-:Y:S05]  /*fe50*/  BRA `(.L_x_5338) ;  /* 0x0000000000087947 */ /* 0x000fea0003800000 */
.L_x_5364:
[----:B------:R-:W0:Y:S02]  /*fe60*/  F2I.U32.F64.TRUNC R29, R28 ;  /* 0x0000001c001d7311 */ /* 0x000e24000030d000 */
[----:B0-----:R0:W-:Y:S02]  /*fe70*/  STG.E desc[UR36][R2.64], R29 ;  /* 0x0000001d02007986 */ /* 0x0011e4000c101924 */
.L_x_5338:
[----:B------:R-:W-:-:S05]  /*fe80*/  VIADD R23, R23, 0x80 ;  /* 0x0000008017177836 */ /* 0x000fca0000000000 */
[----:B------:R-:W-:-:S13]  /*fe90*/  ISETP.GE.AND P0, PT, R23, R22, PT ;  /* 0x000000161700720c */ /* 0x000fda0003f06270 */
        /* <DEDUP_REMOVED lines=23> */
.L_x_5370:
[----:B------:R-:W0:Y:S02]  /*10010*/  F2I.S64.F64.TRUNC R24, R24 ;  /* 0x0000001800187311 */ /* 0x000e24000030d900 */
[----:B0-----:R-:W-:-:S05]  /*10020*/  IMAD.MOV.U32 R5, RZ, RZ, R24 ;  /* 0x000000ffff057224 */ /* 0x001fca00078e0018 */
[----:B------:R0:W-:Y:S01]  /*10030*/  STG.E.U8 desc[UR36][R2.64], R5 ;  /* 0x0000000502007986 */ /* 0x0001e2000c101124 */
[----:B------:R-:W-:Y:S05]  /*10040*/  BRA `(.L_x_5372) ;  /* 0x0000001000087947 */ /* 0x000fea0003800000 */
.L_x_5369:
        /* <DEDUP_REMOVED lines=9> */
.L_x_5374:
[----:B------:R-:W0:Y:S02]  /*100e0*/  F2I.F64.TRUNC R25, R24 ;  /* 0x0000001800197311 */ /* 0x000e24000030d100 */
[----:B0-----:R0:W-:Y:S01]  /*100f0*/  STG.E desc[UR36][R2.64], R25 ;  /* 0x0000001902007986 */ /* 0x0011e2000c101924 */
[----:B------:R-:W-:Y:S05]  /*10100*/  BRA `(.L_x_5372) ;  /* 0x0000000c00d87947 */ /* 0x000fea0003800000 */
.L_x_5373:
[----:B------:R-:W0:Y:S02]  /*10110*/  F2I.F64.TRUNC R25, R24 ;  /* 0x0000001800197311 */ /* 0x000e24000030d100 */
[----:B0-----:R0:W-:Y:S01]  /*10120*/  STG.E.U16 desc[UR36][R2.64], R25 ;  /* 0x0000001902007986 */ /* 0x0011e2000c101524 */
[----:B------:R-:W-:Y:S05]  /*10130*/  BRA `(.L_x_5372) ;  /* 0x0000000c00cc7947 */ /* 0x000fea0003800000 */
.L_x_5368:
        /* <DEDUP_REMOVED lines=13> */
.L_x_5376:
        /* <DEDUP_REMOVED lines=8> */
.L_x_5375:
        /* <DEDUP_REMOVED lines=16> */
.L_x_5378:
        /* <DEDUP_REMOVED lines=11> */
.L_x_5377:
[----:B------:R4:W-:Y:S01]  /*10440*/  STG.E.64 desc[UR36][R2.64], R24 ;  /* 0x0000001802007986 */ /* 0x0009e2000c101b24 */
[----:B------:R-:W-:Y:S05]  /*10450*/  BRA `(.L_x_5372) ;  /* 0x0000000c00047947 */ /* 0x000fea0003800000 */
.L_x_5367:
        /* <DEDUP_REMOVED lines=13> */
.L_x_5381:
[----:B------:R0:W-:Y:S01]  /*10530*/  STG.E.128 desc[UR36][R2.64], R24 ;  /* 0x0000001802007986 */ /* 0x0001e2000c101d24 */
[----:B------:R-:W-:Y:S05]  /*10540*/  BRA `(.L_x_5372) ;  /* 0x0000000800c87947 */ /* 0x000fea0003800000 */
.L_x_5380:
        /* <DEDUP_REMOVED lines=25> */
.L_x_5385:
[----:B------:R-:W-:Y:S05]  /*106e0*/  BSYNC B0 ;  /* 0x0000000000007941 */ /* 0x000fea0003800000 */
.L_x_5384:
[----:B------:R-:W-:-:S05]  /*106f0*/  LOP3.LUT R5, R0, R5, RZ, 0xfc, !PT ;  /* 0x0000000500057212 */ /* 0x000fca00078efcff */
[----:B------:R0:W-:Y:S01]  /*10700*/  STG.E.U8 desc[UR36][R2.64], R5 ;  /* 0x0000000502007986 */ /* 0x0001e2000c101124 */
[----:B------:R-:W-:Y:S05]  /*10710*/  BRA `(.L_x_5372) ;  /* 0x0000000800547947 */ /* 0x000fea0003800000 */
.L_x_5383:
        /* <DEDUP_REMOVED lines=17> */
.L_x_5387:
[----:B------:R-:W-:Y:S01]  /*10830*/  IMAD.MOV.U32 R0, RZ, RZ, 0x7f ;  /* 0x0000007fff007424 */ /* 0x000fe200078e00ff */
[----:B------:R-:W-:-:S04]  /*10840*/  ISETP.GT.U32.AND P0, PT, R4, 0x7f800000, PT ;  /* 0x7f8000000400780c */ /* 0x000fc80003f04070 */
[----:B------:R-:W-:-:S09]  /*10850*/  SEL R0, R0, 0x7c, P0 ;  /* 0x0000007c00007807 */ /* 0x000fd20000000000 */
.L_x_5388:
[----:B------:R-:W-:Y:S05]  /*10860*/  BSYNC B0 ;  /* 0x0000000000007941 */ /* 0x000fea0003800000 */
.L_x_5386:
[----:B------:R-:W-:-:S04]  /*10870*/  LOP3.LUT R4, R5, 0x80000000, RZ, 0xc0, !PT ;  /* 0x8000000005047812 */ /* 0x000fc800078ec0ff */
[----:B------:R-:W-:-:S04]  /*10880*/  SHF.R.U32.HI R5, RZ, 0x18, R4 ;  /* 0x00000018ff057819 */ /* 0x000fc80000011604 */
[----:B------:R-:W-:-:S05]  /*10890*/  LOP3.LUT R5, R0, R5, RZ, 0xfc, !PT ;  /* 0x0000000500057212 */ /* 0x000fca00078efcff */
[----:B------:R0:W-:Y:S01]  /*108a0*/  STG.E.U8 desc[UR36][R2.64], R5 ;  /* 0x0000000502007986 */ /* 0x0001e2000c101124 */
[----:B------:R-:W-:Y:S05]  /*108b0*/  BRA `(.L_x_5372) ;  /* 0x0000000400ec7947 */ /* 0x000fea0003800000 */
.L_x_5382:
        /* <DEDUP_REMOVED lines=8> */
.L_x_5379:
        /* <DEDUP_REMOVED lines=11> */
.L_x_5391:
        /* <DEDUP_REMOVED lines=21> */
.L_x_5394:
[----:B------:R-:W-:-:S04]  /*10b40*/  LOP3.LUT R0, R7, 0x80000000, RZ, 0xc0, !PT ;  /* 0x8000000007007812 */ /* 0x000fc800078ec0ff */
[----:B------:R-:W-:-:S04]  /*10b50*/  SHF.R.U32.HI R5, RZ, 0x18, R0 ;  /* 0x00000018ff057819 */ /* 0x000fc80000011600 */
[----:B------:R-:W-:-:S04]  /*10b60*/  LOP3.LUT R4, R4, R5, RZ, 0xfc, !PT ;  /* 0x0000000504047212 */ /* 0x000fc800078efcff */
[----:B------:R-:W-:-:S07]  /*10b70*/  PRMT R0, R4, 0x7610, R0 ;  /* 0x0000761004007816 */ /* 0x000fce0000000000 */
.L_x_5393:
[----:B------:R-:W-:Y:S05]  /*10b80*/  BSYNC B0 ;  /* 0x0000000000007941 */ /* 0x000fea0003800000 */
.L_x_5392:
[----:B------:R0:W-:Y:S01]  /*10b90*/  STG.E.U8 desc[UR36][R2.64], R0 ;  /* 0x0000000002007986 */ /* 0x0001e2000c101124 */
[----:B------:R-:W-:Y:S05]  /*10ba0*/  BRA `(.L_x_5372) ;  /* 0x0000000400307947 */ /* 0x000fea0003800000 */
.L_x_5390:
        /* <DEDUP_REMOVED lines=21> */
.L_x_5397:
[----:B------:R-:W-:-:S04]  /*10d00*/  LOP3.LUT R0, R7, 0x80000000, RZ, 0xc0, !PT ;  /* 0x8000000007007812 */ /* 0x000fc800078ec0ff */
[----:B------:R-:W-:-:S04]  /*10d10*/  SHF.R.U32.HI R5, RZ, 0x18, R0 ;  /* 0x00000018ff057819 */ /* 0x000fc80000011600 */
[----:B------:R-:W-:-:S04]  /*10d20*/  LOP3.LUT R4, R4, R5, RZ, 0xfc, !PT ;  /* 0x0000000504047212 */ /* 0x000fc800078efcff */
[----:B------:R-:W-:-:S07]  /*10d30*/  PRMT R0, R4, 0x7610, R0 ;  /* 0x0000761004007816 */ /* 0x000fce0000000000 */
.L_x_5396:
[----:B------:R-:W-:Y:S05]  /*10d40*/  BSYNC B0 ;  /* 0x0000000000007941 */ /* 0x000fea0003800000 */
.L_x_5395:
[----:B------:R0:W-:Y:S01]  /*10d50*/  STG.E.U8 desc[UR36][R2.64], R0 ;  /* 0x0000000002007986 */ /* 0x0001e2000c101124 */
[----:B------:R-:W-:Y:S05]  /*10d60*/  BRA `(.L_x_5372) ;  /* 0x0000000000c07947 */ /* 0x000fea0003800000 */
.L_x_5389:
        /* <DEDUP_REMOVED lines=26> */
.L_x_5371:
        /* <DEDUP_REMOVED lines=16> */
.L_x_5400:
[----:B------:R-:W-:Y:S05]  /*11010*/  BRA `(.L_x_5372) ;  /* 0x0000000000147947 */ /* 0x000fea0003800000 */
.L_x_5399:
[----:B------:R-:W0:Y:S02]  /*11020*/  F2I.U64.F64.TRUNC R24, R24 ;  /* 0x0000001800187311 */ /* 0x000e24000030d800 */
[----:B0-----:R0:W-:Y:S01]  /*11030*/  STG.E.64 desc[UR36][R2.64], R24 ;  /* 0x0000001802007986 */ /* 0x0011e2000c101b24 */
[----:B------:R-:W-:Y:S05]  /*11040*/  BRA `(.L_x_5372) ;  /* 0x0000000000087947 */ /* 0x000fea0003800000 */
.L_x_5398:
[----:B------:R-:W0:Y:S02]  /*11050*/  F2I.U32.F64.TRUNC R25, R24 ;  /* 0x0000001800197311 */ /* 0x000e24000030d000 */
[----:B0-----:R0:W-:Y:S02]  /*11060*/  STG.E desc[UR36][R2.64], R25 ;  /* 0x0000001902007986 */ /* 0x0011e4000c101924 */
.L_x_5372:
[----:B------:R-:W-:-:S07]  /*11070*/  VIADD R23, R23, 0x80 ;  /* 0x0000008017177836 */ /* 0x000fce0000000000 */
.L_x_5332:
[----:B------:R-:W-:Y:S05]  /*11080*/  BSYNC B6 ;  /* 0x0000000000067941 */ /* 0x000fea0003800000 */
.L_x_5331:
        /* <DEDUP_REMOVED lines=23> */
.L_x_5404:
[----:B------:R-:W0:Y:S02]  /*11200*/  F2I.S64.F64.TRUNC R16, R16 ;  /* 0x0000001000107311 */ /* 0x000e24000030d900 */
[----:B0-----:R-:W-:-:S05]  /*11210*/  IMAD.MOV.U32 R5, RZ, RZ, R16 ;  /* 0x000000ffff057224 */ /* 0x001fca00078e0010 */
[----:B------:R-:W-:Y:S01]  /*11220*/  STG.E.U8 desc[UR36][R2.64], R5 ;  /* 0x0000000502007986 */ /* 0x000fe2000c101124 */
[----:B------:R-:W-:Y:S05]  /*11230*/  EXIT ;  /* 0x000000000000794d */ /* 0x000fea0003800000 */
.L_x_5403:
        /* <DEDUP_REMOVED lines=9> */
.L_x_5407:
[----:B------:R-:W0:Y:S02]  /*112d0*/  F2I.F64.TRUNC R17, R16 ;  /* 0x0000001000117311 */ /* 0x000e24000030d100 */
[----:B0-----:R-:W-:Y:S01]  /*112e0*/  STG.E desc[UR36][R2.64], R17 ;  /* 0x0000001102007986 */ /* 0x001fe2000c101924 */
[----:B------:R-:W-:Y:S05]  /*112f0*/  EXIT ;  /* 0x000000000000794d */ /* 0x000fea0003800000 */
.L_x_5406:
[----:B------:R-:W0:Y:S02]  /*11300*/  F2I.F64.TRUNC R17, R16 ;  /* 0x0000001000117311 */ /* 0x000e24000030d100 */
[----:B0-----:R-:W-:Y:S01]  /*11310*/  STG.E.U16 desc[UR36][R2.64], R17 ;  /* 0x0000001102007986 */ /* 0x001fe2000c101524 */
[----:B------:R-:W-:Y:S05]  /*11320*/  EXIT ;  /* 0x000000000000794d */ /* 0x000fea0003800000 */
.L_x_5402:
        /* <DEDUP_REMOVED lines=13> */
.L_x_5409:
        /* <DEDUP_REMOVED lines=8> */
.L_x_5408:
        /* <DEDUP_REMOVED lines=14> */
[----:B------:R-:W-:Y:S01]  /*11560*/  STG.E.64 desc[UR36][R2.64], R4 ;  /* 0x0000000402007986 */ /* 0x000fe2000c101b24 */
[----:B------:R-:W-:Y:S05]  /*11570*/  EXIT ;  /* 0x000000000000794d */ /* 0x000fea0003800000 */
.L_x_5411:
        /* <DEDUP_REMOVED lines=9> */
[----:B------:R-:W-:Y:S01]  /*11610*/  STG.E desc[UR36][R2.64], R5 ;  /* 0x0000000502007986 */ /* 0x000fe2000c101924 */
[----:B------:R-:W-:Y:S05]  /*11620*/  EXIT ;  /* 0x000000000000794d */ /* 0x000fea0003800000 */
.L_x_5410:
[----:B------:R-:W-:Y:S01]  /*11630*/  STG.E.64 desc[UR36][R2.64], R16 ;  /* 0x0000001002007986 */ /* 0x000fe2000c101b24 */
[----:B------:R-:W-:Y:S05]  /*11640*/  EXIT ;  /* 0x000000000000794d */ /* 0x000fea0003800000 */
.L_x_5401:
        /* <DEDUP_REMOVED lines=13> */
.L_x_5414:
[----:B------:R-:W-:Y:S01]  /*11720*/  STG.E.128 desc[UR36][R2.64], R16 ;  /* 0x0000001002007986 */ /* 0x000fe2000c101d24 */
[----:B------:R-:W-:Y:S05]  /*11730*/  EXIT ;  /* 0x000000000000794d */ /* 0x000fea0003800000 */
.L_x_5413:
        /* <DEDUP_REMOVED lines=25> */
.L_x_5418:
[----:B------:R-:W-:Y:S05]  /*118d0*/  BSYNC B0 ;  /* 0x0000000000007941 */ /* 0x000fea0003800000 */
.L_x_5417:
[----:B------:R-:W-:-:S05]  /*118e0*/  LOP3.LUT R5, R0, R5, RZ, 0xfc, !PT ;  /* 0x0000000500057212 */ /* 0x000fca00078efcff */
[----:B------:R-:W-:Y:S01]  /*118f0*/  STG.E.U8 desc[UR36][R2.64], R5 ;  /* 0x0000000502007986 */ /* 0x000fe2000c101124 */
[----:B------:R-:W-:Y:S05]  /*11900*/  EXIT ;  /* 0x000000000000794d */ /* 0x000fea0003800000 */
.L_x_5416:
        /* <DEDUP_REMOVED lines=17> */
.L_x_5420:
[----:B------:R-:W-:Y:S01]  /*11a20*/  IMAD.MOV.U32 R0, RZ, RZ, 0x7f ;  /* 0x0000007fff007424 */ /* 0x000fe200078e00ff */
[----:B------:R-:W-:-:S04]  /*11a30*/  ISETP.GT.U32.AND P0, PT, R4, 0x7f800000, PT ;  /* 0x7f8000000400780c */ /* 0x000fc80003f04070 */
[----:B------:R-:W-:-:S09]  /*11a40*/  SEL R0, R0, 0x7c, P0 ;  /* 0x0000007c00007807 */ /* 0x000fd20000000000 */
.L_x_5421:
[----:B------:R-:W-:Y:S05]  /*11a50*/  BSYNC B0 ;  /* 0x0000000000007941 */ /* 0x000fea0003800000 */
.L_x_5419:
[----:B------:R-:W-:-:S04]  /*11a60*/  LOP3.LUT R4, R5, 0x80000000, RZ, 0xc0, !PT ;  /* 0x8000000005047812 */ /* 0x000fc800078ec0ff */
[----:B------:R-:W-:-:S04]  /*11a70*/  SHF.R.U32.HI R5, RZ, 0x18, R4 ;  /* 0x00000018ff057819 */ /* 0x000fc80000011604 */
[----:B------:R-:W-:-:S05]  /*11a80*/  LOP3.LUT R5, R0, R5, RZ, 0xfc, !PT ;  /* 0x0000000500057212 */ /* 0x000fca00078efcff */
[----:B------:R-:W-:Y:S01]  /*11a90*/  STG.E.U8 desc[UR36][R2.64], R5 ;  /* 0x0000000502007986 */ /* 0x000fe2000c101124 */
[----:B------:R-:W-:Y:S05]  /*11aa0*/  EXIT ;  /* 0x000000000000794d */ /* 0x000fea0003800000 */
.L_x_5415:
        /* <DEDUP_REMOVED lines=8> */
.L_x_5412:
        /* <DEDUP_REMOVED lines=11> */
.L_x_5424:
        /* <DEDUP_REMOVED lines=21> */
.L_x_5427:
[----:B------:R-:W-:-:S04]  /*11d30*/  LOP3.LUT R0, R7, 0x80000000, RZ, 0xc0, !PT ;  /* 0x8000000007007812 */ /* 0x000fc800078ec0ff */
[----:B------:R-:W-:-:S04]  /*11d40*/  SHF.R.U32.HI R5, RZ, 0x18, R0 ;  /* 0x00000018ff057819 */ /* 0x000fc80000011600 */
[----:B------:R-:W-:-:S04]  /*11d50*/  LOP3.LUT R4, R4, R5, RZ, 0xfc, !PT ;  /* 0x0000000504047212 */ /* 0x000fc800078efcff */
[----:B------:R-:W-:-:S07]  /*11d60*/  PRMT R0, R4, 0x7610, R0 ;  /* 0x0000761004007816 */ /* 0x000fce0000000000 */
.L_x_5426:
[----:B------:R-:W-:Y:S05]  /*11d70*/  BSYNC B0 ;  /* 0x0000000000007941 */ /* 0x000fea0003800000 */
.L_x_5425:
[----:B------:R-:W-:Y:S01]  /*11d80*/  STG.E.U8 desc[UR36][R2.64], R0 ;  /* 0x0000000002007986 */ /* 0x000fe2000c101124 */
[----:B------:R-:W-:Y:S05]  /*11d90*/  EXIT ;  /* 0x000000000000794d */ /* 0x000fea0003800000 */
.L_x_5423:
        /* <DEDUP_REMOVED lines=21> */
.L_x_5430:
[----:B------:R-:W-:-:S04]  /*11ef0*/  LOP3.LUT R0, R7, 0x80000000, RZ, 0xc0, !PT ;  /* 0x8000000007007812 */ /* 0x000fc800078ec0ff */
[----:B------:R-:W-:-:S04]  /*11f00*/  SHF.R.U32.HI R5, RZ, 0x18, R0 ;  /* 0x00000018ff057819 */ /* 0x000fc80000011600 */
[----:B------:R-:W-:-:S04]  /*11f10*/  LOP3.LUT R4, R4, R5, RZ, 0xfc, !PT ;  /* 0x0000000504047212 */ /* 0x000fc800078efcff */
[----:B------:R-:W-:-:S07]  /*11f20*/  PRMT R0, R4, 0x7610, R0 ;  /* 0x0000761004007816 */ /* 0x000fce0000000000 */
.L_x_5429:
[----:B------:R-:W-:Y:S05]  /*11f30*/  BSYNC B0 ;  /* 0x0000000000007941 */ /* 0x000fea0003800000 */
.L_x_5428:
[----:B------:R-:W-:Y:S01]  /*11f40*/  STG.E.U8 desc[UR36][R2.64], R0 ;  /* 0x0000000002007986 */ /* 0x000fe2000c101124 */
[----:B------:R-:W-:Y:S05]  /*11f50*/  EXIT ;  /* 0x000000000000794d */ /* 0x000fea0003800000 */
.L_x_5422:
        /* <DEDUP_REMOVED lines=26> */
.L_x_5405:
        /* <DEDUP_REMOVED lines=16> */
.L_x_5433:
[----:B------:R-:W-:Y:S05]  /*12200*/  EXIT ;  /* 0x000000000000794d */ /* 0x000fea0003800000 */
.L_x_5432:
[----:B------:R-:W0:Y:S02]  /*12210*/  F2I.U64.F64.TRUNC R16, R16 ;  /* 0x0000001000107311 */ /* 0x000e24000030d800 */
[----:B0-----:R-:W-:Y:S01]  /*12220*/  STG.E.64 desc[UR36][R2.64], R16 ;  /* 0x0000001002007986 */ /* 0x001fe2000c101b24 */
[----:B------:R-:W-:Y:S05]  /*12230*/  EXIT ;  /* 0x000000000000794d */ /* 0x000fea0003800000 */
.L_x_5431:
[----:B------:R-:W0:Y:S02]  /*12240*/  F2I.U32.F64.TRUNC R17, R16 ;  /* 0x0000001000117311 */ /* 0x000e24000030d000 */
[----:B0-----:R-:W-:Y:S01]  /*12250*/  STG.E desc[UR36][R2.64], R17 ;  /* 0x0000001102007986 */ /* 0x001fe2000c101924 */
[----:B------:R-:W-:Y:S05]  /*12260*/  EXIT ;  /* 0x000000000000794d */ /* 0x000fea0003800000 */
        .weak           $__internal_2_$__cuda_sm20_div_rn_f64_full
        .type           $__internal_2_$__cuda_sm20_div_rn_f64_full,@function
        .size           $__internal_2_$__cuda_sm20_div_rn_f64_full,($__internal_3_$__cuda_sm20_dsqrt_rn_f64_mediumpath_v1 - $__internal_2_$__cuda_sm20_div_rn_f64_full)
$__internal_2_$__cuda_sm20_div_rn_f64_full:
[C---:B------:R-:W-:Y:S01]  /*12270*/  FSETP.GEU.AND P0, PT, |R2|.reuse, 1.469367938527859385e-39, PT ;  /* 0x001000000200780b */ /* 0x040fe20003f0e200 */
[--C-:B------:R-:W-:Y:S01]  /*12280*/  IMAD.MOV.U32 R6, RZ, RZ, R5.reuse ;  /* 0x000000ffff067224 */ /* 0x100fe200078e0005 */
[C---:B------:R-:W-:Y:S01]  /*12290*/  LOP3.LUT R12, R2.reuse, 0x800fffff, RZ, 0xc0, !PT ;  /* 0x800fffff020c7812 */ /* 0x040fe200078ec0ff */
[----:B------:R-:W-:Y:S01]  /*122a0*/  IMAD.MOV.U32 R7, RZ, RZ, R2 ;  /* 0x000000ffff077224 */ /* 0x000fe200078e0002 */
[----:B------:R-:W-:Y:S01]  /*122b0*/  LOP3.LUT R38, R2, 0x7ff00000, RZ, 0xc0, !PT ;  /* 0x7ff0000002267812 */ /* 0x000fe200078ec0ff */
[----:B------:R-:W-:Y:S01]  /*122c0*/  IMAD.MOV.U32 R15, RZ, RZ, R4 ;  /* 0x000000ffff0f7224 */ /* 0x000fe200078e0004 */
[----:B------:R-:W-:Y:S01]  /*122d0*/  LOP3.LUT R13, R12, 0x3ff00000, RZ, 0xfc, !PT ;  /* 0x3ff000000c0d7812 */ /* 0x000fe200078efcff */
[----:B------:R-:W-:Y:S01]  /*122e0*/  IMAD.MOV.U32 R12, RZ, RZ, R5 ;  /* 0x000000ffff0c7224 */ /* 0x000fe200078e0005 */
[----:B------:R-:W-:Y:S01]  /*122f0*/  BSSY B0, `(.L_x_5434) ;  /* 0x0000059000007945 */ /* 0x000fe20003800000 */
[----:B------:R-:W-:Y:S01]  /*12300*/  IMAD.MOV.U32 R4, RZ, RZ, 0x1 ;  /* 0x00000001ff047424 */ /* 0x000fe200078e00ff */
[C---:B------:R-:W-:Y:S01]  /*12310*/  FSETP.GEU.AND P2, PT, |R15|.reuse, 1.469367938527859385e-39, PT ;  /* 0x001000000f00780b */ /* 0x040fe20003f4e200 */
[----:B------:R-:W-:Y:S01]  /*12320*/  IMAD.MOV.U32 R14, RZ, RZ, R3 ;  /* 0x000000ffff0e7224 */ /* 0x000fe200078e0003 */
[----:B------:R-:W-:Y:S01]  /*12330*/  LOP3.LUT R39, R15, 0x7ff00000, RZ, 0xc0, !PT ;  /* 0x7ff000000f277812 */ /* 0x000fe200078ec0ff */
[----:B------:R-:W-:Y:S01]  /*12340*/  @!P0 DMUL R12, R6, 8.98846567431157953865e+307 ;  /* 0x7fe00000060c8828 */ /* 0x000fe20000000000 */
[----:B------:R-:W-:-:S02]  /*12350*/  IMAD.MOV.U32 R40, RZ, RZ, 0x1ca00000 ;  /* 0x1ca00000ff287424 */ /* 0x000fc400078e00ff */
[----:B------:R-:W-:-:S03]  /*12360*/  ISETP.GE.U32.AND P1, PT, R39, R38, PT ;  /* 0x000000262700720c */ /* 0x000fc60003f26070 */
[----:B------:R-:W0:Y:S04]  /*12370*/  MUFU.RCP64H R5, R13 ;  /* 0x0000000d00057308 */ /* 0x000e280000001800 */
[----:B------:R-:W-:-:S04]  /*12380*/  @!P2 LOP3.LUT R3, R7, 0x7ff00000, RZ, 0xc0, !PT ;  /* 0x7ff000000703a812 */ /* 0x000fc800078ec0ff */
[----:B------:R-:W-:-:S04]  /*12390*/  @!P2 ISETP.GE.U32.AND P3, PT, R39, R3, PT ;  /* 0x000000032700a20c */ /* 0x000fc80003f66070 */
[----:B------:R-:W-:-:S04]  /*123a0*/  @!P2 SEL R2, R40, 0x63400000, !P3 ;  /* 0x634000002802a807 */ /* 0x000fc80005800000 */
[----:B------:R-:W-:Y:S01]  /*123b0*/  @!P2 LOP3.LUT R2, R2, 0x80000000, R15, 0xf8, !PT ;  /* 0x800000000202a812 */ /* 0x000fe200078ef80f */
[----:B0-----:R-:W-:-:S03]  /*123c0*/  DFMA R32, R4, -R12, 1 ;  /* 0x3ff000000420742b */ /* 0x001fc6000000080c */
[----:B------:R-:W-:Y:S01]  /*123d0*/  @!P2 LOP3.LUT R3, R2, 0x100000, RZ, 0xfc, !PT ;  /* 0x001000000203a812 */ /* 0x000fe200078efcff */
[----:B------:R-:W-:-:S04]  /*123e0*/  @!P2 IMAD.MOV.U32 R2, RZ, RZ, RZ ;  /* 0x000000ffff02a224 */ /* 0x000fc800078e00ff */
[----:B------:R-:W-:-:S08]  /*123f0*/  DFMA R32, R32, R32, R32 ;  /* 0x000000202020722b */ /* 0x000fd00000000020 */
[----:B------:R-:W-:Y:S01]  /*12400*/  DFMA R32, R4, R32, R4 ;  /* 0x000000200420722b */ /* 0x000fe20000000004 */
[----:B------:R-:W-:-:S04]  /*12410*/  SEL R4, R40, 0x63400000, !P1 ;  /* 0x6340000028047807 */ /* 0x000fc80004800000 */
[----:B------:R-:W-:Y:S01]  /*12420*/  LOP3.LUT R5, R4, 0x800fffff, R15, 0xf8, !PT ;  /* 0x800fffff04057812 */ /* 0x000fe200078ef80f */
[----:B------:R-:W-:Y:S02]  /*12430*/  IMAD.MOV.U32 R4, RZ, RZ, R14 ;  /* 0x000000ffff047224 */ /* 0x000fe400078e000e */
[----:B------:R-:W-:-:S04]  /*12440*/  DFMA R34, R32, -R12, 1 ;  /* 0x3ff000002022742b */ /* 0x000fc8000000080c */
[----:B------:R-:W-:-:S04]  /*12450*/  @!P2 DFMA R4, R4, 2, -R2 ;  /* 0x400000000404a82b */ /* 0x000fc80000000802 */
[----:B------:R-:W-:-:S08]  /*12460*/  DFMA R2, R32, R34, R32 ;  /* 0x000000222002722b */ /* 0x000fd00000000020 */
[----:B------:R-:W-:-:S08]  /*12470*/  DMUL R32, R2, R4 ;  /* 0x0000000402207228 */ /* 0x000fd00000000000 */
[----:B------:R-:W-:-:S08]  /*12480*/  DFMA R34, R32, -R12, R4 ;  /* 0x8000000c2022722b */ /* 0x000fd00000000004 */
[----:B------:R-:W-:Y:S01]  /*12490*/  DFMA R32, R2, R34, R32 ;  /* 0x000000220220722b */ /* 0x000fe20000000020 */
[----:B------:R-:W-:Y:S01]  /*124a0*/  IMAD.MOV.U32 R34, RZ, RZ, R39 ;  /* 0x000000ffff227224 */ /* 0x000fe200078e0027 */
[----:B------:R-:W-:Y:S01]  /*124b0*/  @!P2 LOP3.LUT R34, R5, 0x7ff00000, RZ, 0xc0, !PT ;  /* 0x7ff000000522a812 */ /* 0x000fe200078ec0ff */
[----:B------:R-:W-:Y:S01]  /*124c0*/  IMAD.MOV.U32 R35, RZ, RZ, R38 ;  /* 0x000000ffff237224 */ /* 0x000fe200078e0026 */
[----:B------:R-:W-:-:S03]  /*124d0*/  @!P0 LOP3.LUT R35, R13, 0x7ff00000, RZ, 0xc0, !PT ;  /* 0x7ff000000d238812 */ /* 0x000fc600078ec0ff */
[----:B------:R-:W-:Y:S02]  /*124e0*/  VIADD R3, R34, 0xffffffff ;  /* 0xffffffff22037836 */ /* 0x000fe40000000000 */
[----:B------:R-:W-:-:S03]  /*124f0*/  VIADD R2, R35, 0xffffffff ;  /* 0xffffffff23027836 */ /* 0x000fc60000000000 */
[----:B------:R-:W-:-:S04]  /*12500*/  ISETP.GT.U32.AND P0, PT, R3, 0x7feffffe, PT ;  /* 0x7feffffe0300780c */ /* 0x000fc80003f04070 */
[----:B------:R-:W-:-:S13]  /*12510*/  ISETP.GT.U32.OR P0, PT, R2, 0x7feffffe, P0 ;  /* 0x7feffffe0200780c */ /* 0x000fda0000704470 */
[----:B------:R-:W-:Y:S05]  /*12520*/  @P0 BRA `(.L_x_5435) ;  /* 0x0000000000740947 */ /* 0x000fea0003800000 */
[----:B------:R-:W-:Y:S01]  /*12530*/  LOP3.LUT R2, R7, 0x7ff00000, RZ, 0xc0, !PT ;  /* 0x7ff0000007027812 */ /* 0x000fe200078ec0ff */
[----:B------:R-:W-:-:S03]  /*12540*/  IMAD.MOV.U32 R14, RZ, RZ, RZ ;  /* 0x000000ffff0e7224 */ /* 0x000fc600078e00ff */
[CC--:B------:R-:W-:Y:S02]  /*12550*/  VIADDMNMX R3, R39.reuse, -R2.reuse, 0xb9600000, !PT ;  /* 0xb960000027037446 */ /* 0x0c0fe40007800902 */
[----:B------:R-:W-:Y:S02]  /*12560*/  ISETP.GE.U32.AND P0, PT, R39, R2, PT ;  /* 0x000000022700720c */ /* 0x000fe40003f06070 */
[----:B------:R-:W-:Y:S02]  /*12570*/  VIMNMX R2, R3, 0x46a00000, PT ;  /* 0x46a0000003027848 */ /* 0x000fe40003fe0100 */
[----:B------:R-:W-:-:S05]  /*12580*/  SEL R34, R40, 0x63400000, !P0 ;  /* 0x6340000028227807 */ /* 0x000fca0004000000 */
[----:B------:R-:W-:-:S04]  /*12590*/  IMAD.IADD R34, R2, 0x1, -R34 ;  /* 0x0000000102227824 */ /* 0x000fc800078e0a22 */
        /* <DEDUP_REMOVED lines=10> */
[----:B------:R-:W-:Y:S01]  /*12640*/  IMAD.MOV R5, RZ, RZ, -R34 ;  /* 0x000000ffff057224 */ /* 0x000fe200078e0a22 */
[----:B------:R-:W-:Y:S01]  /*12650*/  DMUL.RP R14, R32, R14 ;  /* 0x0000000e200e7228 */ /* 0x000fe20000008000 */
[----:B------:R-:W-:Y:S01]  /*12660*/  IMAD.MOV.U32 R4, RZ, RZ, RZ ;  /* 0x000000ffff047224 */ /* 0x000fe200078e00ff */
[----:B------:R-:W-:-:S05]  /*12670*/  IADD3 R34, -R34, -0x43300000, RZ ;  /* 0xbcd0000022227810 */ /* 0x000fca0007ffe1ff */
[----:B------:R-:W-:-:S03]  /*12680*/  DFMA R4, R2, -R4, R32 ;  /* 0x800000040204722b */ /* 0x000fc60000000020 */
[----:B------:R-:W-:-:S07]  /*12690*/  LOP3.LUT R6, R15, R6, RZ, 0x3c, !PT ;  /* 0x000000060f067212 */ /* 0x000fce00078e3cff */
[----:B------:R-:W-:-:S04]  /*126a0*/  FSETP.NEU.AND P0, PT, |R5|, R34, PT ;  /* 0x000000220500720b */ /* 0x000fc80003f0d200 */
[----:B------:R-:W-:Y:S02]  /*126b0*/  FSEL R14, R14, R2, !P0 ;  /* 0x000000020e0e7208 */ /* 0x000fe40004000000 */
[----:B------:R-:W-:-:S05]  /*126c0*/  FSEL R2, R6, R3, !P0 ;  /* 0x0000000306027208 */ /* 0x000fca0004000000 */
[----:B------:R-:W-:Y:S02]  /*126d0*/  IMAD.MOV.U32 R3, RZ, RZ, R2 ;  /* 0x000000ffff037224 */ /* 0x000fe400078e0002 */
[----:B------:R-:W-:Y:S01]  /*126e0*/  IMAD.MOV.U32 R2, RZ, RZ, R14 ;  /* 0x000000ffff027224 */ /* 0x000fe200078e000e */
[----:B------:R-:W-:Y:S06]  /*126f0*/  BRA `(.L_x_5436) ;  /* 0x0000000000607947 */ /* 0x000fec0003800000 */
.L_x_5435:
        /* <DEDUP_REMOVED lines=12> */
[----:B------:R-:W-:Y:S02]  /*127c0*/  @!P0 IMAD.MOV.U32 R3, RZ, RZ, R2 ;  /* 0x000000ffff038224 */ /* 0x000fe400078e0002 */
[----:B------:R-:W-:Y:S02]  /*127d0*/  @!P0 IMAD.MOV.U32 R2, RZ, RZ, RZ ;  /* 0x000000ffff028224 */ /* 0x000fe400078e00ff */
[----:B------:R-:W-:Y:S02]  /*127e0*/  @P0 IMAD.MOV.U32 R2, RZ, RZ, RZ ;  /* 0x000000ffff020224 */ /* 0x000fe400078e00ff */
[----:B------:R-:W-:Y:S01]  /*127f0*/  @P0 IMAD.MOV.U32 R3, RZ, RZ, R4 ;  /* 0x000000ffff030224 */ /* 0x000fe200078e0004 */
[----:B------:R-:W-:Y:S06]  /*12800*/  BRA `(.L_x_5436) ;  /* 0x00000000001c7947 */ /* 0x000fec0003800000 */
.L_x_5438:
[----:B------:R-:W-:-:S05]  /*12810*/  LOP3.LUT R2, R7, 0x80000, RZ, 0xfc, !PT ;  /* 0x0008000007027812 */ /* 0x000fca00078efcff */
[----:B------:R-:W-:Y:S02]  /*12820*/  IMAD.MOV.U32 R3, RZ, RZ, R2 ;  /* 0x000000ffff037224 */ /* 0x000fe400078e0002 */
[----:B------:R-:W-:Y:S01]  /*12830*/  IMAD.MOV.U32 R2, RZ, RZ, R6 ;  /* 0x000000ffff027224 */ /* 0x000fe200078e0006 */
[----:B------:R-:W-:Y:S06]  /*12840*/  BRA `(.L_x_5436) ;  /* 0x00000000000c7947 */ /* 0x000fec0003800000 */
.L_x_5437:
[----:B------:R-:W-:-:S05]  /*12850*/  LOP3.LUT R2, R15, 0x80000, RZ, 0xfc, !PT ;  /* 0x000800000f027812 */ /* 0x000fca00078efcff */
[----:B------:R-:W-:Y:S02]  /*12860*/  IMAD.MOV.U32 R3, RZ, RZ, R2 ;  /* 0x000000ffff037224 */ /* 0x000fe400078e0002 */
[----:B------:R-:W-:-:S07]  /*12870*/  IMAD.MOV.U32 R2, RZ, RZ, R14 ;  /* 0x000000ffff027224 */ /* 0x000fce00078e000e */
.L_x_5436:
[----:B------:R-:W-:Y:S05]  /*12880*/  BSYNC B0 ;  /* 0x0000000000007941 */ /* 0x000fea0003800000 */
.L_x_5434:
[----:B------:R-:W-:Y:S02]  /*12890*/  IMAD.MOV.U32 R4, RZ, RZ, R0 ;  /* 0x000000ffff047224 */ /* 0x000fe400078e0000 */
[----:B------:R-:W-:-:S04]  /*128a0*/  IMAD.MOV.U32 R5, RZ, RZ, 0x0 ;  /* 0x00000000ff057424 */ /* 0x000fc800078e00ff */
[----:B------:R-:W-:Y:S05]  /*128b0*/  RET.REL.NODEC R4 `(_ZN2at6native27unrolled_elementwise_kernelIZZZNS0_15tan_kernel_cudaERNS_18TensorIteratorBaseEENKUlvE_clEvENKUlvE_clEvEUlN3c107complexIdEEE_St5arrayIPcLm2EELi4E23TrivialOffsetCalculatorILi1EjESE_NS0_6memory12LoadWithCastILi1EEENSF_13StoreWithCastILi1EEEEEviT_T0_T2_T3_T4_T5_) ;  /* 0xfffffed404d07950 */ /* 0x000fea0003c3ffff */
        .weak           $__internal_3_$__cuda_sm20_dsqrt_rn_f64_mediumpath_v1
        .type           $__internal_3_$__cuda_sm20_dsqrt_rn_f64_mediumpath_v1,@function
        .size           $__internal_3_$__cuda_sm20_dsqrt_rn_f64_mediumpath_v1,($_ZN2at6native27unrolled_elementwise_kernelIZZZNS0_15tan_kernel_cudaERNS_18TensorIteratorBaseEENKUlvE_clEvENKUlvE_clEvEUlN3c107complexIdEEE_St5arrayIPcLm2EELi4E23TrivialOffsetCalculatorILi1EjESE_NS0_6memory12LoadWithCastILi1EEENSF_13StoreWithCastILi1EEEEEviT_T0_T2_T3_T4_T5_$__internal_trig_reduction_slowpathd - $__internal_3_$__cuda_sm20_dsqrt_rn_f64_mediumpath_v1)
$__internal_3_$__cuda_sm20_dsqrt_rn_f64_mediumpath_v1:
[----:B------:R-:W-:Y:S01]  /*128c0*/  ISETP.GE.U32.AND P0, PT, R7, -0x3400000, PT ;  /* 0xfcc000000700780c */ /* 0x000fe20003f06070 */
[----:B------:R-:W-:Y:S01]  /*128d0*/  IMAD.MOV.U32 R7, RZ, RZ, R6 ;  /* 0x000000ffff077224 */ /* 0x000fe200078e0006 */
[-C--:B------:R-:W-:Y:S01]  /*128e0*/  LOP3.LUT R13, R13, R12.reuse, RZ, 0x3c, !PT ;  /* 0x0000000c0d0d7212 */ /* 0x080fe200078e3cff */
[----:B------:R-:W-:Y:S01]  /*128f0*/  BSSY B0, `(.L_x_5439) ;  /* 0x0000028000007945 */ /* 0x000fe20003800000 */
[----:B------:R-:W-:Y:S02]  /*12900*/  IMAD.MOV.U32 R6, RZ, RZ, R3 ;  /* 0x000000ffff067224 */ /* 0x000fe400078e0003 */
[C---:B------:R-:W-:Y:S01]  /*12910*/  LOP3.LUT R12, R13.reuse, R12, RZ, 0x3c, !PT ;  /* 0x0000000c0d0c7212 */ /* 0x040fe200078e3cff */
[----:B------:R-:W-:Y:S02]  /*12920*/  IMAD.MOV.U32 R3, RZ, RZ, R2 ;  /* 0x000000ffff037224 */ /* 0x000fe400078e0002 */
[----:B------:R-:W-:Y:S01]  /*12930*/  IMAD.MOV.U32 R2, RZ, RZ, R0 ;  /* 0x000000ffff027224 */ /* 0x000fe200078e0000 */
[----:B------:R-:W-:-:S03]  /*12940*/  LOP3.LUT R13, R13, R12, RZ, 0x3c, !PT ;  /* 0x0000000c0d0d7212 */ /* 0x000fc600078e3cff */
        /* <DEDUP_REMOVED lines=9> */
.L_x_5440:
        /* <DEDUP_REMOVED lines=9> */
[----:B------:R-:W-:Y:S02]  /*12a70*/  IMAD.MOV.U32 R2, RZ, RZ, RZ ;  /* 0x000000ffff027224 */ /* 0x000fe400078e00ff */
[----:B------:R-:W-:Y:S02]  /*12a80*/  IMAD.MOV.U32 R4, RZ, RZ, 0x0 ;  /* 0x00000000ff047424 */ /* 0x000fe400078e00ff */
[----:B------:R-:W-:Y:S01]  /*12a90*/  IMAD.MOV.U32 R5, RZ, RZ, 0x3fd80000 ;  /* 0x3fd80000ff057424 */ /* 0x000fe200078e00ff */
[----:B------:R-:W0:Y:S02]  /*12aa0*/  MUFU.RSQ64H R3, R13 ;  /* 0x0000000d00037308 */ /* 0x000e240000001c00 */
[----:B0-----:R-:W-:-:S08]  /*12ab0*/  DMUL R6, R2, R2 ;  /* 0x0000000202067228 */ /* 0x001fd00000000000 */
[----:B------:R-:W-:-:S08]  /*12ac0*/  DFMA R6, R12, -R6, 1 ;  /* 0x3ff000000c06742b */ /* 0x000fd00000000806 */
[----:B------:R-:W-:Y:S02]  /*12ad0*/  DFMA R4, R6, R4, 0.5 ;  /* 0x3fe000000604742b */ /* 0x000fe40000000004 */
[----:B------:R-:W-:-:S08]  /*12ae0*/  DMUL R6, R2, R6 ;  /* 0x0000000602067228 */ /* 0x000fd00000000000 */
[----:B------:R-:W-:-:S08]  /*12af0*/  DFMA R4, R4, R6, R2 ;  /* 0x000000060404722b */ /* 0x000fd00000000002 */
[----:B------:R-:W-:Y:S02]  /*12b00*/  DMUL R2, R12, R4 ;  /* 0x000000040c027228 */ /* 0x000fe40000000000 */
[----:B------:R-:W-:-:S06]  /*12b10*/  VIADD R5, R5, 0xfff00000 ;  /* 0xfff0000005057836 */ /* 0x000fcc0000000000 */
[----:B------:R-:W-:-:S08]  /*12b20*/  DFMA R12, R2, -R2, R12 ;  /* 0x80000002020c722b */ /* 0x000fd0000000000c */
[----:B------:R-:W-:-:S10]  /*12b30*/  DFMA R2, R4, R12, R2 ;  /* 0x0000000c0402722b */ /* 0x000fd40000000002 */
[----:B------:R-:W-:Y:S01]  /*12b40*/  VIADD R3, R3, 0xfcb00000 ;  /* 0xfcb0000003037836 */ /* 0x000fe20000000000 */
[----:B------:R-:W-:Y:S06]  /*12b50*/  BRA `(.L_x_5441) ;  /* 0x0000000000047947 */ /* 0x000fec0003800000 */
.L_x_5442:
[----:B------:R-:W-:-:S11]  /*12b60*/  DADD R2, R12, R12 ;  /* 0x000000000c027229 */ /* 0x000fd6000000000c */
.L_x_5441:
[----:B------:R-:W-:Y:S05]  /*12b70*/  BSYNC B0 ;  /* 0x0000000000007941 */ /* 0x000fea0003800000 */
.L_x_5439:
[----:B------:R-:W-:Y:S02]  /*12b80*/  IMAD.MOV.U32 R33, RZ, RZ, 0x0 ;  /* 0x00000000ff217424 */ /* 0x000fe400078e00ff */
[----:B------:R-:W-:Y:S02]  /*12b90*/  IMAD.MOV.U32 R0, RZ, RZ, R2 ;  /* 0x000000ffff007224 */ /* 0x000fe400078e0002 */
[----:B------:R-:W-:Y:S01]  /*12ba0*/  IMAD.MOV.U32 R2, RZ, RZ, R3 ;  /* 0x000000ffff027224 */ /* 0x000fe200078e0003 */
[----:B------:R-:W-:Y:S06]  /*12bb0*/  RET.REL.NODEC R32 `(_ZN2at6native27unrolled_elementwise_kernelIZZZNS0_15tan_kernel_cudaERNS_18TensorIteratorBaseEENKUlvE_clEvENKUlvE_clEvEUlN3c107complexIdEEE_St5arrayIPcLm2EELi4E23TrivialOffsetCalculatorILi1EjESE_NS0_6memory12LoadWithCastILi1EEENSF_13StoreWithCastILi1EEEEEviT_T0_T2_T3_T4_T5_) ;  /* 0xfffffed420107950 */ /* 0x000fec0003c3ffff */
        .type           $_ZN2at6native27unrolled_elementwise_kernelIZZZNS0_15tan_kernel_cudaERNS_18TensorIteratorBaseEENKUlvE_clEvENKUlvE_clEvEUlN3c107complexIdEEE_St5arrayIPcLm2EELi4E23TrivialOffsetCalculatorILi1EjESE_NS0_6memory12LoadWithCastILi1EEENSF_13StoreWithCastILi1EEEEEviT_T0_T2_T3_T4_T5_$__internal_trig_reduction_slowpathd,@function
        .size           $_ZN2at6native27unrolled_elementwise_kernelIZZZNS0_15tan_kernel_cudaERNS_18TensorIteratorBaseEENKUlvE_clEvENKUlvE_clEvEUlN3c107complexIdEEE_St5arrayIPcLm2EELi4E23TrivialOffsetCalculatorILi1EjESE_NS0_6memory12LoadWithCastILi1EEENSF_13StoreWithCastILi1EEEEEviT_T0_T2_T3_T4_T5_$__internal_trig_reduction_slowpathd,(.L_x_7506 - $_ZN2at6native27unrolled_elementwise_kernelIZZZNS0_15tan_kernel_cudaERNS_18TensorIteratorBaseEENKUlvE_clEvENKUlvE_clEvEUlN3c107complexIdEEE_St5arrayIPcLm2EELi4E23TrivialOffsetCalculatorILi1EjESE_NS0_6memory12LoadWithCastILi1EEENSF_13StoreWithCastILi1EEEEEviT_T0_T2_T3_T4_T5_$__internal_trig_reduction_slowpathd)
$_ZN2at6native27unrolled_elementwise_kernelIZZZNS0_15tan_kernel_cudaERNS_18TensorIteratorBaseEENKUlvE_clEvENKUlvE_clEvEUlN3c107complexIdEEE_St5arrayIPcLm2EELi4E23TrivialOffsetCalculatorILi1EjESE_NS0_6memory12LoadWithCastILi1EEENSF_13StoreWithCastILi1EEEEEviT_T0_T2_T3_T4_T5_$__internal_trig_reduction_slowpathd:
[----:B------:R-:W-:Y:S01]  /*12bc0*/  SHF.R.U32.HI R5, RZ, 0x14, R3 ;  /* 0x00000014ff057819 */ /* 0x000fe20000011603 */
[----:B------:R-:W-:Y:S02]  /*12bd0*/  IMAD.MOV.U32 R13, RZ, RZ, R0 ;  /* 0x000000ffff0d7224 */ /* 0x000fe400078e0000 */
[----:B------:R-:W-:Y:S01]  /*12be0*/  IMAD.MOV.U32 R0, RZ, RZ, RZ ;  /* 0x000000ffff007224 */ /* 0x000fe200078e00ff */
        /* <DEDUP_REMOVED lines=9> */
[----:B------:R-:W-:Y:S02]  /*12c80*/  IADD3 R36, -R0, 0x13, RZ ;  /* 0x0000001300247810 */ /* 0x000fe40007ffe1ff */
        /* <DEDUP_REMOVED lines=8> */
[----:B------:R-:W-:Y:S01]  /*12d10*/  IMAD.SHL.U32 R7, R13, 0x800, RZ ;  /* 0x000008000d077824 */ /* 0x000fe200078e00ff */
[----:B------:R-:W-:Y:S01]  /*12d20*/  CS2R R14, SRZ ;  /* 0x00000000000e7805 */ /* 0x000fe2000001ff00 */
[----:B------:R-:W-:-:S05]  /*12d30*/  IMAD.MOV.U32 R0, RZ, RZ, R1 ;  /* 0x000000ffff007224 */ /* 0x000fca00078e0001 */
[----:B------:R-:W1:Y:S01]  /*12d40*/  LDC.64 R44, c[0x0][0x208] ;  /* 0x00008200ff2c7b82 */ /* 0x000e620000000a00 */
[----:B0-----:R-:W-:-:S04]  /*12d50*/  IMAD.WIDE R4, R38, 0x8, R4 ;  /* 0x0000000826047825 */ /* 0x001fc800078e0204 */
[----:B------:R-:W-:Y:S01]  /*12d60*/  IMAD.MOV.U32 R6, RZ, RZ, R4 ;  /* 0x000000ffff067224 */ /* 0x000fe200078e0004 */
[----:B------:R-:W-:Y:S01]  /*12d70*/  SHF.L.U64.HI R4, R13, 0xb, R3 ;  /* 0x0000000b0d047819 */ /* 0x000fe20000010203 */
[----:B------:R-:W-:Y:S02]  /*12d80*/  IMAD.MOV.U32 R12, RZ, RZ, R5 ;  /* 0x000000ffff0c7224 */ /* 0x000fe400078e0005 */
[----:B------:R-:W-:Y:S01]  /*12d90*/  IMAD.MOV.U32 R5, RZ, RZ, R38 ;  /* 0x000000ffff057224 */ /* 0x000fe200078e0026 */
[----:B-1----:R-:W-:-:S07]  /*12da0*/  LOP3.LUT R4, R4, 0x80000000, RZ, 0xfc, !PT ;  /* 0x8000000004047812 */ /* 0x002fce00078efcff */
.L_x_5446:
        /* <DEDUP_REMOVED lines=9> */
[----:B------:R-:W-:Y:S02]  /*12e40*/  IMAD R13, R32, R4, RZ ;  /* 0x00000004200d7224 */ /* 0x000fe400078e02ff */
[----:B------:R-:W-:-:S03]  /*12e50*/  IMAD R14, R33, R7, RZ ;  /* 0x00000007210e7224 */ /* 0x000fc600078e02ff */
[----:B------:R-:W-:-:S04]  /*12e60*/  IADD3 R13, P3, R13, R35, RZ ;  /* 0x000000230d0d7210 */ /* 0x000fc80007f7e0ff */
[----:B------:R-:W-:Y:S01]  /*12e70*/  IADD3 R15, P4, R14, R13, RZ ;  /* 0x0000000d0e0f7210 */ /* 0x000fe20007f9e0ff */
[----:B------:R-:W-:Y:S02]  /*12e80*/  IMAD.MOV.U32 R14, RZ, RZ, R34 ;  /* 0x000000ffff0e7224 */ /* 0x000fe400078e0022 */
[----:B------:R-:W-:-:S03]  /*12e90*/  IMAD.HI.U32 R13, R32, R4, RZ ;  /* 0x00000004200d7227 */ /* 0x000fc600078e00ff */
[----:B------:R0:W-:Y:S01]  /*12ea0*/  STL.64 [R0], R14 ;  /* 0x0000000e00007387 */ /* 0x0001e20000100a00 */
[----:B------:R-:W-:Y:S02]  /*12eb0*/  IMAD.X R13, RZ, RZ, R13, P1 ;  /* 0x000000ffff0d7224 */ /* 0x000fe400008e060d */
[C---:B------:R-:W-:Y:S02]  /*12ec0*/  IMAD R32, R33.reuse, R4, RZ ;  /* 0x0000000421207224 */ /* 0x040fe400078e02ff */
[----:B0-----:R-:W-:-:S04]  /*12ed0*/  IMAD.HI.U32 R14, R33, R7, RZ ;  /* 0x00000007210e7227 */ /* 0x001fc800078e00ff */
[----:B------:R-:W-:Y:S01]  /*12ee0*/  VIADD R0, R0, 0x8 ;  /* 0x0000000800007836 */ /* 0x000fe20000000000 */
[----:B------:R-:W-:Y:S01]  /*12ef0*/  IADD3.X R13, P1, R14, R13, RZ, P3, !PT ;  /* 0x0000000d0e0d7210 */ /* 0x000fe20001f3e4ff */
[----:B------:R-:W-:Y:S01]  /*12f00*/  IMAD.HI.U32 R14, R33, R4, RZ ;  /* 0x00000004210e7227 */ /* 0x000fe200078e00ff */
[----:B------:R-:W-:Y:S02]  /*12f10*/  ISETP.GE.AND P3, PT, R5, R36, PT ;  /* 0x000000240500720c */ /* 0x000fe40003f66270 */
[----:B------:R-:W-:Y:S01]  /*12f20*/  IADD3.X R13, P4, R32, R13, RZ, P4, !PT ;  /* 0x0000000d200d7210 */ /* 0x000fe2000279e4ff */
[----:B------:R-:W-:Y:S01]  /*12f30*/  IMAD.X R14, RZ, RZ, R14, P1 ;  /* 0x000000ffff0e7224 */ /* 0x000fe200008e060e */
[----:B------:R-:W-:-:S03]  /*12f40*/  IADD3 R6, P1, R6, 0x8, RZ ;  /* 0x0000000806067810 */ /* 0x000fc60007f3e0ff */
[----:B------:R-:W-:Y:S02]  /*12f50*/  IMAD.X R14, RZ, RZ, R14, P4 ;  /* 0x000000ffff0e7224 */ /* 0x000fe400020e060e */
[----:B------:R-:W-:Y:S02]  /*12f60*/  IMAD.X R12, RZ, RZ, R12, P1 ;  /* 0x000000ffff0c7224 */ /* 0x000fe400008e060c */
[----:B------:R-:W-:Y:S02]  /*12f70*/  IMAD.MOV.U32 R15, RZ, RZ, R14 ;  /* 0x000000ffff0f7224 */ /* 0x000fe400078e000e */
[----:B------:R-:W-:Y:S01]  /*12f80*/  IMAD.MOV.U32 R14, RZ, RZ, R13 ;  /* 0x000000ffff0e7224 */ /* 0x000fe200078e000d */
[----:B------:R-:W-:Y:S06]  /*12f90*/  @!P3 BRA `(.L_x_5446) ;  /* 0xfffffffc0084b947 */ /* 0x000fec000383ffff */
.L_x_5445:
[----:B------:R-:W-:Y:S05]  /*12fa0*/  BSYNC B0 ;  /* 0x0000000000007941 */ /* 0x000fea0003800000 */
.L_x_5444:
[----:B------:R-:W-:-:S04]  /*12fb0*/  IMAD.IADD R38, R5, 0x1, -R38 ;  /* 0x0000000105267824 */ /* 0x000fc800078e0a26 */
[----:B------:R-:W-:-:S05]  /*12fc0*/  IMAD R38, R38, 0x8, R1 ;  /* 0x0000000826267824 */ /* 0x000fca00078e0201 */
[----:B------:R0:W-:Y:S04]  /*12fd0*/  STL.64 [R38], R14 ;  /* 0x0000000e26007387 */ /* 0x0001e80000100a00 */
[----:B------:R-:W0:Y:S04]  /*12fe0*/  LDL.64 R4, [R1+0x10] ;  /* 0x0000100001047983 */ /* 0x000e280000100a00 */
[----:B------:R-:W2:Y:S04]  /*12ff0*/  @P0 LDL.64 R12, [R1+0x8] ;  /* 0x00000800010c0983 */ /* 0x000ea80000100a00 */
[----:B------:R-:W3:Y:S01]  /*13000*/  LDL.64 R6, [R1+0x18] ;  /* 0x0000180001067983 */ /* 0x000ee20000100a00 */
[----:B------:R-:W-:Y:S01]  /*13010*/  @P0 IADD3 R0, -R37, 0x40, RZ ;  /* 0x0000004025000810 */ /* 0x000fe20007ffe1ff */
[----:B------:R-:W-:Y:S01]  /*13020*/  UMOV UR4, URZ ;  /* 0x0000003f00047c82 */ /* 0x000fe20008000000 */
[----:B0-----:R-:W-:-:S02]  /*13030*/  @P0 SHF.L.U32 R15, R4, R37, RZ ;  /* 0x00000025040f0219 */ /* 0x001fc400000006ff */
[-C--:B------:R-:W-:Y:S02]  /*13040*/  @P0 SHF.R.U64 R14, R4, R0.reuse, R5 ;  /* 0x00000000040e0219 */ /* 0x080fe40000001205 */
[-C--:B--2---:R-:W-:Y:S02]  /*13050*/  @P0 SHF.R.U64 R32, R12, R0.reuse, R13 ;  /* 0x000000000c200219 */ /* 0x084fe4000000120d */
[----:B------:R-:W-:Y:S02]  /*13060*/  @P0 SHF.L.U64.HI R12, R4, R37, R5 ;  /* 0x00000025040c0219 */ /* 0x000fe40000010205 */
[----:B------:R-:W-:Y:S02]  /*13070*/  @P0 LOP3.LUT R4, R32, R15, RZ, 0xfc, !PT ;  /* 0x0000000f20040212 */ /* 0x000fe400078efcff */
[-C--:B------:R-:W-:Y:S02]  /*13080*/  @P0 SHF.R.U32.HI R13, RZ, R0.reuse, R13 ;  /* 0x00000000ff0d0219 */ /* 0x080fe4000001160d */
[----:B------:R-:W-:-:S02]  /*13090*/  @P0 SHF.R.U32.HI R15, RZ, R0, R5 ;  /* 0x00000000ff0f0219 */ /* 0x000fc40000011605 */
[CC--:B---3--:R-:W-:Y:S02]  /*130a0*/  @P0 SHF.L.U32 R0, R6.reuse, R37.reuse, RZ ;  /* 0x0000002506000219 */ /* 0x0c8fe400000006ff */
[----:B------:R-:W-:Y:S02]  /*130b0*/  @P0 SHF.L.U64.HI R37, R6, R37, R7 ;  /* 0x0000002506250219 */ /* 0x000fe40000010207 */
[----:B------:R-:W-:Y:S02]  /*130c0*/  @P0 LOP3.LUT R6, R0, R14, RZ, 0xfc, !PT ;  /* 0x0000000e00060212 */ /* 0x000fe400078efcff */
[----:B------:R-:W-:Y:S01]  /*130d0*/  @P0 LOP3.LUT R5, R13, R12, RZ, 0xfc, !PT ;  /* 0x0000000c0d050212 */ /* 0x000fe200078efcff */
[----:B------:R-:W-:Y:S01]  /*130e0*/  IMAD.SHL.U32 R12, R4, 0x4, RZ ;  /* 0x00000004040c7824 */ /* 0x000fe200078e00ff */
[----:B------:R-:W-:Y:S01]  /*130f0*/  @P0 LOP3.LUT R7, R37, R15, RZ, 0xfc, !PT ;  /* 0x0000000f25070212 */ /* 0x000fe200078efcff */
[----:B------:R-:W-:Y:S01]  /*13100*/  IMAD.SHL.U32 R0, R6, 0x4, RZ ;  /* 0x0000000406007824 */ /* 0x000fe200078e00ff */
[----:B------:R-:W-:-:S02]  /*13110*/  SHF.L.U64.HI R13, R4, 0x2, R5 ;  /* 0x00000002040d7819 */ /* 0x000fc40000010205 */
[----:B------:R-:W-:Y:S02]  /*13120*/  SHF.R.U32.HI R5, RZ, 0x1e, R5 ;  /* 0x0000001eff057819 */ /* 0x000fe40000011605 */
[----:B------:R-:W-:Y:S02]  /*13130*/  IADD3 RZ, P0, RZ, -R12, RZ ;  /* 0x8000000cffff7210 */ /* 0x000fe40007f1e0ff */
[----:B------:R-:W-:Y:S02]  /*13140*/  LOP3.LUT R4, RZ, R13, RZ, 0x33, !PT ;  /* 0x0000000dff047212 */ /* 0x000fe400078e33ff */
[----:B------:R-:W-:Y:S02]  /*13150*/  LOP3.LUT R5, R5, R0, RZ, 0xfc, !PT ;  /* 0x0000000005057212 */ /* 0x000fe400078efcff */
[----:B------:R-:W-:Y:S02]  /*13160*/  SHF.L.U64.HI R0, R6, 0x2, R7 ;  /* 0x0000000206007819 */ /* 0x000fe40000010207 */
[----:B------:R-:W-:-:S02]  /*13170*/  IADD3.X R14, P0, RZ, R4, RZ, P0, !PT ;  /* 0x00000004ff0e7210 */ /* 0x000fc4000071e4ff */
[----:B------:R-:W-:Y:S02]  /*13180*/  LOP3.LUT R6, RZ, R5, RZ, 0x33, !PT ;  /* 0x00000005ff067212 */ /* 0x000fe400078e33ff */
[----:B------:R-:W-:Y:S02]  /*13190*/  LOP3.LUT R4, RZ, R0, RZ, 0x33, !PT ;  /* 0x00000000ff047212 */ /* 0x000fe400078e33ff */
[----:B------:R-:W-:Y:S02]  /*131a0*/  IADD3.X R6, P1, RZ, R6, RZ, P0, !PT ;  /* 0x00000006ff067210 */ /* 0x000fe4000073e4ff */
[----:B------:R-:W-:-:S03]  /*131b0*/  SHF.R.U32.HI R32, RZ, 0x1d, R7 ;  /* 0x0000001dff207819 */ /* 0x000fc60000011607 */
[----:B------:R-:W-:Y:S01]  /*131c0*/  IMAD.X R4, RZ, RZ, R4, P1 ;  /* 0x000000ffff047224 */ /* 0x000fe200008e0604 */
[C---:B------:R-:W-:Y:S02]  /*131d0*/  LOP3.LUT P0, RZ, R32.reuse, 0x1, RZ, 0xc0, !PT ;  /* 0x0000000120ff7812 */ /* 0x040fe4000780c0ff */
[----:B------:R-:W-:Y:S02]  /*131e0*/  LOP3.LUT R32, R32, 0x1, RZ, 0xc0, !PT ;  /* 0x0000000120207812 */ /* 0x000fe400078ec0ff */
[----:B------:R-:W-:Y:S02]  /*131f0*/  SEL R0, R0, R4, !P0 ;  /* 0x0000000400007207 */ /* 0x000fe40004000000 */
[----:B------:R-:W-:Y:S02]  /*13200*/  SEL R5, R5, R6, !P0 ;  /* 0x0000000605057207 */ /* 0x000fe40004000000 */
[----:B------:R-:W-:-:S04]  /*13210*/  ISETP.NE.U32.AND P1, PT, R0, RZ, PT ;  /* 0x000000ff0000720c */ /* 0x000fc80003f25070 */
[----:B------:R-:W-:Y:S01]  /*13220*/  SEL R4, R5, R0, !P1 ;  /* 0x0000000005047207 */ /* 0x000fe20004800000 */
[----:B------:R-:W-:-:S05]  /*13230*/  @P0 IMAD.MOV R12, RZ, RZ, -R12 ;  /* 0x000000ffff0c0224 */ /* 0x000fca00078e0a0c */
[----:B------:R-:W0:Y:S02]  /*13240*/  FLO.U32 R4, R4 ;  /* 0x0000000400047300 */ /* 0x000e2400000e0000 */
[C---:B0-----:R-:W-:Y:S02]  /*13250*/  IADD3 R6, -R4.reuse, 0x1f, RZ ;  /* 0x0000001f04067810 */ /* 0x041fe40007ffe1ff */
[----:B------:R-:W-:-:S03]  /*13260*/  IADD3 R4, -R4, 0x3f, RZ ;  /* 0x0000003f04047810 */ /* 0x000fc60007ffe1ff */
[----:B------:R-:W-:Y:S01]  /*13270*/  @P1 IMAD.MOV R4, RZ, RZ, R6 ;  /* 0x000000ffff041224 */ /* 0x000fe200078e0206 */
[----:B------:R-:W-:-:S04]  /*13280*/  SEL R6, R13, R14, !P0 ;  /* 0x0000000e0d067207 */ /* 0x000fc80004000000 */
        /* <DEDUP_REMOVED lines=12> */
[----:B------:R-:W-:-:S03]  /*13350*/  IADD3 RZ, P1, R14, R14, RZ ;  /* 0x0000000e0eff7210 */ /* 0x000fc60007f3e0ff */
[----:B------:R-:W-:-:S04]  /*13360*/  IMAD.WIDE.U32 R12, R5, -0x36f0255e, R12 ;  /* 0xc90fdaa2050c7825 */ /* 0x000fc800078e000c */
[----:B------:R-:W-:-:S04]  /*13370*/  IMAD.HI.U32 R5, R0, -0x36f0255e, RZ ;  /* 0xc90fdaa200057827 */ /* 0x000fc800078e00ff */
[----:B------:R-:W-:-:S04]  /*13380*/  IMAD.WIDE.U32 R12, P3, R0, 0x2168c235, R12 ;  /* 0x2168c235000c7825 */ /* 0x000fc8000786000c */
[----:B------:R-:W-:Y:S01]  /*13390*/  IMAD R0, R0, -0x36f0255e, RZ ;  /* 0xc90fdaa200007824 */ /* 0x000fe200078e02ff */
[----:B------:R-:W-:Y:S01]  /*133a0*/  IADD3.X RZ, P1, R12, R12, RZ, P1, !PT ;  /* 0x0000000c0cff7210 */ /* 0x000fe20000f3e4ff */
[----:B------:R-:W-:-:S03]  /*133b0*/  IMAD.X R5, RZ, RZ, R5, P3 ;  /* 0x000000ffff057224 */ /* 0x000fc600018e0605 */
[----:B------:R-:W-:-:S05]  /*133c0*/  IADD3 R0, P3, R0, R13, RZ ;  /* 0x0000000d00007210 */ /* 0x000fca0007f7e0ff */
[----:B------:R-:W-:Y:S01]  /*133d0*/  IMAD.X R6, RZ, RZ, R5, P3 ;  /* 0x000000ffff067224 */ /* 0x000fe200018e0605 */
[C---:B------:R-:W-:Y:S02]  /*133e0*/  ISETP.GT.U32.AND P3, PT, R0.reuse, RZ, PT ;  /* 0x000000ff0000720c */ /* 0x040fe40003f64070 */
[----:B------:R-:W-:Y:S02]  /*133f0*/  IADD3.X R5, P1, R0, R0, RZ, P1, !PT ;  /* 0x0000000000057210 */ /* 0x000fe40000f3e4ff */
[----:B------:R-:W-:-:S03]  /*13400*/  ISETP.GT.AND.EX P3, PT, R6, RZ, PT, P3 ;  /* 0x000000ff0600720c */ /* 0x000fc60003f64330 */
[----:B------:R-:W-:Y:S01]  /*13410*/  IMAD.X R12, R6, 0x1, R6, P1 ;  /* 0x00000001060c7824 */ /* 0x000fe200008e0606 */
[----:B------:R-:W-:-:S04]  /*13420*/  SEL R5, R5, R0, P3 ;  /* 0x0000000005057207 */ /* 0x000fc80001800000 */
[----:B------:R-:W-:Y:S02]  /*13430*/  SEL R0, R12, R6, P3 ;  /* 0x000000060c007207 */ /* 0x000fe40001800000 */
[----:B------:R-:W-:Y:S02]  /*13440*/  IADD3 R5, P1, R5, 0x1, RZ ;  /* 0x0000000105057810 */ /* 0x000fe40007f3e0ff */
[----:B------:R-:W-:-:S03]  /*13450*/  SEL R6, RZ, 0x1, !P3 ;  /* 0x00000001ff067807 */ /* 0x000fc60005800000 */
[----:B------:R-:W-:Y:S02]  /*13460*/  IMAD.X R0, RZ, RZ, R0, P1 ;  /* 0x000000ffff007224 */ /* 0x000fe400008e0600 */
[----:B------:R-:W-:-:S03]  /*13470*/  IMAD.IADD R4, R6, 0x1, R4 ;  /* 0x0000000106047824 */ /* 0x000fc600078e0204 */
[----:B------:R-:W-:-:S04]  /*13480*/  SHF.R.U64 R5, R5, 0xa, R0 ;  /* 0x0000000a05057819 */ /* 0x000fc80000001200 */
[----:B------:R-:W-:-:S04]  /*13490*/  IADD3 R5, P1, R5, 0x1, RZ ;  /* 0x0000000105057810 */ /* 0x000fc80007f3e0ff */
[----:B------:R-:W-:Y:S02]  /*134a0*/  LEA.HI.X R0, R0, RZ, RZ, 0x16, P1 ;  /* 0x000000ff00007211 */ /* 0x000fe400008fb4ff */
[----:B------:R-:W-:Y:S02]  /*134b0*/  LOP3.LUT P1, R3, R3, 0x80000000, RZ, 0xc0, !PT ;  /* 0x8000000003037812 */ /* 0x000fe4000782c0ff */
[--C-:B------:R-:W-:Y:S01]  /*134c0*/  SHF.R.U64 R13, R5, 0x1, R0.reuse ;  /* 0x00000001050d7819 */ /* 0x100fe20000001200 */
[----:B------:R-:W-:Y:S01]  /*134d0*/  IMAD.SHL.U32 R5, R4, 0x100000, RZ ;  /* 0x0010000004057824 */ /* 0x000fe200078e00ff */
[----:B------:R-:W-:Y:S02]  /*134e0*/  SHF.R.U32.HI R4, RZ, 0x1, R0 ;  /* 0x00000001ff047819 */ /* 0x000fe40000011600 */
[----:B------:R-:W-:Y:S02]  /*134f0*/  IADD3 R13, P3, P4, R13, -UR4, RZ ;  /* 0x800000040d0d7c10 */ /* 0x000fe4000fc7e0ff */
[----:B------:R-:W-:-:S02]  /*13500*/  LEA.HI R0, R7, R32, RZ, 0x2 ;  /* 0x0000002007007211 */ /* 0x000fc400078f10ff */
[----:B------:R-:W-:Y:S02]  /*13510*/  @P0 LOP3.LUT R3, R3, 0x80000000, RZ, 0x3c, !PT ;  /* 0x8000000003030812 */ /* 0x000fe400078e3cff */
[----:B------:R-:W-:Y:S01]  /*13520*/  IADD3.X R4, R4, 0x3fe00000, ~R5, P3, P4 ;  /* 0x3fe0000004047810 */ /* 0x000fe20001fe8c05 */
[----:B------:R-:W-:-:S03]  /*13530*/  @P1 IMAD.MOV R0, RZ, RZ, -R0 ;  /* 0x000000ffff001224 */ /* 0x000fc600078e0a00 */
[----:B------:R-:W-:-:S07]  /*13540*/  LOP3.LUT R3, R4, R3, RZ, 0xfc, !PT ;  /* 0x0000000304037212 */ /* 0x000fce00078efcff */
.L_x_5443:
[----:B------:R-:W-:Y:S02]  /*13550*/  IMAD.MOV.U32 R5, RZ, RZ, R3 ;  /* 0x000000ffff057224 */ /* 0x000fe400078e0003 */
[----:B------:R-:W-:Y:S02]  /*13560*/  IMAD.MOV.U32 R3, RZ, RZ, 0x0 ;  /* 0x00000000ff037424 */ /* 0x000fe400078e00ff */
[----:B------:R-:W-:Y:S02]  /*13570*/  IMAD.MOV.U32 R4, RZ, RZ, R13 ;  /* 0x000000ffff047224 */ /* 0x000fe400078e000d */
[----:B------:R-:W-:Y:S05]  /*13580*/  RET.REL.NODEC R2 `(_ZN2at6native27unrolled_elementwise_kernelIZZZNS0_15tan_kernel_cudaERNS_18TensorIteratorBaseEENKUlvE_clEvENKUlvE_clEvEUlN3c107complexIdEEE_St5arrayIPcLm2EELi4E23TrivialOffsetCalculatorILi1EjESE_NS0_6memory12LoadWithCastILi1EEENSF_13StoreWithCastILi1EEEEEviT_T0_T2_T3_T4_T5_) ;  /* 0xfffffec8029c7950 */ /* 0x000fea0003c3ffff */
.L_x_5447:
        /* <DEDUP_REMOVED lines=15> */
.L_x_7506:


//--------------------- .text._ZN2at6native18elementwise_kernelILi128ELi2EZNS0_22gpu_kernel_impl_nocastIZZZNS0_15tan_kernel_cudaERNS_18TensorIteratorBaseEENKUlvE_clEvENKUlvE_clEvEUlN3c107complexIdEEE_EEvS4_RKT_EUliE_EEviT1_ --------------------------
	.section	.text._ZN2at6native18elementwise_kernelILi128ELi2EZNS0_22gpu_kernel_impl_nocastIZZZNS0_15tan_kernel_cudaERNS_18TensorIteratorBaseEENKUlvE_clEvENKUlvE_clEvEUlN3c107complexIdEEE_EEvS4_RKT_EUliE_EEviT1_,"ax",@progbits
	.align	128
        .global         _ZN2at6native18elementwise_kernelILi128ELi2EZNS0_22gpu_kernel_impl_nocastIZZZNS0_15tan_kernel_cudaERNS_18TensorIteratorBaseEENKUlvE_clEvENKUlvE_clEvEUlN3c107complexIdEEE_EEvS4_RKT_EUliE_EEviT1_
        .type           _ZN2at6native18elementwise_kernelILi128ELi2EZNS0_22gpu_kernel_impl_nocastIZZZNS0_15tan_kernel_cudaERNS_18TensorIteratorBaseEENKUlvE_clEvENKUlvE_clEvEUlN3c107complexIdEEE_EEvS4_RKT_EUliE_EEviT1_,@function
        .size           _ZN2at6native18elementwise_kernelILi128ELi2EZNS0_22gpu_kernel_impl_nocastIZZZNS0_15tan_kernel_cudaERNS_18TensorIteratorBaseEENKUlvE_clEvENKUlvE_clEvEUlN3c107complexIdEEE_EEvS4_RKT_EUliE_EEviT1_,(.L_x_7509 - _ZN2at6native18elementwise_kernelILi128ELi2EZNS0_22gpu_kernel_impl_nocastIZZZNS0_15tan_kernel_cudaERNS_18TensorIteratorBaseEENKUlvE_clEvENKUlvE_clEvEUlN3c107complexIdEEE_EEvS4_RKT_EUliE_EEviT1_)
        .other          _ZN2at6native18elementwise_kernelILi128ELi2EZNS0_22gpu_kernel_impl_nocastIZZZNS0_15tan_kernel_cudaERNS_18TensorIteratorBaseEENKUlvE_clEvENKUlvE_clEvEUlN3c107complexIdEEE_EEvS4_RKT_EUliE_EEviT1_,@"STO_CUDA_ENTRY STV_DEFAULT"
_ZN2at6native18elementwise_kernelILi128ELi2EZNS0_22gpu_kernel_impl_nocastIZZZNS0_15tan_kernel_cudaERNS_18TensorIteratorBaseEENKUlvE_clEvENKUlvE_clEvEUlN3c107complexIdEEE_EEvS4_RKT_EUliE_EEviT1_:
.text._ZN2at6native18elementwise_kernelILi128ELi2EZNS0_22gpu_kernel_impl_nocastIZZZNS0_15tan_kernel_cudaERNS_18TensorIteratorBaseEENKUlvE_clEvENKUlvE_clEvEUlN3c107complexIdEEE_EEvS4_RKT_EUliE_EEviT1_:
        /* <DEDUP_REMOVED lines=299> */
[----:B------:R-:W-:Y:S01]  /*12b0*/  @P0 IMAD.MOV.U32 R4, RZ, RZ, RZ ;  /* 0x000000ffff040224 */ /* 0x000fe200078e00ff */
[----:B------:R-:W-:-:S03]  /*12c0*/  ULDC.64 UR4, c[0x0][0x400] ;  /* 0x0001000000047ab9 */ /* 0x000fc60000000a00 */
[----:B------:R-:W1:Y:S01]  /*12d0*/  @P0 LDC R11, c[0x0][0x33c] ;  /* 0x0000cf00ff0b0b82 */ /* 0x000e620000000800 */
[----:B------:R-:W-:-:S07]  /*12e0*/  IMAD.MOV R7, RZ, RZ, -R5 ;  /* 0x000000ffff077224 */ /* 0x000fce00078e0a05 */
        /* <DEDUP_REMOVED lines=10> */
.L_x_5450:
[----:B------:R-:W-:Y:S02]  /*1390*/  ULDC.64 UR4, c[0x0][0x418] ;  /* 0x0001060000047ab9 */ /* 0x000fe40000000a00 */
[----:B------:R-:W-:-:S05]  /*13a0*/  IADD3 R6, P0, R0, UR4, RZ ;  /* 0x0000000400067c10 */ /* 0x000fca000ff1e0ff */
[----:B------:R-:W-:Y:S01]  /*13b0*/  IMAD.X R7, RZ, RZ, UR5, P0 ;  /* 0x00000005ff077e24 */ /* 0x000fe200080e06ff */
[----:B------:R-:W-:-:S05]  /*13c0*/  ULDC.64 UR4, c[0x0][0x410] ;  /* 0x0001040000047ab9 */ /* 0x000fca0000000a00 */
[----:B------:R-:W2:Y:S01]  /*13d0*/  LDG.E.128 R4, desc[UR6][R6.64] ;  /* 0x0000000606047981 */ /* 0x000ea2000c1e1d00 */
[----:B------:R-:W-:Y:S01]  /*13e0*/  IADD3 R20, P1, R21, UR4, RZ ;  /* 0x0000000415147c10 */ /* 0x000fe2000ff3e0ff */
[----:B------:R-:W-:Y:S04]  /*13f0*/  BSSY B0, `(.L_x_5451) ;  /* 0x0000241000007945 */ /* 0x000fe80003800000 */
[----:B------:R-:W-:Y:S01]  /*1400*/  IMAD.X R21, RZ, RZ, UR5, P1 ;  /* 0x00000005ff157e24 */ /* 0x000fe200088e06ff */
[----:B--2---:R-:W-:-:S10]  /*1410*/  DADD R2, -RZ, -R6 ;  /* 0x00000000ff027229 */ /* 0x004fd40000000906 */
        /* <DEDUP_REMOVED lines=29> */
[----:B------:R-:W-:Y:S05]  /*15f0*/  CALL.REL.NOINC `($_ZN2at6native18elementwise_kernelILi128ELi2EZNS0_22gpu_kernel_impl_nocastIZZZNS0_15tan_kernel_cudaERNS_18TensorIteratorBaseEENKUlvE_clEvENKUlvE_clEvEUlN3c107complexIdEEE_EEvS4_RKT_EUliE_EEviT1_$__internal_trig_reduction_slowpathd) ;  /* 0x0000006000a87944 */ /* 0x000fea0003c00000 */
[----:B------:R-:W-:Y:S05]  /*1600*/  BRA `(.L_x_5457) ;  /* 0x0000000000087947 */ /* 0x000fea0003800000 */
.L_x_5456:
[----:B------:R-:W-:Y:S01]  /*1610*/  DMUL R16, RZ, R4 ;  /* 0x00000004ff107228 */ /* 0x000fe20000000000 */
[----:B------:R-:W-:-:S10]  /*1620*/  IMAD.MOV.U32 R0, RZ, RZ, RZ ;  /* 0x000000ffff007224 */ /* 0x000fd400078e00ff */
.L_x_5457:
[----:B------:R-:W-:Y:S05]  /*1630*/  BSYNC B3 ;  /* 0x0000000000037941 */ /* 0x000fea0003800000 */
.L_x_5455:
[----:B------:R-:W-:Y:S01]  /*1640*/  DMUL R4, R16, R16 ;  /* 0x0000001010047228 */ /* 0x000fe20000000000 */
[----:B------:R-:W-:Y:S01]  /*1650*/  MOV R6, 0x5b27ebb1 ;  /* 0x5b27ebb100067802 */ /* 0x000fe20000000f00 */
[----:B------:R-:W-:Y:S01]  /*1660*/  IMAD.MOV.U32 R7, RZ, RZ, 0x3ef9757c ;  /* 0x3ef9757cff077424 */ /* 0x000fe200078e00ff */
[----:B------:R-:W-:Y:S01]  /*1670*/  UMOV UR4, 0x2799bcb9 ;  /* 0x2799bcb900047882 */ /* 0x000fe20000000000 */
[----:B------:R-:W-:Y:S01]  /*1680*/  UMOV UR5, 0x3ee48dac ;  /* 0x3ee48dac00057882 */ /* 0x000fe20000000000 */
[----:B------:R-:W-:Y:S01]  /*1690*/  LOP3.LUT R0, R0, 0x1, RZ, 0xc0, !PT ;  /* 0x0000000100007812 */ /* 0x000fe200078ec0ff */
[----:B------:R-:W-:Y:S01]  /*16a0*/  BSSY B2, `(.L_x_5458) ;  /* 0x0000039000027945 */ /* 0x000fe20003800000 */
[----:B------:R-:W-:Y:S01]  /*16b0*/  LOP3.LUT R23, R3, 0x7fffffff, RZ, 0xc0, !PT ;  /* 0x7fffffff03177812 */ /* 0x000fe200078ec0ff */
        /* <DEDUP_REMOVED lines=55> */
.L_x_5459:
[----:B------:R-:W-:Y:S05]  /*1a30*/  BSYNC B2 ;  /* 0x0000000000027941 */ /* 0x000fea0003800000 */
.L_x_5458:
[----:B------:R-:W-:Y:S01]  /*1a40*/  BSSY B2, `(.L_x_5460) ;  /* 0x0000075000027945 */ /* 0x000fe20003800000 */
[----:B------:R-:W-:-:S03]  /*1a50*/  MOV R22, R2 ;  /* 0x0000000200167202 */ /* 0x000fc60000000f00 */
[----:B------:R-:W-:Y:S05]  /*1a60*/  @!P1 BRA `(.L_x_5461) ;  /* 0x00000004006c9947 */ /* 0x000fea0003800000 */
[----:B------:R-:W-:Y:S01]  /*1a70*/  IMAD.MOV.U32 R4, RZ, RZ, 0x652b82fe ;  /* 0x652b82feff047424 */ /* 0x000fe200078e00ff */
[----:B------:R-:W-:Y:S01]  /*1a80*/  UMOV UR4, 0xfefa39ef ;  /* 0xfefa39ef00047882 */ /* 0x000fe20000000000 */
[----:B------:R-:W-:Y:S01]  /*1a90*/  IMAD.MOV.U32 R5, RZ, RZ, 0x3ff71547 ;  /* 0x3ff71547ff057424 */ /* 0x000fe200078e00ff */
[----:B------:R-:W-:Y:S01]  /*1aa0*/  UMOV UR5, 0x3fe62e42 ;  /* 0x3fe62e4200057882 */ /* 0x000fe20000000000 */
[----:B------:R-:W-:Y:S01]  /*1ab0*/  SHF.L.U32 R0, R23, 0x1, RZ ;  /* 0x0000000117007819 */ /* 0x000fe200000006ff */
[----:B------:R-:W-:Y:S01]  /*1ac0*/  IMAD.MOV.U32 R12, RZ, RZ, 0x0 ;  /* 0x00000000ff0c7424 */ /* 0x000fe200078e00ff */
[----:B------:R-:W-:Y:S01]  /*1ad0*/  BSSY B3, `(.L_x_5462) ;  /* 0x000004d000037945 */ /* 0x000fe20003800000 */
[----:B------:R-:W-:Y:S01]  /*1ae0*/  IMAD.MOV.U32 R13, RZ, RZ, 0x3ff00000 ;  /* 0x3ff00000ff0d7424 */ /* 0x000fe200078e00ff */
[----:B------:R-:W-:Y:S01]  /*1af0*/  DFMA R4, R22, R4, 6.75539944105574400000e+15 ;  /* 0x433800001604742b */ /* 0x000fe20000000004 */
[C---:B------:R-:W-:Y:S02]  /*1b00*/  ISETP.GE.U32.AND P0, PT, R0.reuse, 0x7fb3e647, PT ;  /* 0x7fb3e6470000780c */ /* 0x040fe40003f06070 */
[----:B------:R-:W-:-:S05]  /*1b10*/  ISETP.NE.AND P1, PT, R0, RZ, PT ;  /* 0x000000ff0000720c */ /* 0x000fca0003f25270 */
        /* <DEDUP_REMOVED lines=21> */
[----:B------:R-:W-:Y:S01]  /*1c70*/  @P0 IMAD.MOV R5, RZ, RZ, R4 ;  /* 0x000000ffff050224 */ /* 0x000fe200078e0204 */
[----:B------:R-:W-:-:S04]  /*1c80*/  MOV R4, RZ ;  /* 0x000000ff00047202 */ /* 0x000fc80000000f00 */
        /* <DEDUP_REMOVED lines=26> */
[----:B------:R-:W-:Y:S02]  /*1e30*/  @P1 FSEL R6, R4, R8, !P0 ;  /* 0x0000000804061208 */ /* 0x000fe40004000000 */
[----:B------:R-:W-:Y:S02]  /*1e40*/  @P1 FSEL R7, R5, R9, !P0 ;  /* 0x0000000905071208 */ /* 0x000fe40004000000 */
[----:B------:R-:W-:Y:S02]  /*1e50*/  MOV R4, 0x1 ;  /* 0x0000000100047802 */ /* 0x000fe40000000f00 */
        /* <DEDUP_REMOVED lines=16> */
[----:B------:R-:W-:-:S07]  /*1f60*/  IMAD.MOV.U32 R15, RZ, RZ, R7 ;  /* 0x000000ffff0f7224 */ /* 0x000fce00078e0007 */
[----:B------:R-:W-:Y:S05]  /*1f70*/  CALL.REL.NOINC `($__internal_4_$__cuda_sm20_div_rn_f64_full) ;  /* 0x0000005000347944 */ /* 0x000fea0003c00000 */
[----:B------:R-:W-:Y:S01]  /*1f80*/  MOV R4, R18 ;  /* 0x0000001200047202 */ /* 0x000fe20000000f00 */
[----:B------:R-:W-:-:S07]  /*1f90*/  IMAD.MOV.U32 R5, RZ, RZ, R19 ;  /* 0x000000ffff057224 */ /* 0x000fce00078e0013 */
.L_x_5463:
[----:B------:R-:W-:Y:S05]  /*1fa0*/  BSYNC B3 ;  /* 0x0000000000037941 */ /* 0x000fea0003800000 */
.L_x_5462:
[----:B------:R-:W-:Y:S01]  /*1fb0*/  DADD R4, R6, R4 ;  /* 0x0000000006047229 */ /* 0x000fe20000000004 */
[----:B------:R-:W-:Y:S01]  /*1fc0*/  UMOV UR4, 0x8fb9f87e ;  /* 0x8fb9f87e00047882 */ /* 0x000fe20000000000 */
[----:B------:R-:W-:Y:S02]  /*1fd0*/  UMOV UR5, 0x408633ce ;  /* 0x408633ce00057882 */ /* 0x000fe40000000000 */
[----:B------:R-:W-:-:S06]  /*1fe0*/  DSETP.GE.AND P0, PT, R22, UR4, PT ;  /* 0x0000000416007e2a */ /* 0x000fcc000bf06000 */
[----:B------:R-:W-:Y:S02]  /*1ff0*/  FSEL R6, R4, RZ, !P0 ;  /* 0x000000ff04067208 */ /* 0x000fe40004000000 */
[----:B------:R-:W-:Y:S01]  /*2000*/  FSEL R7, R5, +QNAN , !P0 ;  /* 0x7ff0000005077808 */ /* 0x000fe20004000000 */
[----:B------:R-:W-:Y:S06]  /*2010*/  BRA `(.L_x_5464) ;  /* 0x00000000005c7947 */ /* 0x000fec0003800000 */
.L_x_5461:
[----:B------:R-:W-:Y:S01]  /*2020*/  DMUL R4, R22, R22 ;  /* 0x0000001616047228 */ /* 0x000fe20000000000 */
[----:B------:R-:W-:Y:S01]  /*2030*/  IMAD.MOV.U32 R6, RZ, RZ, 0x61d87def ;  /* 0x61d87defff067424 */ /* 0x000fe200078e00ff */
[----:B------:R-:W-:Y:S01]  /*2040*/  MOV R7, 0x3de611a5 ;  /* 0x3de611a500077802 */ /* 0x000fe20000000f00 */
[----:B------:R-:W-:Y:S01]  /*2050*/  UMOV UR4, 0xab274c53 ;  /* 0xab274c5300047882 */ /* 0x000fe20000000000 */
[----:B------:R-:W-:-:S04]  /*2060*/  UMOV UR5, 0x3d6b4c75 ;  /* 0x3d6b4c7500057882 */ /* 0x000fc80000000000 */
        /* <DEDUP_REMOVED lines=18> */
.L_x_5464:
[----:B------:R-:W-:Y:S05]  /*2190*/  BSYNC B2 ;  /* 0x0000000000027941 */ /* 0x000fea0003800000 */
.L_x_5460:
        /* <DEDUP_REMOVED lines=16> */
[----:B------:R-:W-:Y:S01]  /*22a0*/  VIADD R9, R15, 0xfff00000 ;  /* 0xfff000000f097836 */ /* 0x000fe20000000000 */
[----:B------:R-:W-:-:S05]  /*22b0*/  MOV R8, R14 ;  /* 0x0000000e00087202 */ /* 0x000fca0000000f00 */
[----:B------:R-:W-:-:S08]  /*22c0*/  DFMA R18, R16, -R16, R12 ;  /* 0x800000101012722b */ /* 0x000fd0000000000c */
[----:B------:R-:W-:Y:S01]  /*22d0*/  DFMA R10, R18, R8, R16 ;  /* 0x00000008120a722b */ /* 0x000fe20000000010 */
[----:B------:R-:W-:Y:S10]  /*22e0*/  @!P0 BRA `(.L_x_5466) ;  /* 0x0000000000288947 */ /* 0x000ff40003800000 */
[----:B------:R-:W-:Y:S01]  /*22f0*/  IMAD.MOV.U32 R8, RZ, RZ, R14 ;  /* 0x000000ffff087224 */ /* 0x000fe200078e000e */
[----:B------:R-:W-:Y:S01]  /*2300*/  MOV R11, R13 ;  /* 0x0000000d000b7202 */ /* 0x000fe20000000f00 */
[----:B------:R-:W-:Y:S01]  /*2310*/  IMAD.MOV.U32 R10, RZ, RZ, R12 ;  /* 0x000000ffff0a7224 */ /* 0x000fe200078e000c */
[----:B------:R-:W-:Y:S01]  /*2320*/  MOV R14, R16 ;  /* 0x00000010000e7202 */ /* 0x000fe20000000f00 */
[----:B------:R-:W-:Y:S01]  /*2330*/  IMAD.MOV.U32 R12, RZ, RZ, R18 ;  /* 0x000000ffff0c7224 */ /* 0x000fe200078e0012 */
[----:B------:R-:W-:Y:S01]  /*2340*/  MOV R0, 0x2390 ;  /* 0x0000239000007802 */ /* 0x000fe20000000f00 */
[----:B------:R-:W-:Y:S02]  /*2350*/  IMAD.MOV.U32 R13, RZ, RZ, R19 ;  /* 0x000000ffff0d7224 */ /* 0x000fe400078e0013 */
[----:B------:R-:W-:Y:S02]  /*2360*/  IMAD.MOV.U32 R15, RZ, RZ, R17 ;  /* 0x000000ffff0f7224 */ /* 0x000fe400078e0011 */
[----:B------:R-:W-:-:S07]  /*2370*/  IMAD.MOV.U32 R16, RZ, RZ, R6 ;  /* 0x000000ffff107224 */ /* 0x000fce00078e0006 */
[----:B------:R-:W-:Y:S05]  /*2380*/  CALL.REL.NOINC `($__internal_5_$__cuda_sm20_dsqrt_rn_f64_mediumpath_v1) ;  /* 0x00000050009c7944 */ /* 0x000fea0003c00000 */
.L_x_5466:
[----:B------:R-:W-:Y:S05]  /*2390*/  BSYNC B2 ;  /* 0x0000000000027941 */ /* 0x000fea0003800000 */
.L_x_5465:
[C---:B------:R-:W-:Y:S01]  /*23a0*/  DMUL R6, R4.reuse, R2 ;  /* 0x0000000204067228 */ /* 0x040fe20000000000 */
[----:B------:R-:W-:Y:S01]  /*23b0*/  MOV R8, 0x1 ;  /* 0x0000000100087802 */ /* 0x000fe20000000f00 */
        /* <DEDUP_REMOVED lines=23> */
.L_x_5468:
[----:B------:R-:W-:Y:S05]  /*2530*/  BSYNC B2 ;  /* 0x0000000000027941 */ /* 0x000fea0003800000 */
.L_x_5467:
        /* <DEDUP_REMOVED lines=17> */
[----:B------:R-:W-:Y:S01]  /*2650*/  MOV R13, R7 ;  /* 0x00000007000d7202 */ /* 0x000fe20000000f00 */
[----:B------:R-:W-:Y:S01]  /*2660*/  IMAD.MOV.U32 R12, RZ, RZ, R6 ;  /* 0x000000ffff0c7224 */ /* 0x000fe200078e0006 */
[----:B------:R-:W-:-:S07]  /*2670*/  MOV R0, 0x2690 ;  /* 0x0000269000007802 */ /* 0x000fce0000000f00 */
[----:B------:R-:W-:Y:S05]  /*2680*/  CALL.REL.NOINC `($__internal_4_$__cuda_sm20_div_rn_f64_full) ;  /* 0x0000004800707944 */ /* 0x000fea0003c00000 */
[----:B------:R-:W-:Y:S02]  /*2690*/  IMAD.MOV.U32 R4, RZ, RZ, R18 ;  /* 0x000000ffff047224 */ /* 0x000fe400078e0012 */
[----:B------:R-:W-:-:S07]  /*26a0*/  IMAD.MOV.U32 R5, RZ, RZ, R19 ;  /* 0x000000ffff057224 */ /* 0x000fce00078e0013 */
.L_x_5470:
[----:B------:R-:W-:Y:S05]  /*26b0*/  BSYNC B2 ;  /* 0x0000000000027941 */ /* 0x000fea0003800000 */
.L_x_5469:
[----:B------:R-:W-:Y:S01]  /*26c0*/  MOV R8, R4 ;  /* 0x0000000400087202 */ /* 0x000fe20000000f00 */
[----:B------:R-:W-:Y:S01]  /*26d0*/  IMAD.MOV.U32 R9, RZ, RZ, R5 ;  /* 0x000000ffff097224 */ /* 0x000fe200078e0005 */
[----:B------:R-:W-:Y:S06]  /*26e0*/  BRA `(.L_x_5471) ;  /* 0x0000001000447947 */ /* 0x000fec0003800000 */
.L_x_5454:
[----:B------:R-:W-:Y:S01]  /*26f0*/  HFMA2.MMA R9, -RZ, RZ, 1.9912109375, 0.00128841400146484375 ;  /* 0x3ff71547ff097435 */ /* 0x000fe200000001ff */
[----:B------:R-:W-:Y:S01]  /*2700*/  IMAD.MOV.U32 R8, RZ, RZ, 0x652b82fe ;  /* 0x652b82feff087424 */ /* 0x000fe200078e00ff */
[----:B------:R-:W-:Y:S01]  /*2710*/  UMOV UR4, 0xfefa39ef ;  /* 0xfefa39ef00047882 */ /* 0x000fe20000000000 */
        /* <DEDUP_REMOVED lines=49> */
[----:B------:R-:W-:Y:S01]  /*2a30*/  @!P1 LEA.HI R0, R8, R8, RZ, 0x1 ;  /* 0x0000000808009211 */ /* 0x000fe200078f08ff */
[----:B------:R-:W-:Y:S01]  /*2a40*/  @!P1 IMAD.MOV.U32 R2, RZ, RZ, R10 ;  /* 0x000000ffff029224 */ /* 0x000fe200078e000a */
[----:B------:R-:W-:Y:S02]  /*2a50*/  FSEL R23, R13, RZ, !P0 ;  /* 0x000000ff0d177208 */ /* 0x000fe40004000000 */
[----:B------:R-:W-:-:S05]  /*2a60*/  @!P1 SHF.R.S32.HI R3, RZ, 0x1, R0 ;  /* 0x00000001ff039819 */ /* 0x000fca0000011400 */
[----:B------:R-:W-:Y:S01]  /*2a70*/  @!P1 IMAD.IADD R8, R8, 0x1, -R3 ;  /* 0x0000000108089824 */ /* 0x000fe200078e0a03 */
[----:B------:R-:W-:-:S04]  /*2a80*/  @!P1 LEA R3, R3, R11, 0x14 ;  /* 0x0000000b03039211 */ /* 0x000fc800078ea0ff */
[----:B------:R-:W-:Y:S01]  /*2a90*/  @!P1 LEA R9, R8, 0x3ff00000, 0x14 ;  /* 0x3ff0000008099811 */ /* 0x000fe200078ea0ff */
[----:B------:R-:W-:-:S06]  /*2aa0*/  @!P1 IMAD.MOV.U32 R8, RZ, RZ, RZ ;  /* 0x000000ffff089224 */ /* 0x000fcc00078e00ff */
[----:B------:R-:W-:-:S11]  /*2ab0*/  @!P1 DMUL R22, R2, R8 ;  /* 0x0000000802169228 */ /* 0x000fd60000000000 */
.L_x_5473:
[----:B------:R-:W-:Y:S05]  /*2ac0*/  BSYNC B2 ;  /* 0x0000000000027941 */ /* 0x000fea0003800000 */
.L_x_5472:
        /* <DEDUP_REMOVED lines=22> */
[----:B------:R-:W-:Y:S01]  /*2c30*/  IMAD.MOV.U32 R2, RZ, RZ, R16 ;  /* 0x000000ffff027224 */ /* 0x000fe200078e0010 */
[----:B------:R-:W-:Y:S01]  /*2c40*/  MOV R3, R17 ;  /* 0x0000001100037202 */ /* 0x000fe20000000f00 */
[----:B------:R-:W-:Y:S06]  /*2c50*/  BRA `(.L_x_5476) ;  /* 0x0000000000087947 */ /* 0x000fec0003800000 */
.L_x_5475:
[----:B------:R-:W-:Y:S01]  /*2c60*/  DMUL R2, RZ, R4 ;  /* 0x00000004ff027228 */ /* 0x000fe20000000000 */
[----:B------:R-:W-:-:S10]  /*2c70*/  IMAD.MOV.U32 R0, RZ, RZ, RZ ;  /* 0x000000ffff007224 */ /* 0x000fd400078e00ff */
.L_x_5476:
[----:B------:R-:W-:Y:S05]  /*2c80*/  BSYNC B3 ;  /* 0x0000000000037941 */ /* 0x000fea0003800000 */
.L_x_5474:
        /* <DEDUP_REMOVED lines=43> */
[----:B------:R-:W-:Y:S05]  /*2f40*/  CALL.REL.NOINC `($_ZN2at6native18elementwise_kernelILi128ELi2EZNS0_22gpu_kernel_impl_nocastIZZZNS0_15tan_kernel_cudaERNS_18TensorIteratorBaseEENKUlvE_clEvENKUlvE_clEvEUlN3c107complexIdEEE_EEvS4_RKT_EUliE_EEviT1_$__internal_trig_reduction_slowpathd) ;  /* 0x0000004800547944 */ /* 0x000fea0003c00000 */
[----:B------:R-:W-:Y:S02]  /*2f50*/  IMAD.MOV.U32 R24, RZ, RZ, R16 ;  /* 0x000000ffff187224 */ /* 0x000fe400078e0010 */
[----:B------:R-:W-:Y:S01]  /*2f60*/  IMAD.MOV.U32 R25, RZ, RZ, R17 ;  /* 0x000000ffff197224 */ /* 0x000fe200078e0011 */
[----:B------:R-:W-:Y:S06]  /*2f70*/  BRA `(.L_x_5479) ;  /* 0x0000000000087947 */ /* 0x000fec0003800000 */
.L_x_5478:
[----:B------:R-:W-:Y:S01]  /*2f80*/  DMUL R24, RZ, R4 ;  /* 0x00000004ff187228 */ /* 0x000fe20000000000 */
[----:B------:R-:W-:-:S10]  /*2f90*/  MOV R0, RZ ;  /* 0x000000ff00007202 */ /* 0x000fd40000000f00 */
.L_x_5479:
[----:B------:R-:W-:Y:S05]  /*2fa0*/  BSYNC B3 ;  /* 0x0000000000037941 */ /* 0x000fea0003800000 */
.L_x_5477:
        /* <DEDUP_REMOVED lines=11> */
[----:B------:R-:W-:-:S02]  /*3060*/  DMUL R4, R24, R24 ;  /* 0x0000001818047228 */ /* 0x000fc40000000000 */
[----:B------:R-:W-:Y:S01]  /*3070*/  DMUL R2, R2, 4 ;  /* 0x4010000002027828 */ /* 0x000fe20000000000 */
        /* <DEDUP_REMOVED lines=10> */
[----:B------:R-:W-:Y:S01]  /*3120*/  @P0 DFMA R24, R4, R8, 1 ;  /* 0x3ff000000418042b */ /* 0x000fe20000000008 */
[----:B------:R-:W-:-:S07]  /*3130*/  IMAD.MOV.U32 R5, RZ, RZ, 0x3ff00000 ;  /* 0x3ff00000ff057424 */ /* 0x000fce00078e00ff */
[----:B------:R-:W-:-:S08]  /*3140*/  @P1 DFMA R24, R24, -1, RZ ;  /* 0xbff000001818182b */ /* 0x000fd000000000ff */
[----:B------:R-:W-:-:S08]  /*3150*/  DMUL R2, R2, R24 ;  /* 0x0000001802027228 */ /* 0x000fd00000000000 */
[----:B------:R-:W-:-:S08]  /*3160*/  DMUL R2, R2, R22 ;  /* 0x0000001602027228 */ /* 0x000fd00000000000 */
[----:B------:R-:W-:Y:S01]  /*3170*/  DMUL R8, R2, R22 ;  /* 0x0000001602087228 */ /* 0x000fe20000000000 */
[----:B------:R-:W-:Y:S02]  /*3180*/  LOP3.LUT R3, R5, 0x80000000, R7, 0xb8, !PT ;  /* 0x8000000005037812 */ /* 0x000fe400078eb807 */
[----:B------:R-:W-:Y:S01]  /*3190*/  MOV R2, RZ ;  /* 0x000000ff00027202 */ /* 0x000fe20000000f00 */
[----:B------:R-:W-:Y:S07]  /*31a0*/  BRA `(.L_x_5471) ;  /* 0x0000000400947947 */ /* 0x000fee0003800000 */
.L_x_5453:
[----:B------:R-:W-:-:S10]  /*31b0*/  DADD R2, R4, -R4 ;  /* 0x0000000004027229 */ /* 0x000fd40000000804 */
[----:B------:R-:W-:Y:S02]  /*31c0*/  IMAD.MOV.U32 R8, RZ, RZ, R2 ;  /* 0x000000ffff087224 */ /* 0x000fe400078e0002 */
[----:B------:R-:W-:Y:S01]  /*31d0*/  IMAD.MOV.U32 R9, RZ, RZ, R3 ;  /* 0x000000ffff097224 */ /* 0x000fe200078e0003 */
[----:B------:R-:W-:Y:S06]  /*31e0*/  BRA `(.L_x_5471) ;  /* 0x0000000400847947 */ /* 0x000fec0003800000 */
.L_x_5452:
        /* <DEDUP_REMOVED lines=8> */
[----:B------:R-:W-:-:S12]  /*3270*/  IADD3 R23, R3, -0x40000000, RZ ;  /* 0xc000000003177810 */ /* 0x000fd80007ffe0ff */
        /* <DEDUP_REMOVED lines=24> */
[----:B------:R-:W-:Y:S05]  /*3400*/  CALL.REL.NOINC `($_ZN2at6native18elementwise_kernelILi128ELi2EZNS0_22gpu_kernel_impl_nocastIZZZNS0_15tan_kernel_cudaERNS_18TensorIteratorBaseEENKUlvE_clEvENKUlvE_clEvEUlN3c107complexIdEEE_EEvS4_RKT_EUliE_EEviT1_$__internal_trig_reduction_slowpathd) ;  /* 0x0000004400247944 */ /* 0x000fea0003c00000 */
[----:B------:R-:W-:Y:S01]  /*3410*/  MOV R24, R16 ;  /* 0x0000001000187202 */ /* 0x000fe20000000f00 */
[----:B------:R-:W-:-:S07]  /*3420*/  IMAD.MOV.U32 R25, RZ, RZ, R17 ;  /* 0x000000ffff197224 */ /* 0x000fce00078e0011 */
.L_x_5483:
[----:B------:R-:W-:Y:S05]  /*3430*/  BSYNC B4 ;  /* 0x0000000000047941 */ /* 0x000fea0003800000 */
.L_x_5482:
[----:B------:R-:W0:Y:S01]  /*3440*/  LDC.64 R26, c[0x4][0x168] ;  /* 0x01005a00ff1a7b82 */ /* 0x000e220000000a00 */
[----:B------:R-:W-:-:S05]  /*3450*/  IMAD.SHL.U32 R8, R0, 0x8, RZ ;  /* 0x0000000800087824 */ /* 0x000fca00078e00ff */
[----:B------:R-:W-:-:S05]  /*3460*/  LOP3.LUT R9, R8, 0x8, RZ, 0xc0, !PT ;  /* 0x0000000808097812 */ /* 0x000fca00078ec0ff */
[----:B0-----:R-:W-:-:S05]  /*3470*/  IMAD.WIDE.U32 R26, R9, 0x8, R26 ;  /* 0x00000008091a7825 */ /* 0x001fca00078e001a */
[----:B------:R-:W2:Y:S04]  /*3480*/  LDG.E.128.CONSTANT R8, desc[UR6][R26.64] ;  /* 0x000000061a087981 */ /* 0x000ea8000c1e9d00 */
[----:B------:R-:W3:Y:S04]  /*3490*/  LDG.E.128.CONSTANT R12, desc[UR6][R26.64+0x10] ;  /* 0x000010061a0c7981 */ /* 0x000ee8000c1e9d00 */
[----:B------:R-:W4:Y:S01]  /*34a0*/  LDG.E.128.CONSTANT R16, desc[UR6][R26.64+0x20] ;  /* 0x000020061a107981 */ /* 0x000f22000c1e9d00 */
[----:B------:R-:W-:Y:S01]  /*34b0*/  HFMA2.MMA R30, -RZ, RZ, 44800, 430.5 ;  /* 0x79785ebaff1e7435 */ /* 0x000fe200000001ff */
[----:B------:R-:W-:Y:S01]  /*34c0*/  R2P PR, R0, 0x3 ;  /* 0x0000000300007804 */ /* 0x000fe20000000000 */
[----:B------:R-:W-:Y:S01]  /*34d0*/  IMAD.MOV.U32 R0, RZ, RZ, 0x3de5db65 ;  /* 0x3de5db65ff007424 */ /* 0x000fe200078e00ff */
[----:B------:R-:W-:Y:S01]  /*34e0*/  DMUL R28, R24, R24 ;  /* 0x00000018181c7228 */ /* 0x000fe20000000000 */
[----:B------:R-:W-:Y:S03]  /*34f0*/  BSSY B4, `(.L_x_5484) ;  /* 0x0000014000047945 */ /* 0x000fe60003800000 */
[----:B------:R-:W-:-:S03]  /*3500*/  FSEL R31, R0, -0.082518599927425384521, !P0 ;  /* 0xbda8ff83001f7808 */ /* 0x000fc60004000000 */
[----:B------:R-:W-:-:S06]  /*3510*/  FSEL R30, -R30, 4.2945490664224492434e-19, !P0 ;  /* 0x20fd81641e1e7808 */ /* 0x000fcc0004000100 */
        /* <DEDUP_REMOVED lines=11> */
[----:B------:R-:W-:Y:S02]  /*35d0*/  MOV R11, R5 ;  /* 0x00000005000b7202 */ /* 0x000fe40000000f00 */
[----:B------:R-:W-:-:S07]  /*35e0*/  MOV R12, 0x3600 ;  /* 0x00003600000c7802 */ /* 0x000fce0000000f00 */
[----:B------:R-:W-:Y:S05]  /*35f0*/  CALL.REL.NOINC `($_ZN2at6native18elementwise_kernelILi128ELi2EZNS0_22gpu_kernel_impl_nocastIZZZNS0_15tan_kernel_cudaERNS_18TensorIteratorBaseEENKUlvE_clEvENKUlvE_clEvEUlN3c107complexIdEEE_EEvS4_RKT_EUliE_EEviT1_$__internal_trig_reduction_slowpathd) ;  /* 0x0000004000a87944 */ /* 0x000fea0003c00000 */
[----:B------:R-:W-:Y:S01]  /*3600*/  IMAD.MOV.U32 R22, RZ, RZ, R0 ;  /* 0x000000ffff167224 */ /* 0x000fe200078e0000 */
[----:B------:R-:W-:Y:S01]  /*3610*/  MOV R7, R17 ;  /* 0x0000001100077202 */ /* 0x000fe20000000f00 */
[----:B------:R-:W-:-:S07]  /*3620*/  IMAD.MOV.U32 R6, RZ, RZ, R16 ;  /* 0x000000ffff067224 */ /* 0x000fce00078e0010 */
.L_x_5485:
[----:B------:R-:W-:Y:S05]  /*3630*/  BSYNC B4 ;  /* 0x0000000000047941 */ /* 0x000fea0003800000 */
.L_x_5484:
        /* <DEDUP_REMOVED lines=11> */
[----:B------:R-:W-:-:S04]  /*36f0*/  DMUL R4, R6, R6 ;  /* 0x0000000606047228 */ /* 0x000fc80000000000 */
        /* <DEDUP_REMOVED lines=12> */
.L_x_5481:
[----:B------:R-:W-:Y:S05]  /*37c0*/  BSYNC B3 ;  /* 0x0000000000037941 */ /* 0x000fea0003800000 */
.L_x_5480:
[----:B------:R-:W-:Y:S01]  /*37d0*/  LOP3.LUT R9, RZ, 0x80000000, R5, 0xb8, !PT ;  /* 0x80000000ff097812 */ /* 0x000fe200078eb805 */
[----:B------:R-:W-:Y:S01]  /*37e0*/  IMAD.MOV.U32 R3, RZ, RZ, R23 ;  /* 0x000000ffff037224 */ /* 0x000fe200078e0017 */
[----:B------:R-:W-:-:S07]  /*37f0*/  MOV R8, RZ ;  /* 0x000000ff00087202 */ /* 0x000fce0000000f00 */
.L_x_5471:
[----:B------:R-:W-:Y:S05]  /*3800*/  BSYNC B0 ;  /* 0x0000000000007941 */ /* 0x000fea0003800000 */
.L_x_5451:
[----:B------:R-:W0:Y:S01]  /*3810*/  S2R R0, SR_TID.X ;  /* 0x0000000000007919 */ /* 0x000e220000002100 */
[----:B------:R-:W-:Y:S01]  /*3820*/  DADD R10, -RZ, -R2 ;  /* 0x00000000ff0a7229 */ /* 0x000fe20000000902 */
[----:B------:R-:W0:Y:S06]  /*3830*/  S2R R5, SR_CTAID.X ;  /* 0x0000000000057919 */ /* 0x000e2c0000002500 */
[----:B------:R1:W-:Y:S01]  /*3840*/  STG.E.128 desc[UR6][R20.64], R8 ;  /* 0x0000000814007986 */ /* 0x0003e2000c101d06 */
[----:B0-----:R-:W-:-:S04]  /*3850*/  IMAD R0, R5, 0x100, R0 ;  /* 0x0000010005007824 */ /* 0x001fc800078e0200 */
[----:B-1----:R-:W-:-:S07]  /*3860*/  VIADD R7, R0, 0x80 ;  /* 0x0000008000077836 */ /* 0x002fce0000000000 */
.L_x_5449:
[----:B------:R-:W-:Y:S05]  /*3870*/  BSYNC B1 ;  /* 0x0000000000017941 */ /* 0x000fea0003800000 */
.L_x_5448:
[----:B------:R-:W-:Y:S02]  /*3880*/  ULDC UR4, c[0x0][0x210] ;  /* 0x0000840000047ab9 */ /* 0x000fe40000000800 */
[----:B------:R-:W-:-:S13]  /*3890*/  ISETP.GE.AND P0, PT, R7, UR4, PT ;  /* 0x0000000407007c0c */ /* 0x000fda000bf06270 */
[----:B------:R-:W-:Y:S05]  /*38a0*/  @P0 EXIT ;  /* 0x000000000000094d */ /* 0x000fea0003800000 */
[----:B------:R-:W0:Y:S01]  /*38b0*/  LDC R8, c[0x0][0x218] ;  /* 0x00008600ff087b82 */ /* 0x000e220000000800 */
[----:B------:R-:W-:Y:S01]  /*38c0*/  MOV R0, RZ ;  /* 0x000000ff00007202 */ /* 0x000fe20000000f00 */
[----:B------:R-:W-:Y:S01]  /*38d0*/  IMAD.MOV.U32 R3, RZ, RZ, RZ ;  /* 0x000000ffff037224 */ /* 0x000fe200078e00ff */
        /* <DEDUP_REMOVED lines=287> */
[----:B------:R-:W-:Y:S01]  /*4ad0*/  @P0 IMAD.MOV.U32 R6, RZ, RZ, RZ ;  /* 0x000000ffff060224 */ /* 0x000fe200078e00ff */
[----:B------:R-:W-:-:S05]  /*4ae0*/  IADD3 R4, -R7, RZ, RZ ;  /* 0x000000ff07047210 */ /* 0x000fca0007ffe1ff */
[----:B------:R-:W-:Y:S01]  /*4af0*/  IMAD R4, R4, UR8, R5 ;  /* 0x0000000804047c24 */ /* 0x000fe2000f8e0205 */
[----:B------:R-:W1:Y:S03]  /*4b00*/  @P0 LDC R11, c[0x0][0x33c] ;  /* 0x0000cf00ff0b0b82 */ /* 0x000e660000000800 */
[C---:B------:R-:W-:Y:S02]  /*4b10*/  IMAD R3, R4.reuse, UR4, R3 ;  /* 0x0000000404037c24 */ /* 0x040fe4000f8e0203 */
[----:B------:R-:W-:-:S03]  /*4b20*/  IMAD R0, R4, UR5, R0 ;  /* 0x0000000504007c24 */ /* 0x000fc6000f8e0200 */
[----:B------:R-:W2:Y:S01]  /*4b30*/  @P0 LDC.64 R12, c[0x0][0x408] ;  /* 0x00010200ff0c0b82 */ /* 0x000ea20000000a00 */
[----:B0-----:R-:W-:-:S05]  /*4b40*/  @P0 IMAD.HI.U32 R2, R7, R8, R6 ;  /* 0x0000000807020227 */ /* 0x001fca00078e0006 */
[----:B------:R-:W-:-:S05]  /*4b50*/  @P0 SHF.R.U32.HI R2, RZ, R9, R2 ;  /* 0x00000009ff020219 */ /* 0x000fca0000011602 */
[----:B------:R-:W-:-:S04]  /*4b60*/  @P0 IMAD.MOV R6, RZ, RZ, -R2 ;  /* 0x000000ffff060224 */ /* 0x000fc800078e0a02 */
[----:B-1----:R-:W-:-:S04]  /*4b70*/  @P0 IMAD R6, R11, R6, R7 ;  /* 0x000000060b060224 */ /* 0x002fc800078e0207 */
[C---:B--2---:R-:W-:Y:S02]  /*4b80*/  @P0 IMAD R3, R6.reuse, R12, R3 ;  /* 0x0000000c06030224 */ /* 0x044fe400078e0203 */
[----:B------:R-:W-:-:S07]  /*4b90*/  @P0 IMAD R0, R6, R13, R0 ;  /* 0x0000000d06000224 */ /* 0x000fce00078e0200 */
.L_x_5486:
[----:B------:R-:W-:Y:S02]  /*4ba0*/  ULDC.64 UR4, c[0x0][0x418] ;  /* 0x0001060000047ab9 */ /* 0x000fe40000000a00 */
[----:B------:R-:W-:-:S05]  /*4bb0*/  IADD3 R4, P0, R0, UR4, RZ ;  /* 0x0000000400047c10 */ /* 0x000fca000ff1e0ff */
[----:B------:R-:W-:Y:S01]  /*4bc0*/  IMAD.X R5, RZ, RZ, UR5, P0 ;  /* 0x00000005ff057e24 */ /* 0x000fe200080e06ff */
[----:B------:R-:W-:-:S05]  /*4bd0*/  ULDC.64 UR4, c[0x0][0x410] ;  /* 0x0001040000047ab9 */ /* 0x000fca0000000a00 */
[----:B------:R-:W2:Y:S01]  /*4be0*/  LDG.E.128 R4, desc[UR6][R4.64] ;  /* 0x0000000604047981 */ /* 0x000ea2000c1e1d00 */
[----:B------:R-:W-:Y:S01]  /*4bf0*/  BSSY B0, `(.L_x_5487) ;  /* 0x0000242000007945 */ /* 0x000fe20003800000 */
[----:B--2---:R-:W-:Y:S01]  /*4c00*/  DADD R20, -RZ, -R6 ;  /* 0x00000000ff147229 */ /* 0x004fe20000000906 */
[----:B------:R-:W-:-:S04]  /*4c10*/  IADD3 R6, P1, R3, UR4, RZ ;  /* 0x0000000403067c10 */ /* 0x000fc8000ff3e0ff */
[----:B------:R-:W-:-:S05]  /*4c20*/  IADD3.X R7, RZ, UR5, RZ, P1, !PT ;  /* 0x00000005ff077c10 */ /* 0x000fca0008ffe4ff */
[----:B------:R-:W-:Y:S01]  /*4c30*/  LOP3.LUT R0, R21, 0x7fffffff, RZ, 0xc0, !PT ;  /* 0x7fffffff15007812 */ /* 0x000fe200078ec0ff */
[----:B------:R-:W-:Y:S02]  /*4c40*/  IMAD.MOV.U32 R22, RZ, RZ, R20 ;  /* 0x000000ffff167224 */ /* 0x000fe400078e0014 */
        /* <DEDUP_REMOVED lines=31> */
.L_x_5492:
[----:B------:R-:W-:Y:S01]  /*4e40*/  DMUL R16, RZ, R4 ;  /* 0x00000004ff107228 */ /* 0x000fe20000000000 */
[----:B------:R-:W-:-:S10]  /*4e50*/  IMAD.MOV.U32 R0, RZ, RZ, RZ ;  /* 0x000000ffff007224 */ /* 0x000fd400078e00ff */
.L_x_5493:
[----:B------:R-:W-:Y:S05]  /*4e60*/  BSYNC B1 ;  /* 0x0000000000017941 */ /* 0x000fea0003800000 */
.L_x_5491:
        /* <DEDUP_REMOVED lines=63> */
.L_x_5495:
[----:B------:R-:W-:Y:S05]  /*5260*/  BSYNC B1 ;  /* 0x0000000000017941 */ /* 0x000fea0003800000 */
.L_x_5494:
[----:B------:R-:W-:Y:S01]  /*5270*/  BSSY B1, `(.L_x_5496) ;  /* 0x0000076000017945 */ /* 0x000fe20003800000 */
[----:B------:R-:W-:Y:S01]  /*5280*/  DFMA R28, R20, R20, 1 ;  /* 0x3ff00000141c742b */ /* 0x000fe20000000014 */
[----:B------:R-:W-:Y:S02]  /*5290*/  MOV R2, R22 ;  /* 0x0000001600027202 */ /* 0x000fe40000000f00 */
[----:B------:R-:W-:Y:S08]  /*52a0*/  @!P1 BRA `(.L_x_5497) ;  /* 0x00000004006c9947 */ /* 0x000ff00003800000 */
        /* <DEDUP_REMOVED lines=83> */
.L_x_5499:
[----:B------:R-:W-:Y:S05]  /*57e0*/  BSYNC B2 ;  /* 0x0000000000027941 */ /* 0x000fea0003800000 */
.L_x_5498:
[----:B------:R-:W-:Y:S01]  /*57f0*/  DADD R4, R30, R4 ;  /* 0x000000001e047229 */ /* 0x000fe20000000004 */
[----:B------:R-:W-:Y:S01]  /*5800*/  UMOV UR4, 0x8fb9f87e ;  /* 0x8fb9f87e00047882 */ /* 0x000fe20000000000 */
[----:B------:R-:W-:Y:S02]  /*5810*/  UMOV UR5, 0x408633ce ;  /* 0x408633ce00057882 */ /* 0x000fe40000000000 */
[----:B------:R-:W-:-:S06]  /*5820*/  DSETP.GE.AND P0, PT, R2, UR4, PT ;  /* 0x0000000402007e2a */ /* 0x000fcc000bf06000 */
[----:B------:R-:W-:Y:S02]  /*5830*/  FSEL R2, R4, RZ, !P0 ;  /* 0x000000ff04027208 */ /* 0x000fe40004000000 */
[----:B------:R-:W-:Y:S01]  /*5840*/  FSEL R3, R5, +QNAN , !P0 ;  /* 0x7ff0000005037808 */ /* 0x000fe20004000000 */
[----:B------:R-:W-:Y:S06]  /*5850*/  BRA `(.L_x_5500) ;  /* 0x00000000005c7947 */ /* 0x000fec0003800000 */
.L_x_5497:
        /* <DEDUP_REMOVED lines=23> */
.L_x_5500:
[----:B------:R-:W-:Y:S05]  /*59d0*/  BSYNC B1 ;  /* 0x0000000000017941 */ /* 0x000fea0003800000 */
.L_x_5496:
        /* <DEDUP_REMOVED lines=25> */
[----:B------:R-:W-:-:S07]  /*5b70*/  IMAD.MOV.U32 R9, RZ, RZ, R5 ;  /* 0x000000ffff097224 */ /* 0x000fce00078e0005 */
[----:B------:R-:W-:Y:S05]  /*5b80*/  CALL.REL.NOINC `($__internal_5_$__cuda_sm20_dsqrt_rn_f64_mediumpath_v1) ;  /* 0x00000018009c7944 */ /* 0x000fea0003c00000 */
[----:B------:R-:W-:Y:S01]  /*5b90*/  MOV R8, R10 ;  /* 0x0000000a00087202 */ /* 0x000fe20000000f00 */
[----:B------:R-:W-:-:S07]  /*5ba0*/  IMAD.MOV.U32 R9, RZ, RZ, R11 ;  /* 0x000000ffff097224 */ /* 0x000fce00078e000b */
.L_x_5502:
[----:B------:R-:W-:Y:S05]  /*5bb0*/  BSYNC B1 ;  /* 0x0000000000017941 */ /* 0x000fea0003800000 */
.L_x_5501:
        /* <DEDUP_REMOVED lines=21> */
[----:B------:R-:W-:-:S07]  /*5d10*/  MOV R0, 0x5d30 ;  /* 0x00005d3000007802 */ /* 0x000fce0000000f00 */
[----:B------:R-:W-:Y:S05]  /*5d20*/  CALL.REL.NOINC `($__internal_4_$__cuda_sm20_div_rn_f64_full) ;  /* 0x0000001000c87944 */ /* 0x000fea0003c00000 */
[----:B------:R-:W-:Y:S01]  /*5d30*/  IMAD.MOV.U32 R22, RZ, RZ, R18 ;  /* 0x000000ffff167224 */ /* 0x000fe200078e0012 */
[----:B------:R-:W-:-:S07]  /*5d40*/  MOV R23, R19 ;  /* 0x0000001300177202 */ /* 0x000fce0000000f00 */
.L_x_5504:
[----:B------:R-:W-:Y:S05]  /*5d50*/  BSYNC B1 ;  /* 0x0000000000017941 */ /* 0x000fea0003800000 */
.L_x_5503:
        /* <DEDUP_REMOVED lines=20> */
[----:B------:R-:W-:Y:S05]  /*5ea0*/  CALL.REL.NOINC `($__internal_4_$__cuda_sm20_div_rn_f64_full) ;  /* 0x0000001000687944 */ /* 0x000fea0003c00000 */
[----:B------:R-:W-:Y:S01]  /*5eb0*/  MOV R4, R18 ;  /* 0x0000001200047202 */ /* 0x000fe20000000f00 */
[----:B------:R-:W-:-:S07]  /*5ec0*/  IMAD.MOV.U32 R5, RZ, RZ, R19 ;  /* 0x000000ffff057224 */ /* 0x000fce00078e0013 */
.L_x_5506:
[----:B------:R-:W-:Y:S05]  /*5ed0*/  BSYNC B1 ;  /* 0x0000000000017941 */ /* 0x000fea0003800000 */
.L_x_5505:
[----:B------:R-:W-:Y:S01]  /*5ee0*/  IMAD.MOV.U32 R8, RZ, RZ, R4 ;  /* 0x000000ffff087224 */ /* 0x000fe200078e0004 */
[----:B------:R-:W-:Y:S01]  /*5ef0*/  MOV R9, R5 ;  /* 0x0000000500097202 */ /* 0x000fe20000000f00 */
[----:B------:R-:W-:Y:S06]  /*5f00*/  BRA `(.L_x_5507) ;  /* 0x0000001000407947 */ /* 0x000fec0003800000 */
.L_x_5490:
        /* <DEDUP_REMOVED lines=15> */
[----:B------:R-:W-:Y:S01]  /*6000*/  MOV R8, 0xfca213ea ;  /* 0xfca213ea00087802 */ /* 0x000fe20000000f00 */
        /* <DEDUP_REMOVED lines=29> */
[----:B------:R-:W-:Y:S01]  /*61e0*/  IMAD R21, R2, 0x100000, R9 ;  /* 0x0010000002157824 */ /* 0x000fe200078e0209 */
[----:B------:R-:W-:Y:S01]  /*61f0*/  MOV R20, R8 ;  /* 0x0000000800147202 */ /* 0x000fe20000000f00 */
        /* <DEDUP_REMOVED lines=10> */
[----:B------:R-:W-:Y:S02]  /*62a0*/  @!P1 LEA R9, R2, 0x3ff00000, 0x14 ;  /* 0x3ff0000002099811 */ /* 0x000fe400078ea0ff */
[----:B------:R-:W-:Y:S01]  /*62b0*/  @!P1 MOV R2, R8 ;  /* 0x0000000800029202 */ /* 0x000fe20000000f00 */
[----:B------:R-:W-:-:S06]  /*62c0*/  @!P1 IMAD.MOV.U32 R8, RZ, RZ, RZ ;  /* 0x000000ffff089224 */ /* 0x000fcc00078e00ff */
[----:B------:R-:W-:-:S11]  /*62d0*/  @!P1 DMUL R20, R2, R8 ;  /* 0x0000000802149228 */ /* 0x000fd60000000000 */
.L_x_5509:
[----:B------:R-:W-:Y:S05]  /*62e0*/  BSYNC B1 ;  /* 0x0000000000017941 */ /* 0x000fea0003800000 */
.L_x_5508:
        /* <DEDUP_REMOVED lines=25> */
.L_x_5511:
[----:B------:R-:W-:Y:S01]  /*6480*/  DMUL R2, RZ, R4 ;  /* 0x00000004ff027228 */ /* 0x000fe20000000000 */
[----:B------:R-:W-:-:S10]  /*6490*/  MOV R0, RZ ;  /* 0x000000ff00007202 */ /* 0x000fd40000000f00 */
.L_x_5512:
[----:B------:R-:W-:Y:S05]  /*64a0*/  BSYNC B1 ;  /* 0x0000000000017941 */ /* 0x000fea0003800000 */
.L_x_5510:
        /* <DEDUP_REMOVED lines=8> */
[----:B------:R-:W-:Y:S01]  /*6530*/  HFMA2.MMA R0, -RZ, RZ, 1.4736328125, -236.625 ;  /* 0x3de5db65ff007435 */ /* 0x000fe200000001ff */
[----:B------:R-:W-:Y:S01]  /*6540*/  IMAD.MOV.U32 R28, RZ, RZ, 0x79785eba ;  /* 0x79785ebaff1c7424 */ /* 0x000fe200078e00ff */
[----:B------:R-:W-:Y:S01]  /*6550*/  DMUL R24, R2, R2 ;  /* 0x0000000202187228 */ /* 0x000fe20000000000 */
[----:B------:R-:W-:Y:S03]  /*6560*/  BSSY B1, `(.L_x_5513) ;  /* 0x0000026000017945 */ /* 0x000fe60003800000 */
[----:B------:R-:W-:-:S04]  /*6570*/  FSEL R28, -R28, 4.2945490664224492434e-19, !P0 ;  /* 0x20fd81641c1c7808 */ /* 0x000fc80004000100 */
        /* <DEDUP_REMOVED lines=30> */
[----:B------:R-:W-:Y:S05]  /*6760*/  CALL.REL.NOINC `($_ZN2at6native18elementwise_kernelILi128ELi2EZNS0_22gpu_kernel_impl_nocastIZZZNS0_15tan_kernel_cudaERNS_18TensorIteratorBaseEENKUlvE_clEvENKUlvE_clEvEUlN3c107complexIdEEE_EEvS4_RKT_EUliE_EEviT1_$__internal_trig_reduction_slowpathd) ;  /* 0x00000010004c7944 */ /* 0x000fea0003c00000 */
[----:B------:R-:W-:Y:S01]  /*6770*/  MOV R24, R16 ;  /* 0x0000001000187202 */ /* 0x000fe20000000f00 */
[----:B------:R-:W-:Y:S01]  /*6780*/  IMAD.MOV.U32 R25, RZ, RZ, R17 ;  /* 0x000000ffff197224 */ /* 0x000fe200078e0011 */
[----:B------:R-:W-:Y:S06]  /*6790*/  BRA `(.L_x_5515) ;  /* 0x0000000000087947 */ /* 0x000fec0003800000 */
.L_x_5514:
[----:B------:R-:W-:Y:S01]  /*67a0*/  DMUL R24, RZ, R4 ;  /* 0x00000004ff187228 */ /* 0x000fe20000000000 */
[----:B------:R-:W-:-:S10]  /*67b0*/  IMAD.MOV.U32 R0, RZ, RZ, RZ ;  /* 0x000000ffff007224 */ /* 0x000fd400078e00ff */
.L_x_5515:
[----:B------:R-:W-:Y:S05]  /*67c0*/  BSYNC B1 ;  /* 0x0000000000017941 */ /* 0x000fea0003800000 */
.L_x_5513:
        /* <DEDUP_REMOVED lines=12> */
[----:B------:R-:W-:Y:S01]  /*6890*/  IMAD.MOV.U32 R22, RZ, RZ, RZ ;  /* 0x000000ffff167224 */ /* 0x000fe200078e00ff */
[----:B------:R-:W-:Y:S01]  /*68a0*/  DMUL R2, R2, 4 ;  /* 0x4010000002027828 */ /* 0x000fe20000000000 */
        /* <DEDUP_REMOVED lines=10> */
[----:B------:R-:W-:-:S05]  /*6950*/  IMAD.MOV.U32 R5, RZ, RZ, 0x3ff00000 ;  /* 0x3ff00000ff057424 */ /* 0x000fca00078e00ff */
[----:B------:R-:W-:Y:S02]  /*6960*/  LOP3.LUT R23, R5, 0x80000000, R23, 0xb8, !PT ;  /* 0x8000000005177812 */ /* 0x000fe400078eb817 */
[----:B------:R-:W-:-:S08]  /*6970*/  @P1 DFMA R24, R24, -1, RZ ;  /* 0xbff000001818182b */ /* 0x000fd000000000ff */
[----:B------:R-:W-:-:S08]  /*6980*/  DMUL R2, R2, R24 ;  /* 0x0000001802027228 */ /* 0x000fd00000000000 */
[----:B------:R-:W-:-:S08]  /*6990*/  DMUL R2, R2, R20 ;  /* 0x0000001402027228 */ /* 0x000fd00000000000 */
[----:B------:R-:W-:Y:S01]  /*69a0*/  DMUL R8, R2, R20 ;  /* 0x0000001402087228 */ /* 0x000fe20000000000 */
[----:B------:R-:W-:Y:S10]  /*69b0*/  BRA `(.L_x_5507) ;  /* 0x0000000400947947 */ /* 0x000ff40003800000 */
.L_x_5489:
[----:B------:R-:W-:-:S10]  /*69c0*/  DADD R22, R4, -R4 ;  /* 0x0000000004167229 */ /* 0x000fd40000000804 */
[----:B------:R-:W-:Y:S01]  /*69d0*/  MOV R8, R22 ;  /* 0x0000001600087202 */ /* 0x000fe20000000f00 */
[----:B------:R-:W-:Y:S01]  /*69e0*/  IMAD.MOV.U32 R9, RZ, RZ, R23 ;  /* 0x000000ffff097224 */ /* 0x000fe200078e0017 */
[----:B------:R-:W-:Y:S06]  /*69f0*/  BRA `(.L_x_5507) ;  /* 0x0000000400847947 */ /* 0x000fec0003800000 */
.L_x_5488:
        /* <DEDUP_REMOVED lines=19> */
[----:B------:R-:W-:Y:S01]  /*6b30*/  MOV R22, R0 ;  /* 0x0000000000167202 */ /* 0x000fe20000000f00 */
        /* <DEDUP_REMOVED lines=13> */
[----:B------:R-:W-:Y:S05]  /*6c10*/  CALL.REL.NOINC `($_ZN2at6native18elementwise_kernelILi128ELi2EZNS0_22gpu_kernel_impl_nocastIZZZNS0_15tan_kernel_cudaERNS_18TensorIteratorBaseEENKUlvE_clEvENKUlvE_clEvEUlN3c107complexIdEEE_EEvS4_RKT_EUliE_EEviT1_$__internal_trig_reduction_slowpathd) ;  /* 0x0000000c00207944 */ /* 0x000fea0003c00000 */
[----:B------:R-:W-:Y:S01]  /*6c20*/  IMAD.MOV.U32 R24, RZ, RZ, R16 ;  /* 0x000000ffff187224 */ /* 0x000fe200078e0010 */
[----:B------:R-:W-:-:S07]  /*6c30*/  MOV R25, R17 ;  /* 0x0000001100197202 */ /* 0x000fce0000000f00 */
.L_x_5519:
[----:B------:R-:W-:Y:S05]  /*6c40*/  BSYNC B3 ;  /* 0x0000000000037941 */ /* 0x000fea0003800000 */
.L_x_5518:
        /* <DEDUP_REMOVED lines=27> */
[----:B------:R-:W-:Y:S05]  /*6e00*/  CALL.REL.NOINC `($_ZN2at6native18elementwise_kernelILi128ELi2EZNS0_22gpu_kernel_impl_nocastIZZZNS0_15tan_kernel_cudaERNS_18TensorIteratorBaseEENKUlvE_clEvENKUlvE_clEvEUlN3c107complexIdEEE_EEvS4_RKT_EUliE_EEviT1_$__internal_trig_reduction_slowpathd) ;  /* 0x0000000800a47944 */ /* 0x000fea0003c00000 */
[----:B------:R-:W-:Y:S01]  /*6e10*/  MOV R22, R0 ;  /* 0x0000000000167202 */ /* 0x000fe20000000f00 */
[----:B------:R-:W-:Y:S02]  /*6e20*/  IMAD.MOV.U32 R2, RZ, RZ, R16 ;  /* 0x000000ffff027224 */ /* 0x000fe400078e0010 */
[----:B------:R-:W-:-:S07]  /*6e30*/  IMAD.MOV.U32 R3, RZ, RZ, R17 ;  /* 0x000000ffff037224 */ /* 0x000fce00078e0011 */
.L_x_5521:
[----:B------:R-:W-:Y:S05]  /*6e40*/  BSYNC B3 ;  /* 0x0000000000037941 */ /* 0x000fea0003800000 */
.L_x_5520:
        /* <DEDUP_REMOVED lines=8> */
[----:B------:R-:W-:Y:S01]  /*6ed0*/  HFMA2.MMA R0, -RZ, RZ, 1.4736328125, -236.625 ;  /* 0x3de5db65ff007435 */ /* 0x000fe200000001ff */
[----:B------:R-:W-:Y:S01]  /*6ee0*/  R2P PR, R22, 0x3 ;  /* 0x0000000316007804 */ /* 0x000fe20000000000 */
[----:B------:R-:W-:Y:S01]  /*6ef0*/  IMAD.MOV.U32 R28, RZ, RZ, 0x79785eba ;  /* 0x79785ebaff1c7424 */ /* 0x000fe200078e00ff */
[----:B------:R-:W-:-:S04]  /*6f00*/  DMUL R4, R2, R2 ;  /* 0x0000000202047228 */ /* 0x000fc80000000000 */
[----:B------:R-:W-:-:S03]  /*6f10*/  FSEL R28, -R28, 4.2945490664224492434e-19, !P0 ;  /* 0x20fd81641c1c7808 */ /* 0x000fc60004000100 */
        /* <DEDUP_REMOVED lines=11> */
.L_x_5517:
[----:B------:R-:W-:Y:S05]  /*6fd0*/  BSYNC B1 ;  /* 0x0000000000017941 */ /* 0x000fea0003800000 */
.L_x_5516:
[----:B------:R-:W-:Y:S01]  /*6fe0*/  LOP3.LUT R9, RZ, 0x80000000, R5, 0xb8, !PT ;  /* 0x80000000ff097812 */ /* 0x000fe200078eb805 */
[----:B------:R-:W-:Y:S02]  /*6ff0*/  IMAD.MOV.U32 R22, RZ, RZ, R20 ;  /* 0x000000ffff167224 */ /* 0x000fe400078e0014 */
[----:B------:R-:W-:-:S07]  /*7000*/  IMAD.MOV.U32 R8, RZ, RZ, RZ ;  /* 0x000000ffff087224 */ /* 0x000fce00078e00ff */
.L_x_5507:
[----:B------:R-:W-:Y:S05]  /*7010*/  BSYNC B0 ;  /* 0x0000000000007941 */ /* 0x000fea0003800000 */
.L_x_5487:
[----:B------:R-:W-:-:S07]  /*7020*/  DADD R10, -RZ, -R22 ;  /* 0x00000000ff0a7229 */ /* 0x000fce0000000916 */
[----:B------:R-:W-:Y:S01]  /*7030*/  STG.E.128 desc[UR6][R6.64], R8 ;  /* 0x0000000806007986 */ /* 0x000fe2000c101d06 */
[----:B------:R-:W-:Y:S05]  /*7040*/  EXIT ;  /* 0x000000000000794d */ /* 0x000fea0003800000 */
        .weak           $__internal_4_$__cuda_sm20_div_rn_f64_full
        .type           $__internal_4_$__cuda_sm20_div_rn_f64_full,@function
        .size           $__internal_4_$__cuda_sm20_div_rn_f64_full,($__internal_5_$__cuda_sm20_dsqrt_rn_f64_mediumpath_v1 - $__internal_4_$__cuda_sm20_div_rn_f64_full)
$__internal_4_$__cuda_sm20_div_rn_f64_full:
[C---:B------:R-:W-:Y:S01]  /*7050*/  FSETP.GEU.AND P0, PT, |R13|.reuse, 1.469367938527859385e-39, PT ;  /* 0x001000000d00780b */ /* 0x040fe20003f0e200 */
[----:B------:R-:W-:Y:S01]  /*7060*/  IMAD.MOV.U32 R16, RZ, RZ, 0x1 ;  /* 0x00000001ff107424 */ /* 0x000fe200078e00ff */
[----:B------:R-:W-:Y:S01]  /*7070*/  LOP3.LUT R10, R13, 0x800fffff, RZ, 0xc0, !PT ;  /* 0x800fffff0d0a7812 */ /* 0x000fe200078ec0ff */
[----:B------:R-:W-:Y:S01]  /*7080*/  BSSY B4, `(.L_x_5522) ;  /* 0x0000054000047945 */ /* 0x000fe20003800000 */
[C---:B------:R-:W-:Y:S02]  /*7090*/  FSETP.GEU.AND P2, PT, |R15|.reuse, 1.469367938527859385e-39, PT ;  /* 0x001000000f00780b */ /* 0x040fe40003f4e200 */
[----:B------:R-:W-:Y:S02]  /*70a0*/  LOP3.LUT R11, R10, 0x3ff00000, RZ, 0xfc, !PT ;  /* 0x3ff000000a0b7812 */ /* 0x000fe400078efcff */
[----:B------:R-:W-:Y:S02]  /*70b0*/  MOV R10, R12 ;  /* 0x0000000c000a7202 */ /* 0x000fe40000000f00 */
[----:B------:R-:W-:-:S02]  /*70c0*/  LOP3.LUT R4, R15, 0x7ff00000, RZ, 0xc0, !PT ;  /* 0x7ff000000f047812 */ /* 0x000fc400078ec0ff */
[----:B------:R-:W-:Y:S01]  /*70d0*/  LOP3.LUT R9, R13, 0x7ff00000, RZ, 0xc0, !PT ;  /* 0x7ff000000d097812 */ /* 0x000fe200078ec0ff */
[----:B------:R-:W-:-:S03]  /*70e0*/  @!P0 DMUL R10, R12, 8.98846567431157953865e+307 ;  /* 0x7fe000000c0a8828 */ /* 0x000fc60000000000 */
[C---:B------:R-:W-:Y:S01]  /*70f0*/  ISETP.GE.U32.AND P1, PT, R4.reuse, R9, PT ;  /* 0x000000090400720c */ /* 0x040fe20003f26070 */
[----:B------:R-:W-:Y:S01]  /*7100*/  @!P2 IMAD.MOV.U32 R26, RZ, RZ, RZ ;  /* 0x000000ffff1aa224 */ /* 0x000fe200078e00ff */
[----:B------:R-:W-:Y:S01]  /*7110*/  @!P2 LOP3.LUT R5, R13, 0x7ff00000, RZ, 0xc0, !PT ;  /* 0x7ff000000d05a812 */ /* 0x000fe200078ec0ff */
[----:B------:R-:W0:Y:S03]  /*7120*/  MUFU.RCP64H R17, R11 ;  /* 0x0000000b00117308 */ /* 0x000e260000001800 */
[----:B------:R-:W-:Y:S01]  /*7130*/  @!P2 ISETP.GE.U32.AND P3, PT, R4, R5, PT ;  /* 0x000000050400a20c */ /* 0x000fe20003f66070 */
[----:B------:R-:W-:Y:S01]  /*7140*/  IMAD.MOV.U32 R5, RZ, RZ, 0x1ca00000 ;  /* 0x1ca00000ff057424 */ /* 0x000fe200078e00ff */
[----:B------:R-:W-:-:S04]  /*7150*/  @!P0 LOP3.LUT R9, R11, 0x7ff00000, RZ, 0xc0, !PT ;  /* 0x7ff000000b098812 */ /* 0x000fc800078ec0ff */
[----:B------:R-:W-:Y:S01]  /*7160*/  @!P2 SEL R19, R5, 0x63400000, !P3 ;  /* 0x634000000513a807 */ /* 0x000fe20005800000 */
[----:B------:R-:W-:-:S03]  /*7170*/  VIADD R33, R9, 0xffffffff ;  /* 0xffffffff09217836 */ /* 0x000fc60000000000 */
[----:B------:R-:W-:Y:S01]  /*7180*/  @!P2 LOP3.LUT R8, R19, 0x80000000, R15, 0xf8, !PT ;  /* 0x800000001308a812 */ /* 0x000fe200078ef80f */
[----:B0-----:R-:W-:-:S03]  /*7190*/  DFMA R24, R16, -R10, 1 ;  /* 0x3ff000001018742b */ /* 0x001fc6000000080a */
[----:B------:R-:W-:Y:S01]  /*71a0*/  @!P2 LOP3.LUT R27, R8, 0x100000, RZ, 0xfc, !PT ;  /* 0x00100000081ba812 */ /* 0x000fe200078efcff */
[----:B------:R-:W-:-:S04]  /*71b0*/  IMAD.MOV.U32 R8, RZ, RZ, R4 ;  /* 0x000000ffff087224 */ /* 0x000fc800078e0004 */
[----:B------:R-:W-:-:S08]  /*71c0*/  DFMA R24, R24, R24, R24 ;  /* 0x000000181818722b */ /* 0x000fd00000000018 */
[----:B------:R-:W-:Y:S01]  /*71d0*/  DFMA R24, R16, R24, R16 ;  /* 0x000000181018722b */ /* 0x000fe20000000010 */
[----:B------:R-:W-:Y:S02]  /*71e0*/  SEL R17, R5, 0x63400000, !P1 ;  /* 0x6340000005117807 */ /* 0x000fe40004800000 */
[----:B------:R-:W-:Y:S02]  /*71f0*/  MOV R16, R14 ;  /* 0x0000000e00107202 */ /* 0x000fe40000000f00 */
[----:B------:R-:W-:-:S03]  /*7200*/  LOP3.LUT R17, R17, 0x800fffff, R15, 0xf8, !PT ;  /* 0x800fffff11117812 */ /* 0x000fc600078ef80f */
[----:B------:R-:W-:-:S03]  /*7210*/  DFMA R18, R24, -R10, 1 ;  /* 0x3ff000001812742b */ /* 0x000fc6000000080a */
[----:B------:R-:W-:-:S05]  /*7220*/  @!P2 DFMA R16, R16, 2, -R26 ;  /* 0x400000001010a82b */ /* 0x000fca000000081a */
[----:B------:R-:W-:-:S05]  /*7230*/  DFMA R18, R24, R18, R24 ;  /* 0x000000121812722b */ /* 0x000fca0000000018 */
[----:B------:R-:W-:-:S03]  /*7240*/  @!P2 LOP3.LUT R8, R17, 0x7ff00000, RZ, 0xc0, !PT ;  /* 0x7ff000001108a812 */ /* 0x000fc600078ec0ff */
[----:B------:R-:W-:Y:S01]  /*7250*/  DMUL R24, R18, R16 ;  /* 0x0000001012187228 */ /* 0x000fe20000000000 */
[----:B------:R-:W-:-:S04]  /*7260*/  IADD3 R32, R8, -0x1, RZ ;  /* 0xffffffff08207810 */ /* 0x000fc80007ffe0ff */
[----:B------:R-:W-:-:S03]  /*7270*/  ISETP.GT.U32.AND P0, PT, R32, 0x7feffffe, PT ;  /* 0x7feffffe2000780c */ /* 0x000fc60003f04070 */
[----:B------:R-:W-:Y:S01]  /*7280*/  DFMA R26, R24, -R10, R16 ;  /* 0x8000000a181a722b */ /* 0x000fe20000000010 */
[----:B------:R-:W-:-:S07]  /*7290*/  ISETP.GT.U32.OR P0, PT, R33, 0x7feffffe, P0 ;  /* 0x7feffffe2100780c */ /* 0x000fce0000704470 */
[----:B------:R-:W-:-:S06]  /*72a0*/  DFMA R26, R18, R26, R24 ;  /* 0x0000001a121a722b */ /* 0x000fcc0000000018 */
[----:B------:R-:W-:Y:S05]  /*72b0*/  @P0 BRA `(.L_x_5523) ;  /* 0x00000000006c0947 */ /* 0x000fea0003800000 */
[----:B------:R-:W-:-:S04]  /*72c0*/  LOP3.LUT R9, R13, 0x7ff00000, RZ, 0xc0, !PT ;  /* 0x7ff000000d097812 */ /* 0x000fc800078ec0ff */
[CC--:B------:R-:W-:Y:S02]  /*72d0*/  VIADDMNMX R8, R4.reuse, -R9.reuse, 0xb9600000, !PT ;  /* 0xb960000004087446 */ /* 0x0c0fe40007800909 */
[----:B------:R-:W-:Y:S02]  /*72e0*/  ISETP.GE.U32.AND P0, PT, R4, R9, PT ;  /* 0x000000090400720c */ /* 0x000fe40003f06070 */
[----:B------:R-:W-:Y:S01]  /*72f0*/  VIMNMX R4, R8, 0x46a00000, PT ;  /* 0x46a0000008047848 */ /* 0x000fe20003fe0100 */
[----:B------:R-:W-:Y:S01]  /*7300*/  IMAD.MOV.U32 R8, RZ, RZ, RZ ;  /* 0x000000ffff087224 */ /* 0x000fe200078e00ff */
[----:B------:R-:W-:-:S05]  /*7310*/  SEL R5, R5, 0x63400000, !P0 ;  /* 0x6340000005057807 */ /* 0x000fca0004000000 */
[----:B------:R-:W-:-:S05]  /*7320*/  IMAD.IADD R4, R4, 0x1, -R5 ;  /* 0x0000000104047824 */ /* 0x000fca00078e0a05 */
[----:B------:R-:W-:-:S06]  /*7330*/  IADD3 R9, R4, 0x7fe00000, RZ ;  /* 0x7fe0000004097810 */ /* 0x000fcc0007ffe0ff */
[----:B------:R-:W-:-:S10]  /*7340*/  DMUL R18, R26, R8 ;  /* 0x000000081a127228 */ /* 0x000fd40000000000 */
[----:B------:R-:W-:-:S13]  /*7350*/  FSETP.GTU.AND P0, PT, |R19|, 1.469367938527859385e-39, PT ;  /* 0x001000001300780b */ /* 0x000fda0003f0c200 */
[----:B------:R-:W-:Y:S05]  /*7360*/  @P0 BRA `(.L_x_5524) ;  /* 0x0000000000940947 */ /* 0x000fea0003800000 */
[----:B------:R-:W-:-:S06]  /*7370*/  DFMA R10, R26, -R10, R16 ;  /* 0x8000000a1a0a722b */ /* 0x000fcc0000000010 */
[----:B------:R-:W-:-:S04]  /*7380*/  IMAD.MOV.U32 R10, RZ, RZ, RZ ;  /* 0x000000ffff0a7224 */ /* 0x000fc800078e00ff */
[C---:B------:R-:W-:Y:S02]  /*7390*/  FSETP.NEU.AND P0, PT, R11.reuse, RZ, PT ;  /* 0x000000ff0b00720b */ /* 0x040fe40003f0d000 */
[----:B------:R-:W-:-:S04]  /*73a0*/  LOP3.LUT R13, R11, 0x80000000, R13, 0x48, !PT ;  /* 0x800000000b0d7812 */ /* 0x000fc800078e480d */
[----:B------:R-:W-:-:S07]  /*73b0*/  LOP3.LUT R11, R13, R9, RZ, 0xfc, !PT ;  /* 0x000000090d0b7212 */ /* 0x000fce00078efcff */
[----:B------:R-:W-:Y:S05]  /*73c0*/  @!P0 BRA `(.L_x_5524) ;  /* 0x00000000007c8947 */ /* 0x000fea0003800000 */
[C---:B------:R-:W-:Y:S01]  /*73d0*/  IADD3 R9, -R4.reuse, RZ, RZ ;  /* 0x000000ff04097210 */ /* 0x040fe20007ffe1ff */
[----:B------:R-:W-:Y:S01]  /*73e0*/  IMAD.MOV.U32 R8, RZ, RZ, RZ ;  /* 0x000000ffff087224 */ /* 0x000fe200078e00ff */
[----:B------:R-:W-:Y:S01]  /*73f0*/  DMUL.RP R10, R26, R10 ;  /* 0x0000000a1a0a7228 */ /* 0x000fe20000008000 */
[----:B------:R-:W-:-:S04]  /*7400*/  IADD3 R5, -R4, -0x43300000, RZ ;  /* 0xbcd0000004057810 */ /* 0x000fc80007ffe1ff */
[----:B------:R-:W-:-:S05]  /*7410*/  DFMA R8, R18, -R8, R26 ;  /* 0x800000081208722b */ /* 0x000fca000000001a */
[----:B------:R-:W-:-:S05]  /*7420*/  LOP3.LUT R13, R11, R13, RZ, 0x3c, !PT ;  /* 0x0000000d0b0d7212 */ /* 0x000fca00078e3cff */
[----:B------:R-:W-:-:S04]  /*7430*/  FSETP.NEU.AND P0, PT, |R9|, R5, PT ;  /* 0x000000050900720b */ /* 0x000fc80003f0d200 */
[----:B------:R-:W-:Y:S02]  /*7440*/  FSEL R18, R10, R18, !P0 ;  /* 0x000000120a127208 */ /* 0x000fe40004000000 */
[----:B------:R-:W-:Y:S01]  /*7450*/  FSEL R19, R13, R19, !P0 ;  /* 0x000000130d137208 */ /* 0x000fe20004000000 */
[----:B------:R-:W-:Y:S06]  /*7460*/  BRA `(.L_x_5524) ;  /* 0x0000000000547947 */ /* 0x000fec0003800000 */
.L_x_5523:
[----:B------:R-:W-:-:S14]  /*7470*/  DSETP.NAN.AND P0, PT, R14, R14, PT ;  /* 0x0000000e0e00722a */ /* 0x000fdc0003f08000 */
[----:B------:R-:W-:Y:S05]  /*7480*/  @P0 BRA `(.L_x_5525) ;  /* 0x0000000000440947 */ /* 0x000fea0003800000 */
[----:B------:R-:W-:-:S14]  /*7490*/  DSETP.NAN.AND P0, PT, R12, R12, PT ;  /* 0x0000000c0c00722a */ /* 0x000fdc0003f08000 */
[----:B------:R-:W-:Y:S05]  /*74a0*/  @P0 BRA `(.L_x_5526) ;  /* 0x0000000000300947 */ /* 0x000fea0003800000 */
[----:B------:R-:W-:Y:S01]  /*74b0*/  ISETP.NE.AND P0, PT, R8, R9, PT ;  /* 0x000000090800720c */ /* 0x000fe20003f05270 */
[----:B------:R-:W-:Y:S01]  /*74c0*/  IMAD.MOV.U32 R18, RZ, RZ, 0x0 ;  /* 0x00000000ff127424 */ /* 0x000fe200078e00ff */
[----:B------:R-:W-:-:S11]  /*74d0*/  MOV R19, 0xfff80000 ;  /* 0xfff8000000137802 */ /* 0x000fd60000000f00 */
[----:B------:R-:W-:Y:S05]  /*74e0*/  @!P0 BRA `(.L_x_5524) ;  /* 0x0000000000348947 */ /* 0x000fea0003800000 */
[----:B------:R-:W-:Y:S02]  /*74f0*/  ISETP.NE.AND P0, PT, R8, 0x7ff00000, PT ;  /* 0x7ff000000800780c */ /* 0x000fe40003f05270 */
[----:B------:R-:W-:Y:S02]  /*7500*/  LOP3.LUT R19, R15, 0x80000000, R13, 0x48, !PT ;  /* 0x800000000f137812 */ /* 0x000fe400078e480d */
[----:B------:R-:W-:-:S13]  /*7510*/  ISETP.EQ.OR P0, PT, R9, RZ, !P0 ;  /* 0x000000ff0900720c */ /* 0x000fda0004702670 */
[----:B------:R-:W-:Y:S01]  /*7520*/  @P0 LOP3.LUT R4, R19, 0x7ff00000, RZ, 0xfc, !PT ;  /* 0x7ff0000013040812 */ /* 0x000fe200078efcff */
[----:B------:R-:W-:Y:S02]  /*7530*/  @!P0 IMAD.MOV.U32 R18, RZ, RZ, RZ ;  /* 0x000000ffff128224 */ /* 0x000fe400078e00ff */
[----:B------:R-:W-:Y:S01]  /*7540*/  @P0 IMAD.MOV.U32 R18, RZ, RZ, RZ ;  /* 0x000000ffff120224 */ /* 0x000fe200078e00ff */
[----:B------:R-:W-:Y:S01]  /*7550*/  @P0 MOV R19, R4 ;  /* 0x0000000400130202 */ /* 0x000fe20000000f00 */
[----:B------:R-:W-:Y:S06]  /*7560*/  BRA `(.L_x_5524) ;  /* 0x0000000000147947 */ /* 0x000fec0003800000 */
.L_x_5526:
[----:B------:R-:W-:Y:S01]  /*7570*/  LOP3.LUT R19, R13, 0x80000, RZ, 0xfc, !PT ;  /* 0x000800000d137812 */ /* 0x000fe200078efcff */
[----:B------:R-:W-:Y:S01]  /*7580*/  IMAD.MOV.U32 R18, RZ, RZ, R12 ;  /* 0x000000ffff127224 */ /* 0x000fe200078e000c */
[----:B------:R-:W-:Y:S06]  /*7590*/  BRA `(.L_x_5524) ;  /* 0x0000000000087947 */ /* 0x000fec0003800000 */
.L_x_5525:
[----:B------:R-:W-:Y:S01]  /*75a0*/  LOP3.LUT R19, R15, 0x80000, RZ, 0xfc, !PT ;  /* 0x000800000f137812 */ /* 0x000fe200078efcff */
[----:B------:R-:W-:-:S07]  /*75b0*/  IMAD.MOV.U32 R18, RZ, RZ, R14 ;  /* 0x000000ffff127224 */ /* 0x000fce00078e000e */
.L_x_5524:
[----:B------:R-:W-:Y:S05]  /*75c0*/  BSYNC B4 ;  /* 0x0000000000047941 */ /* 0x000fea0003800000 */
.L_x_5522:
[----:B------:R-:W-:Y:S01]  /*75d0*/  MOV R4, R0 ;  /* 0x0000000000047202 */ /* 0x000fe20000000f00 */
[----:B------:R-:W-:-:S04]  /*75e0*/  IMAD.MOV.U32 R5, RZ, RZ, 0x0 ;  /* 0x00000000ff057424 */ /* 0x000fc800078e00ff */
[----:B------:R-:W-:Y:S05]  /*75f0*/  RET.REL.NODEC R4 `(_ZN2at6native18elementwise_kernelILi128ELi2EZNS0_22gpu_kernel_impl_nocastIZZZNS0_15tan_kernel_cudaERNS_18TensorIteratorBaseEENKUlvE_clEvENKUlvE_clEvEUlN3c107complexIdEEE_EEvS4_RKT_EUliE_EEviT1_) ;  /* 0xffffff8804807950 */ /* 0x000fea0003c3ffff */
        .weak           $__internal_5_$__cuda_sm20_dsqrt_rn_f64_mediumpath_v1
        .type           $__internal_5_$__cuda_sm20_dsqrt_rn_f64_mediumpath_v1,@function
        .size           $__internal_5_$__cuda_sm20_dsqrt_rn_f64_mediumpath_v1,($_ZN2at6native18elementwise_kernelILi128ELi2EZNS0_22gpu_kernel_impl_nocastIZZZNS0_15tan_kernel_cudaERNS_18TensorIteratorBaseEENKUlvE_clEvENKUlvE_clEvEUlN3c107complexIdEEE_EEvS4_RKT_EUliE_EEviT1_$__internal_trig_reduction_slowpathd - $__internal_5_$__cuda_sm20_dsqrt_rn_f64_mediumpath_v1)
$__internal_5_$__cuda_sm20_dsqrt_rn_f64_mediumpath_v1:
[----:B------:R-:W-:Y:S01]  /*7600*/  ISETP.GE.U32.AND P0, PT, R16, -0x3400000, PT ;  /* 0xfcc000001000780c */ /* 0x000fe20003f06070 */
[----:B------:R-:W-:-:S12]  /*7610*/  BSSY B3, `(.L_x_5527) ;  /* 0x0000023000037945 */ /* 0x000fd80003800000 */
        /* <DEDUP_REMOVED lines=9> */
.L_x_5528:
[----:B------:R-:W-:-:S14]  /*76b0*/  DSETP.NE.AND P0, PT, R10, RZ, PT ;  /* 0x000000ff0a00722a */ /* 0x000fdc0003f05000 */
[----:B------:R-:W-:Y:S05]  /*76c0*/  @!P0 BRA `(.L_x_5530) ;  /* 0x0000000000588947 */ /* 0x000fea0003800000 */
[----:B------:R-:W-:-:S13]  /*76d0*/  ISETP.GE.AND P0, PT, R11, RZ, PT ;  /* 0x000000ff0b00720c */ /* 0x000fda0003f06270 */
[----:B------:R-:W-:Y:S01]  /*76e0*/  @!P0 MOV R8, 0x0 ;  /* 0x0000000000088802 */ /* 0x000fe20000000f00 */
[----:B------:R-:W-:Y:S01]  /*76f0*/  @!P0 IMAD.MOV.U32 R9, RZ, RZ, -0x80000 ;  /* 0xfff80000ff098424 */ /* 0x000fe200078e00ff */
[----:B------:R-:W-:Y:S06]  /*7700*/  @!P0 BRA `(.L_x_5529) ;  /* 0x00000000004c8947 */ /* 0x000fec0003800000 */
[----:B------:R-:W-:-:S13]  /*7710*/  ISETP.GT.AND P0, PT, R11, 0x7fefffff, PT ;  /* 0x7fefffff0b00780c */ /* 0x000fda0003f04270 */
[----:B------:R-:W-:Y:S05]  /*7720*/  @P0 BRA `(.L_x_5530) ;  /* 0x0000000000400947 */ /* 0x000fea0003800000 */
[----:B------:R-:W-:Y:S01]  /*7730*/  DMUL R10, R10, 8.11296384146066816958e+31 ;  /* 0x469000000a0a7828 */ /* 0x000fe20000000000 */
[----:B------:R-:W-:Y:S01]  /*7740*/  IMAD.MOV.U32 R8, RZ, RZ, RZ ;  /* 0x000000ffff087224 */ /* 0x000fe200078e00ff */
[----:B------:R-:W-:Y:S01]  /*7750*/  MOV R14, 0x0 ;  /* 0x00000000000e7802 */ /* 0x000fe20000000f00 */
[----:B------:R-:W-:-:S03]  /*7760*/  IMAD.MOV.U32 R15, RZ, RZ, 0x3fd80000 ;  /* 0x3fd80000ff0f7424 */ /* 0x000fc600078e00ff */
        /* <DEDUP_REMOVED lines=10> */
[----:B------:R-:W-:Y:S01]  /*7810*/  IADD3 R9, R9, -0x3500000, RZ ;  /* 0xfcb0000009097810 */ /* 0x000fe20007ffe0ff */
[----:B------:R-:W-:Y:S06]  /*7820*/  BRA `(.L_x_5529) ;  /* 0x0000000000047947 */ /* 0x000fec0003800000 */
.L_x_5530:
[----:B------:R-:W-:-:S11]  /*7830*/  DADD R8, R10, R10 ;  /* 0x000000000a087229 */ /* 0x000fd6000000000a */
.L_x_5529:
[----:B------:R-:W-:Y:S05]  /*7840*/  BSYNC B3 ;  /* 0x0000000000037941 */ /* 0x000fea0003800000 */
.L_x_5527:
[----:B------:R-:W-:Y:S01]  /*7850*/  IMAD.MOV.U32 R10, RZ, RZ, R8 ;  /* 0x000000ffff0a7224 */ /* 0x000fe200078e0008 */
[----:B------:R-:W-:Y:S01]  /*7860*/  MOV R8, R0 ;  /* 0x0000000000087202 */ /* 0x000fe20000000f00 */
[----:B------:R-:W-:Y:S02]  /*7870*/  IMAD.MOV.U32 R11, RZ, RZ, R9 ;  /* 0x000000ffff0b7224 */ /* 0x000fe400078e0009 */
[----:B------:R-:W-:-:S04]  /*7880*/  IMAD.MOV.U32 R9, RZ, RZ, 0x0 ;  /* 0x00000000ff097424 */ /* 0x000fc800078e00ff */
[----:B------:R-:W-:Y:S05]  /*7890*/  RET.REL.NODEC R8 `(_ZN2at6native18elementwise_kernelILi128ELi2EZNS0_22gpu_kernel_impl_nocastIZZZNS0_15tan_kernel_cudaERNS_18TensorIteratorBaseEENKUlvE_clEvENKUlvE_clEvEUlN3c107complexIdEEE_EEvS4_RKT_EUliE_EEviT1_) ;  /* 0xffffff8408d87950 */ /* 0x000fea0003c3ffff */
        .type           $_ZN2at6native18elementwise_kernelILi128ELi2EZNS0_22gpu_kernel_impl_nocastIZZZNS0_15tan_kernel_cudaERNS_18TensorIteratorBaseEENKUlvE_clEvENKUlvE_clEvEUlN3c107complexIdEEE_EEvS4_RKT_EUliE_EEviT1_$__internal_trig_reduction_slowpathd,@function
        .size           $_ZN2at6native18elementwise_kernelILi128ELi2EZNS0_22gpu_kernel_impl_nocastIZZZNS0_15tan_kernel_cudaERNS_18TensorIteratorBaseEENKUlvE_clEvENKUlvE_clEvEUlN3c107complexIdEEE_EEvS4_RKT_EUliE_EEviT1_$__internal_trig_reduction_slowpathd,(.L_x_7509 - $_ZN2at6native18elementwise_kernelILi128ELi2EZNS0_22gpu_kernel_impl_nocastIZZZNS0_15tan_kernel_cudaERNS_18TensorIteratorBaseEENKUlvE_clEvENKUlvE_clEvEUlN3c107complexIdEEE_EEvS4_RKT_EUliE_EEviT1_$__internal_trig_reduction_slowpathd)
$_ZN2at6native18elementwise_kernelILi128ELi2EZNS0_22gpu_kernel_impl_nocastIZZZNS0_15tan_kernel_cudaERNS_18TensorIteratorBaseEENKUlvE_clEvENKUlvE_clEvEUlN3c107complexIdEEE_EEvS4_RKT_EUliE_EEviT1_$__internal_trig_reduction_slowpathd:
[----:B------:R-:W-:Y:S01]  /*78a0*/  SHF.R.U32.HI R8, RZ, 0x14, R11 ;  /* 0x00000014ff087819 */ /* 0x000fe2000001160b */
[----:B------:R-:W-:-:S03]  /*78b0*/  IMAD.MOV.U32 R0, RZ, RZ, RZ ;  /* 0x000000ffff007224 */ /* 0x000fc600078e00ff */
[----:B------:R-:W-:-:S04]  /*78c0*/  LOP3.LUT R9, R8, 0x7ff, RZ, 0xc0, !PT ;  /* 0x000007ff08097812 */ /* 0x000fc800078ec0ff */
[----:B------:R-:W-:-:S13]  /*78d0*/  ISETP.NE.AND P0, PT, R9, 0x7ff, PT ;  /* 0x000007ff0900780c */ /* 0x000fda0003f05270 */
[----:B------:R-:W-:Y:S05]  /*78e0*/  @!P0 BRA `(.L_x_5531) ;  /* 0x0000000800308947 */ /* 0x000fea0003800000 */
[----:B------:R-:W-:Y:S01]  /*78f0*/  IADD3 R0, R9, -0x400, RZ ;  /* 0xfffffc0009007810 */ /* 0x000fe20007ffe0ff */
[----:B------:R-:W-:Y:S01]  /*7900*/  VIADD R8, R8, 0xfffffc00 ;  /* 0xfffffc0008087836 */ /* 0x000fe20000000000 */
[----:B------:R-:W-:Y:S01]  /*7910*/  BSSY B2, `(.L_x_5532) ;  /* 0x000002f000027945 */ /* 0x000fe20003800000 */
[----:B------:R-:W-:Y:S02]  /*7920*/  CS2R R32, SRZ ;  /* 0x0000000000207805 */ /* 0x000fe4000001ff00 */
[----:B------:R-:W-:-:S04]  /*7930*/  SHF.R.U32.HI R0, RZ, 0x6, R0 ;  /* 0x00000006ff007819 */ /* 0x000fc80000011600 */
[C---:B------:R-:W-:Y:S02]  /*7940*/  IADD3 R9, -R0.reuse, 0x10, RZ ;  /* 0x0000001000097810 */ /* 0x040fe40007ffe1ff */
[----:B------:R-:W-:Y:S02]  /*7950*/  IADD3 R10, -R0, 0x13, RZ ;  /* 0x00000013000a7810 */ /* 0x000fe40007ffe1ff */
[----:B------:R-:W-:-:S04]  /*7960*/  ISETP.GT.AND P0, PT, R9, 0xe, PT ;  /* 0x0000000e0900780c */ /* 0x000fc80003f04270 */
[----:B------:R-:W-:-:S04]  /*7970*/  SEL R10, R10, 0x12, !P0 ;  /* 0x000000120a0a7807 */ /* 0x000fc80004000000 */
[----:B------:R-:W-:Y:S02]  /*7980*/  ISETP.GT.AND P0, PT, R9, R10, PT ;  /* 0x0000000a0900720c */ /* 0x000fe40003f04270 */
[----:B------:R-:W-:Y:S02]  /*7990*/  LOP3.LUT P1, R9, R8, 0x3f, RZ, 0xc0, !PT ;  /* 0x0000003f08097812 */ /* 0x000fe4000782c0ff */
[----:B------:R-:W-:-:S05]  /*79a0*/  IADD3 R8, -R0, 0xf, RZ ;  /* 0x0000000f00087810 */ /* 0x000fca0007ffe1ff */
[----:B------:R-:W-:-:S04]  /*79b0*/  IMAD.MOV.U32 R13, RZ, RZ, R8 ;  /* 0x000000ffff0d7224 */ /* 0x000fc800078e0008 */
[----:B------:R-:W-:Y:S05]  /*79c0*/  @P0 BRA `(.L_x_5533) ;  /* 0x00000000008c0947 */ /* 0x000fea0003800000 */
[----:B------:R-:W0:Y:S01]  /*79d0*/  LDC.64 R14, c[0x4][0x170] ;  /* 0x01005c00ff0e7b82 */ /* 0x000e220000000a00 */
[C---:B------:R-:W-:Y:S01]  /*79e0*/  SHF.L.U64.HI R17, R16.reuse, 0xb, R11 ;  /* 0x0000000b10117819 */ /* 0x040fe2000001020b */
[----:B------:R-:W-:Y:S01]  /*79f0*/  IMAD.MOV.U32 R0, RZ, RZ, R1 ;  /* 0x000000ffff007224 */ /* 0x000fe200078e0001 */
[----:B------:R-:W-:Y:S01]  /*7a00*/  SHF.L.U32 R16, R16, 0xb, RZ ;  /* 0x0000000b10107819 */ /* 0x000fe200000006ff */
[----:B------:R-:W-:Y:S01]  /*7a10*/  IMAD.MOV.U32 R13, RZ, RZ, R8 ;  /* 0x000000ffff0d7224 */ /* 0x000fe200078e0008 */
[----:B------:R-:W-:Y:S02]  /*7a20*/  CS2R R32, SRZ ;  /* 0x0000000000207805 */ /* 0x000fe4000001ff00 */
[----:B------:R-:W-:Y:S01]  /*7a30*/  LOP3.LUT R17, R17, 0x80000000, RZ, 0xfc, !PT ;  /* 0x8000000011117812 */ /* 0x000fe200078efcff */
[----:B------:R-:W1:Y:S01]  /*7a40*/  LDC.64 R28, c[0x0][0x208] ;  /* 0x00008200ff1c7b82 */ /* 0x000e620000000a00 */
[----:B0-----:R-:W-:-:S07]  /*7a50*/  IMAD.WIDE R14, R8, 0x8, R14 ;  /* 0x00000008080e7825 */ /* 0x001fce00078e020e */
.L_x_5534:
[----:B-1----:R-:W-:Y:S02]  /*7a60*/  R2UR UR4, R28 ;  /* 0x000000001c0472ca */ /* 0x002fe400000e0000 */
        /* <DEDUP_REMOVED lines=8> */
[----:B------:R-:W-:Y:S01]  /*7af0*/  IMAD.HI.U32 R24, R31, R17, RZ ;  /* 0x000000111f187227 */ /* 0x000fe200078e00ff */
[----:B------:R-:W-:Y:S02]  /*7b00*/  IADD3 R33, P3, R18, R25, RZ ;  /* 0x0000001912217210 */ /* 0x000fe40007f7e0ff */
[----:B------:R-:W-:Y:S01]  /*7b10*/  IADD3.X R19, R19, RZ, RZ, P4, !PT ;  /* 0x000000ff13137210 */ /* 0x000fe200027fe4ff */
[C---:B------:R-:W-:Y:S02]  /*7b20*/  IMAD.HI.U32 R18, R31.reuse, R16, RZ ;  /* 0x000000101f127227 */ /* 0x040fe400078e00ff */
[----:B------:R0:W-:Y:S02]  /*7b30*/  STL.64 [R0], R32 ;  /* 0x0000002000007387 */ /* 0x0001e40000100a00 */
[----:B------:R-:W-:Y:S01]  /*7b40*/  IMAD R25, R31, R17, RZ ;  /* 0x000000111f197224 */ /* 0x000fe200078e02ff */
[----:B------:R-:W-:-:S04]  /*7b50*/  IADD3.X R18, P0, R18, R19, RZ, P0, !PT ;  /* 0x0000001312127210 */ /* 0x000fc8000071e4ff */
[----:B------:R-:W-:Y:S01]  /*7b60*/  IADD3.X R18, P4, R25, R18, RZ, P3, !PT ;  /* 0x0000001219127210 */ /* 0x000fe20001f9e4ff */
[----:B------:R-:W-:Y:S01]  /*7b70*/  IMAD.X R24, RZ, RZ, R24, P0 ;  /* 0x000000ffff187224 */ /* 0x000fe200000e0618 */
[----:B------:R-:W-:Y:S02]  /*7b80*/  ISETP.GE.AND P3, PT, R13, R10, PT ;  /* 0x0000000a0d00720c */ /* 0x000fe40003f66270 */
[----:B------:R-:W-:Y:S01]  /*7b90*/  IADD3 R14, P0, R14, 0x8, RZ ;  /* 0x000000080e0e7810 */ /* 0x000fe20007f1e0ff */
[----:B0-----:R-:W-:Y:S01]  /*7ba0*/  VIADD R0, R0, 0x8 ;  /* 0x0000000800007836 */ /* 0x001fe20000000000 */
[----:B------:R-:W-:Y:S02]  /*7bb0*/  IADD3.X R19, RZ, R24, RZ, P4, !PT ;  /* 0x00000018ff137210 */ /* 0x000fe400027fe4ff */
[----:B------:R-:W-:Y:S01]  /*7bc0*/  MOV R32, R18 ;  /* 0x0000001200207202 */ /* 0x000fe20000000f00 */
[----:B------:R-:W-:Y:S02]  /*7bd0*/  IMAD.X R15, RZ, RZ, R15, P0 ;  /* 0x000000ffff0f7224 */ /* 0x000fe400000e060f */
[----:B------:R-:W-:-:S04]  /*7be0*/  IMAD.MOV.U32 R33, RZ, RZ, R19 ;  /* 0x000000ffff217224 */ /* 0x000fc800078e0013 */
[----:B------:R-:W-:Y:S05]  /*7bf0*/  @!P3 BRA `(.L_x_5534) ;  /* 0xfffffffc0098b947 */ /* 0x000fea000383ffff */
.L_x_5533:
[----:B------:R-:W-:Y:S05]  /*7c00*/  BSYNC B2 ;  /* 0x0000000000027941 */ /* 0x000fea0003800000 */
.L_x_5532:
        /* <DEDUP_REMOVED lines=9> */
[-CC-:B---3--:R-:W-:Y:S02]  /*7ca0*/  @P1 SHF.R.U64 R13, R18, R0.reuse, R19.reuse ;  /* 0x00000000120d1219 */ /* 0x188fe40000001213 */
[-C--:B------:R-:W-:Y:S02]  /*7cb0*/  @P1 SHF.R.U32.HI R10, RZ, R0.reuse, R19 ;  /* 0x00000000ff0a1219 */ /* 0x080fe40000011613 */
[C-C-:B------:R-:W-:Y:S02]  /*7cc0*/  @P1 SHF.R.U64 R18, R14.reuse, R0, R15.reuse ;  /* 0x000000000e121219 */ /* 0x140fe4000000120f */
[-C--:B------:R-:W-:Y:S02]  /*7cd0*/  @P1 SHF.L.U64.HI R19, R14, R9.reuse, R15 ;  /* 0x000000090e131219 */ /* 0x080fe4000001020f */
        /* <DEDUP_REMOVED lines=17> */
[----:B------:R-:W-:Y:S02]  /*7df0*/  SHF.R.U32.HI R0, RZ, 0x1d, R17 ;  /* 0x0000001dff007819 */ /* 0x000fe40000011611 */
[----:B------:R-:W-:Y:S02]  /*7e00*/  LOP3.LUT R16, RZ, R9, RZ, 0x33, !PT ;  /* 0x00000009ff107212 */ /* 0x000fe400078e33ff */
[----:B------:R-:W-:Y:S02]  /*7e10*/  IADD3.X R13, P1, RZ, R13, RZ, P0, !PT ;  /* 0x0000000dff0d7210 */ /* 0x000fe4000073e4ff */
[----:B------:R-:W-:Y:S02]  /*7e20*/  LOP3.LUT P0, RZ, R0, 0x1, RZ, 0xc0, !PT ;  /* 0x0000000100ff7812 */ /* 0x000fe4000780c0ff */
[----:B------:R-:W-:Y:S02]  /*7e30*/  IADD3.X R16, RZ, R16, RZ, P1, !PT ;  /* 0x00000010ff107210 */ /* 0x000fe40000ffe4ff */
[----:B------:R-:W-:-:S02]  /*7e40*/  SEL R10, R10, R13, !P0 ;  /* 0x0000000d0a0a7207 */ /* 0x000fc40004000000 */
[----:B------:R-:W-:Y:S02]  /*7e50*/  SEL R9, R9, R16, !P0 ;  /* 0x0000001009097207 */ /* 0x000fe40004000000 */
[----:B------:R-:W-:Y:S02]  /*7e60*/  LOP3.LUT R0, R0, 0x1, RZ, 0xc0, !PT ;  /* 0x0000000100007812 */ /* 0x000fe400078ec0ff */
[----:B------:R-:W-:Y:S02]  /*7e70*/  ISETP.NE.U32.AND P1, PT, R9, RZ, PT ;  /* 0x000000ff0900720c */ /* 0x000fe40003f25070 */
[----:B------:R-:W-:Y:S01]  /*7e80*/  LEA.HI R0, R17, R0, RZ, 0x2 ;  /* 0x0000000011007211 */ /* 0x000fe200078f10ff */
[----:B------:R-:W-:Y:S01]  /*7e90*/  @P0 IMAD.MOV R14, RZ, RZ, -R14 ;  /* 0x000000ffff0e0224 */ /* 0x000fe200078e0a0e */
[----:B------:R-:W-:-:S04]  /*7ea0*/  SEL R18, R10, R9, !P1 ;  /* 0x000000090a127207 */ /* 0x000fc80004800000 */
[----:B------:R-:W1:Y:S02]  /*7eb0*/  FLO.U32 R13, R18 ;  /* 0x00000012000d7300 */ /* 0x000e6400000e0000 */
[C---:B-1----:R-:W-:Y:S02]  /*7ec0*/  IADD3 R15, -R13.reuse, 0x1f, RZ ;  /* 0x0000001f0d0f7810 */ /* 0x042fe40007ffe1ff */
[----:B------:R-:W-:-:S03]  /*7ed0*/  IADD3 R13, -R13, 0x3f, RZ ;  /* 0x0000003f0d0d7810 */ /* 0x000fc60007ffe1ff */
[----:B------:R-:W-:Y:S01]  /*7ee0*/  @P1 IMAD.MOV R13, RZ, RZ, R15 ;  /* 0x000000ffff0d1224 */ /* 0x000fe200078e020f */
[----:B------:R-:W-:-:S04]  /*7ef0*/  SEL R15, R8, R19, !P0 ;  /* 0x00000013080f7207 */ /* 0x000fc80004000000 */
[C---:B------:R-:W-:Y:S02]  /*7f00*/  ISETP.NE.U32.AND P1, PT, R13.reuse, RZ, PT ;  /* 0x000000ff0d00720c */ /* 0x040fe40003f25070 */
[----:B------:R-:W-:Y:S02]  /*7f10*/  IADD3 R16, -R13, 0x40, RZ ;  /* 0x000000400d107810 */ /* 0x000fe40007ffe1ff */
[----:B------:R-:W-:Y:S02]  /*7f20*/  ISETP.NE.AND.EX P1, PT, RZ, RZ, PT, P1 ;  /* 0x000000ffff00720c */ /* 0x000fe40003f25310 */
[-C--:B------:R-:W-:Y:S02]  /*7f30*/  SHF.L.U32 R8, R10, R13.reuse, RZ ;  /* 0x0000000d0a087219 */ /* 0x080fe400000006ff */
[----:B------:R-:W-:Y:S02]  /*7f40*/  SHF.R.U64 R19, R14, R16, R15 ;  /* 0x000000100e137219 */ /* 0x000fe4000000120f */
[----:B------:R-:W-:-:S02]  /*7f50*/  SHF.L.U64.HI R14, R10, R13, R9 ;  /* 0x0000000d0a0e7219 */ /* 0x000fc40000010209 */
[----:B------:R-:W-:-:S05]  /*7f60*/  SHF.R.U32.HI R15, RZ, R16, R15 ;  /* 0x00000010ff0f7219 */ /* 0x000fca000001160f */
[----:B------:R-:W-:Y:S02]  /*7f70*/  @P1 LOP3.LUT R10, R19, R8, RZ, 0xfc, !PT ;  /* 0x00000008130a1212 */ /* 0x000fe400078efcff */
[----:B------:R-:W-:Y:S01]  /*7f80*/  @P1 LOP3.LUT R9, R15, R14, RZ, 0xfc, !PT ;  /* 0x0000000e0f091212 */ /* 0x000fe200078efcff */
[----:B------:R-:W-:Y:S02]  /*7f90*/  IMAD.MOV.U32 R15, RZ, RZ, RZ ;  /* 0x000000ffff0f7224 */ /* 0x000fe400078e00ff */
[----:B------:R-:W-:-:S04]  /*7fa0*/  IMAD.WIDE.U32 R18, R10, 0x2168c235, RZ ;  /* 0x2168c2350a127825 */ /* 0x000fc800078e00ff */
[----:B------:R-:W-:Y:S01]  /*7fb0*/  IMAD.HI.U32 R8, R9, -0x36f0255e, RZ ;  /* 0xc90fdaa209087827 */ /* 0x000fe200078e00ff */
[----:B------:R-:W-:Y:S02]  /*7fc0*/  MOV R14, R19 ;  /* 0x00000013000e7202 */ /* 0x000fe40000000f00 */
[----:B------:R-:W-:-:S03]  /*7fd0*/  IADD3 RZ, P3, R18, R18, RZ ;  /* 0x0000001212ff7210 */ /* 0x000fc60007f7e0ff */
[----:B------:R-:W-:-:S04]  /*7fe0*/  IMAD.WIDE.U32 R14, R10, -0x36f0255e, R14 ;  /* 0xc90fdaa20a0e7825 */ /* 0x000fc800078e000e */
[C---:B------:R-:W-:Y:S02]  /*7ff0*/  IMAD R10, R9.reuse, -0x36f0255e, RZ ;  /* 0xc90fdaa2090a7824 */ /* 0x040fe400078e02ff */
[----:B------:R-:W-:-:S04]  /*8000*/  IMAD.WIDE.U32 R14, P1, R9, 0x2168c235, R14 ;  /* 0x2168c235090e7825 */ /* 0x000fc8000782000e */
[----:B------:R-:W-:Y:S01]  /*8010*/  IMAD.X R8, RZ, RZ, R8, P1 ;  /* 0x000000ffff087224 */ /* 0x000fe200008e0608 */
[----:B------:R-:W-:Y:S02]  /*8020*/  IADD3 R10, P1, R10, R15, RZ ;  /* 0x0000000f0a0a7210 */ /* 0x000fe40007f3e0ff */
[----:B------:R-:W-:Y:S02]  /*8030*/  IADD3.X RZ, P3, R14, R14, RZ, P3, !PT ;  /* 0x0000000e0eff7210 */ /* 0x000fe40001f7e4ff */
[----:B------:R-:W-:Y:S02]  /*8040*/  IADD3.X R15, RZ, R8, RZ, P1, !PT ;  /* 0x00000008ff0f7210 */ /* 0x000fe40000ffe4ff */
[C---:B------:R-:W-:Y:S02]  /*8050*/  ISETP.GT.U32.AND P1, PT, R10.reuse, RZ, PT ;  /* 0x000000ff0a00720c */ /* 0x040fe40003f24070 */
[----:B------:R-:W-:Y:S02]  /*8060*/  IADD3.X R9, P3, R10, R10, RZ, P3, !PT ;  /* 0x0000000a0a097210 */ /* 0x000fe40001f7e4ff */
[----:B------:R-:W-:-:S03]  /*8070*/  ISETP.GT.AND.EX P1, PT, R15, RZ, PT, P1 ;  /* 0x000000ff0f00720c */ /* 0x000fc60003f24310 */
[----:B------:R-:W-:Y:S01]  /*8080*/  IMAD.X R8, R15, 0x1, R15, P3 ;  /* 0x000000010f087824 */ /* 0x000fe200018e060f */
[----:B------:R-:W-:-:S04]  /*8090*/  SEL R9, R9, R10, P1 ;  /* 0x0000000a09097207 */ /* 0x000fc80000800000 */
[----:B------:R-:W-:Y:S02]  /*80a0*/  SEL R8, R8, R15, P1 ;  /* 0x0000000f08087207 */ /* 0x000fe40000800000 */
[----:B------:R-:W-:-:S05]  /*80b0*/  IADD3 R10, P3, R9, 0x1, RZ ;  /* 0x00000001090a7810 */ /* 0x000fca0007f7e0ff */
[----:B------:R-:W-:Y:S01]  /*80c0*/  IMAD.X R9, RZ, RZ, R8, P3 ;  /* 0x000000ffff097224 */ /* 0x000fe200018e0608 */
[----:B------:R-:W-:Y:S02]  /*80d0*/  SEL R8, RZ, 0x1, !P1 ;  /* 0x00000001ff087807 */ /* 0x000fe40004800000 */
[----:B------:R-:W-:Y:S02]  /*80e0*/  LOP3.LUT P1, R11, R11, 0x80000000, RZ, 0xc0, !PT ;  /* 0x800000000b0b7812 */ /* 0x000fe4000782c0ff */
[----:B------:R-:W-:Y:S02]  /*80f0*/  SHF.R.U64 R10, R10, 0xa, R9 ;  /* 0x0000000a0a0a7819 */ /* 0x000fe40000001209 */
[----:B------:R-:W-:Y:S02]  /*8100*/  IADD3 R8, R8, R13, RZ ;  /* 0x0000000d08087210 */ /* 0x000fe40007ffe0ff */
[----:B------:R-:W-:Y:S02]  /*8110*/  IADD3 R10, P3, R10, 0x1, RZ ;  /* 0x000000010a0a7810 */ /* 0x000fe40007f7e0ff */
[----:B------:R-:W-:Y:S01]  /*8120*/  @P0 LOP3.LUT R11, R11, 0x80000000, RZ, 0x3c, !PT ;  /* 0x800000000b0b0812 */ /* 0x000fe200078e3cff */
[----:B------:R-:W-:Y:S01]  /*8130*/  IMAD.SHL.U32 R8, R8, 0x100000, RZ ;  /* 0x0010000008087824 */ /* 0x000fe200078e00ff */
[----:B------:R-:W-:-:S03]  /*8140*/  LEA.HI.X R9, R9, RZ, RZ, 0x16, P3 ;  /* 0x000000ff09097211 */ /* 0x000fc600018fb4ff */
[----:B------:R-:W-:Y:S01]  /*8150*/  @P1 IMAD.MOV R0, RZ, RZ, -R0 ;  /* 0x000000ffff001224 */ /* 0x000fe200078e0a00 */
[--C-:B------:R-:W-:Y:S02]  /*8160*/  SHF.R.U64 R10, R10, 0x1, R9.reuse ;  /* 0x000000010a0a7819 */ /* 0x100fe40000001209 */
[----:B------:R-:W-:Y:S02]  /*8170*/  SHF.R.U32.HI R9, RZ, 0x1, R9 ;  /* 0x00000001ff097819 */ /* 0x000fe40000011609 */
[----:B------:R-:W-:-:S04]  /*8180*/  IADD3 R16, P3, P4, R10, -UR4, RZ ;  /* 0x800000040a107c10 */ /* 0x000fc8000fc7e0ff */
[----:B------:R-:W-:-:S04]  /*8190*/  IADD3.X R8, R9, 0x3fe00000, ~R8, P3, P4 ;  /* 0x3fe0000009087810 */ /* 0x000fc80001fe8c08 */
[----:B0-----:R-:W-:-:S07]  /*81a0*/  LOP3.LUT R11, R8, R11, RZ, 0xfc, !PT ;  /* 0x0000000b080b7212 */ /* 0x001fce00078efcff */
.L_x_5531:
[----:B------:R-:W-:Y:S01]  /*81b0*/  IMAD.MOV.U32 R13, RZ, RZ, 0x0 ;  /* 0x00000000ff0d7424 */ /* 0x000fe200078e00ff */
[----:B------:R-:W-:-:S03]  /*81c0*/  MOV R17, R11 ;  /* 0x0000000b00117202 */ /* 0x000fc60000000f00 */
[----:B------:R-:W-:Y:S05]  /*81d0*/  RET.REL.NODEC R12 `(_ZN2at6native18elementwise_kernelILi128ELi2EZNS0_22gpu_kernel_impl_nocastIZZZNS0_15tan_kernel_cudaERNS_18TensorIteratorBaseEENKUlvE_clEvENKUlvE_clEvEUlN3c107complexIdEEE_EEvS4_RKT_EUliE_EEviT1_) ;  /* 0xffffff7c0c887950 */ /* 0x000fea0003c3ffff */
.L_x_5535:
        /* <DEDUP_REMOVED lines=10> */
.L_x_7509:


//--------------------- .text._ZN2at6native27unrolled_elementwise_kernelIZZZNS0_15tan_kernel_cudaERNS_18TensorIteratorBaseEENKUlvE_clEvENKUlvE_clEvEUlN3c107complexIdEEE_St5arrayIPcLm2EELi4E23TrivialOffsetCalculatorILi1EjESE_NS0_6memory15LoadWithoutCastENSF_16StoreWithoutCastEEEviT_T0_T2_T3_T4_T5_ --------------------------
	.section	.text._ZN2at6native27unrolled_elementwise_kernelIZZZNS0_15tan_kernel_cudaERNS_18TensorIteratorBaseEENKUlvE_clEvENKUlvE_clEvEUlN3c107complexIdEEE_St5arrayIPcLm2EELi4E23TrivialOffsetCalculatorILi1EjESE_NS0_6memory15LoadWithoutCastENSF_16StoreWithoutCastEEEviT_T0_T2_T3_T4_T5_,"ax",@progbits
	.align	128
        .global         _ZN2at6native27unrolled_elementwise_kernelIZZZNS0_15tan_kernel_cudaERNS_18TensorIteratorBaseEENKUlvE_clEvENKUlvE_clEvEUlN3c107complexIdEEE_St5arrayIPcLm2EELi4E23TrivialOffsetCalculatorILi1EjESE_NS0_6memory15LoadWithoutCastENSF_16StoreWithoutCastEEEviT_T0_T2_T3_T4_T5_
        .type           _ZN2at6native27unrolled_elementwise_kernelIZZZNS0_15tan_kernel_cudaERNS_18TensorIteratorBaseEENKUlvE_clEvENKUlvE_clEvEUlN3c107complexIdEEE_St5arrayIPcLm2EELi4E23TrivialOffsetCalculatorILi1EjESE_NS0_6memory15LoadWithoutCastENSF_16StoreWithoutCastEEEviT_T0_T2_T3_T4_T5_,@function
        .size           _ZN2at6native27unrolled_elementwise_kernelIZZZNS0_15tan_kernel_cudaERNS_18TensorIteratorBaseEENKUlvE_clEvENKUlvE_clEvEUlN3c107complexIdEEE_St5arrayIPcLm2EELi4E23TrivialOffsetCalculatorILi1EjESE_NS0_6memory15LoadWithoutCastENSF_16StoreWithoutCastEEEviT_T0_T2_T3_T4_T5_,(.L_x_7512 - _ZN2at6native27unrolled_elementwise_kernelIZZZNS0_15tan_kernel_cudaERNS_18TensorIteratorBaseEENKUlvE_clEvENKUlvE_clEvEUlN3c107complexIdEEE_St5arrayIPcLm2EELi4E23TrivialOffsetCalculatorILi1EjESE_NS0_6memory15LoadWithoutCastENSF_16StoreWithoutCastEEEviT_T0_T2_T3_T4_T5_)
        .other          _ZN2at6native27unrolled_elementwise_kernelIZZZNS0_15tan_kernel_cudaERNS_18TensorIteratorBaseEENKUlvE_clEvENKUlvE_clEvEUlN3c107complexIdEEE_St5arrayIPcLm2EELi4E23TrivialOffsetCalculatorILi1EjESE_NS0_6memory15LoadWithoutCastENSF_16StoreWithoutCastEEEviT_T0_T2_T3_T4_T5_,@"STO_CUDA_ENTRY STV_DEFAULT"
_ZN2at6native27unrolled_elementwise_kernelIZZZNS0_15tan_kernel_cudaERNS_18TensorIteratorBaseEENKUlvE_clEvENKUlvE_clEvEUlN3c107complexIdEEE_St5arrayIPcLm2EELi4E23TrivialOffsetCalculatorILi1EjESE_NS0_6memory15LoadWithoutCastENSF_16StoreWithoutCastEEEviT_T0_T2_T3_T4_T5_:
.text._ZN2at6native27unrolled_elementwise_kernelIZZZNS0_15tan_kernel_cudaERNS_18TensorIteratorBaseEENKUlvE_clEvENKUlvE_clEvEUlN3c107complexIdEEE_St5arrayIPcLm2EELi4E23TrivialOffsetCalculatorILi1EjESE_NS0_6memory15LoadWithoutCastENSF_16StoreWithoutCastEEEviT_T0_T2_T3_T4_T5_:
[----:B------:R-:W0:Y:S01]  /*0000*/  LDC R1, c[0x0][0x28] ;  /* 0x00000a00ff017b82 */ /* 0x000e220000000800 */
[----:B------:R-:W1:Y:S07]  /*0010*/  S2R R15, SR_CTAID.X ;  /* 0x00000000000f7919 */ /* 0x000e6e0000002500 */
[----:B------:R-:W1:Y:S01]  /*0020*/  LDC R2, c[0x0][0x210] ;  /* 0x00008400ff027b82 */ /* 0x000e620000000800 */
[----:B------:R-:W-:Y:S02]  /*0030*/  CS2R R26, SRZ ;  /* 0x00000000001a7805 */ /* 0x000fe4000001ff00 */
[----:B------:R-:W-:Y:S01]  /*0040*/  CS2R R24, SRZ ;  /* 0x0000000000187805 */ /* 0x000fe2000001ff00 */
[----:B------:R-:W2:Y:S01]  /*0050*/  S2R R0, SR_TID.X ;  /* 0x0000000000007919 */ /* 0x000ea20000002100 */
[----:B------:R-:W-:-:S02]  /*0060*/  CS2R R18, SRZ ;  /* 0x0000000000127805 */ /* 0x000fc4000001ff00 */
[----:B------:R-:W-:Y:S01]  /*0070*/  CS2R R16, SRZ ;  /* 0x0000000000107805 */ /* 0x000fe2000001ff00 */
[----:B------:R-:W-:Y:S01]  /*0080*/  ULDC.64 UR6, c[0x0][0x208] ;  /* 0x0000820000067ab9 */ /* 0x000fe20000000a00 */
[----:B0-----:R-:W-:Y:S02]  /*0090*/  VIADD R1, R1, 0xffffffd8 ;  /* 0xffffffd801017836 */ /* 0x001fe40000000000 */
[----:B-1----:R-:W-:-:S05]  /*00a0*/  IMAD R33, R15, -0x200, R2 ;  /* 0xfffffe000f217824 */ /* 0x002fca00078e0202 */
[----:B--2---:R-:W-:-:S13]  /*00b0*/  ISETP.GE.AND P2, PT, R0, R33, PT ;  /* 0x000000210000720c */ /* 0x004fda0003f46270 */
[----:B------:R-:W-:Y:S01]  /*00c0*/  @!P2 IMAD R13, R15, 0x200, R0 ;  /* 0x000002000f0da824 */ /* 0x000fe200078e0200 */
[----:B------:R-:W0:Y:S01]  /*00d0*/  @!P2 LDC.64 R2, c[0x0][0x220] ;  /* 0x00008800ff02ab82 */ /* 0x000e220000000a00 */
[----:B------:R-:W-:-:S05]  /*00e0*/  @!P2 VIADD R0, R0, 0x80 ;  /* 0x000000800000a836 */ /* 0x000fca0000000000 */
[----:B------:R-:W-:-:S13]  /*00f0*/  ISETP.GE.AND P0, PT, R0, R33, PT ;  /* 0x000000210000720c */ /* 0x000fda0003f06270 */
[----:B------:R-:W-:Y:S01]  /*0100*/  @!P0 IMAD R7, R15, 0x200, R0 ;  /* 0x000002000f078824 */ /* 0x000fe200078e0200 */
[----:B------:R-:W1:Y:S01]  /*0110*/  @!P0 LDC.64 R4, c[0x0][0x220] ;  /* 0x00008800ff048b82 */ /* 0x000e620000000a00 */
[----:B------:R-:W-:Y:S02]  /*0120*/  @!P0 VIADD R0, R0, 0x80 ;  /* 0x0000008000008836 */ /* 0x000fe40000000000 */
[----:B0-----:R-:W-:Y:S01]  /*0130*/  @!P2 IMAD.WIDE.U32 R2, R13, 0x10, R2 ;  /* 0x000000100d02a825 */ /* 0x001fe200078e0002 */
[----:B------:R-:W-:Y:S02]  /*0140*/  CS2R R12, SRZ ;  /* 0x00000000000c7805 */ /* 0x000fe4000001ff00 */
[C---:B------:R-:W-:Y:S02]  /*0150*/  ISETP.GE.AND P3, PT, R0.reuse, R33, PT ;  /* 0x000000210000720c */ /* 0x040fe40003f66270 */
[----:B------:R0:W5:Y:S11]  /*0160*/  @!P2 LDG.E.128 R24, desc[UR6][R2.64] ;  /* 0x000000060218a981 */ /* 0x000176000c1e1d00 */
[----:B------:R-:W-:Y:S01]  /*0170*/  @!P3 IMAD R29, R15, 0x200, R0 ;  /* 0x000002000f1db824 */ /* 0x000fe200078e0200 */
[----:B------:R-:W2:Y:S01]  /*0180*/  @!P3 LDC.64 R8, c[0x0][0x220] ;  /* 0x00008800ff08bb82 */ /* 0x000ea20000000a00 */
[----:B------:R-:W-:-:S02]  /*0190*/  @!P3 VIADD R0, R0, 0x80 ;  /* 0x000000800000b836 */ /* 0x000fc40000000000 */
[----:B-1----:R-:W-:-:S03]  /*01a0*/  @!P0 IMAD.WIDE.U32 R6, R7, 0x10, R4 ;  /* 0x0000001007068825 */ /* 0x002fc600078e0004 */
[----:B------:R-:W-:-:S13]  /*01b0*/  ISETP.GE.AND P1, PT, R0, R33, PT ;  /* 0x000000210000720c */ /* 0x000fda0003f26270 */
[----:B------:R-:W1:Y:S01]  /*01c0*/  @!P1 LDC.64 R10, c[0x0][0x220] ;  /* 0x00008800ff0a9b82 */ /* 0x000e620000000a00 */
[----:B------:R-:W-:Y:S01]  /*01d0*/  @!P1 LEA R15, R15, R0, 0x9 ;  /* 0x000000000f0f9211 */ /* 0x000fe200078e48ff */
[----:B--2---:R-:W-:Y:S01]  /*01e0*/  @!P3 IMAD.WIDE.U32 R28, R29, 0x10, R8 ;  /* 0x000000101d1cb825 */ /* 0x004fe200078e0008 */
[----:B------:R-:W-:-:S03]  /*01f0*/  CS2R R8, SRZ ;  /* 0x0000000000087805 */ /* 0x000fc6000001ff00 */
[----:B-1----:R-:W-:Y:S01]  /*0200*/  @!P1 IMAD.WIDE.U32 R4, R15, 0x10, R10 ;  /* 0x000000100f049825 */ /* 0x002fe200078e000a */
[----:B------:R-:W-:Y:S02]  /*0210*/  CS2R R14, SRZ ;  /* 0x00000000000e7805 */ /* 0x000fe4000001ff00 */
[----:B------:R-:W-:Y:S02]  /*0220*/  CS2R R10, SRZ ;  /* 0x00000000000a7805 */ /* 0x000fe4000001ff00 */
[----:B------:R0:W5:Y:S04]  /*0230*/  @!P1 LDG.E.128 R16, desc[UR6][R4.64] ;  /* 0x0000000604109981 */ /* 0x000168000c1e1d00 */
[----:B------:R0:W5:Y:S04]  /*0240*/  @!P0 LDG.E.128 R12, desc[UR6][R6.64] ;  /* 0x00000006060c8981 */ /* 0x000168000c1e1d00 */
[----:B------:R0:W5:Y:S01]  /*0250*/  @!P3 LDG.E.128 R8, desc[UR6][R28.64] ;  /* 0x000000061c08b981 */ /* 0x000162000c1e1d00 */
[----:B------:R-:W-:Y:S01]  /*0260*/  BSSY B2, `(.L_x_5536) ;  /* 0x0000255000027945 */ /* 0x000fe20003800000 */
[----:B------:R-:W-:-:S02]  /*0270*/  CS2R R22, SRZ ;  /* 0x0000000000167805 */ /* 0x000fc4000001ff00 */
[----:B------:R-:W-:Y:S01]  /*0280*/  CS2R R20, SRZ ;  /* 0x0000000000147805 */ /* 0x000fe2000001ff00 */
[----:B------:R-:W-:Y:S06]  /*0290*/  @P2 BRA `(.L_x_5537) ;  /* 0x0000002400442947 */ /* 0x000fec0003800000 */
[----:B-----5:R-:W-:Y:S01]  /*02a0*/  DADD R22, -RZ, -R26 ;  /* 0x00000000ff167229 */ /* 0x020fe2000000091a */
        /* <DEDUP_REMOVED lines=14> */
[----:B0-----:R-:W-:Y:S01]  /*0390*/  DMUL R2, R24, UR4 ;  /* 0x0000000418027c28 */ /* 0x001fe20008000000 */
[----:B------:R-:W-:Y:S01]  /*03a0*/  UMOV UR4, 0x54442d18 ;  /* 0x54442d1800047882 */ /* 0x000fe20000000000 */
[----:B------:R-:W-:-:S08]  /*03b0*/  UMOV UR5, 0x3ff921fb ;  /* 0x3ff921fb00057882 */ /* 0x000fd00000000000 */
        /* <DEDUP_REMOVED lines=13> */
[----:B------:R-:W-:Y:S05]  /*0490*/  CALL.REL.NOINC `($_ZN2at6native27unrolled_elementwise_kernelIZZZNS0_15tan_kernel_cudaERNS_18TensorIteratorBaseEENKUlvE_clEvENKUlvE_clEvEUlN3c107complexIdEEE_St5arrayIPcLm2EELi4E23TrivialOffsetCalculatorILi1EjESE_NS0_6memory15LoadWithoutCastENSF_16StoreWithoutCastEEEviT_T0_T2_T3_T4_T5_$__internal_trig_reduction_slowpathd) ;  /* 0x0000009c00747944 */ /* 0x000fea0003c00000 */
[----:B------:R-:W-:Y:S05]  /*04a0*/  BRA `(.L_x_5544) ;  /* 0x0000000000087947 */ /* 0x000fea0003800000 */
.L_x_5543:
[----:B0-----:R-:W-:Y:S01]  /*04b0*/  DMUL R4, RZ, R24 ;  /* 0x00000018ff047228 */ /* 0x001fe20000000000 */
[----:B------:R-:W-:-:S10]  /*04c0*/  IMAD.MOV.U32 R3, RZ, RZ, RZ ;  /* 0x000000ffff037224 */ /* 0x000fd400078e00ff */
.L_x_5544:
[----:B------:R-:W-:Y:S05]  /*04d0*/  BSYNC B3 ;  /* 0x0000000000037941 */ /* 0x000fea0003800000 */
.L_x_5542:
[----:B------:R-:W-:Y:S01]  /*04e0*/  DMUL R6, R4, R4 ;  /* 0x0000000404067228 */ /* 0x000fe20000000000 */
[----:B------:R-:W-:Y:S01]  /*04f0*/  IMAD.MOV.U32 R20, RZ, RZ, 0x5b27ebb1 ;  /* 0x5b27ebb1ff147424 */ /* 0x000fe200078e00ff */
[----:B------:R-:W-:Y:S01]  /*0500*/  UMOV UR4, 0x2799bcb9 ;  /* 0x2799bcb900047882 */ /* 0x000fe20000000000 */
[----:B------:R-:W-:Y:S01]  /*0510*/  IMAD.MOV.U32 R21, RZ, RZ, 0x3ef9757c ;  /* 0x3ef9757cff157424 */ /* 0x000fe200078e00ff */
[----:B------:R-:W-:Y:S01]  /*0520*/  UMOV UR5, 0x3ee48dac ;  /* 0x3ee48dac00057882 */ /* 0x000fe20000000000 */
[----:B------:R-:W-:Y:S01]  /*0530*/  LOP3.LUT R3, R3, 0x1, RZ, 0xc0, !PT ;  /* 0x0000000103037812 */ /* 0x000fe200078ec0ff */
[----:B------:R-:W-:Y:S01]  /*0540*/  DADD R22, -RZ, -R26 ;  /* 0x00000000ff167229 */ /* 0x000fe2000000091a */
[----:B------:R-:W-:Y:S02]  /*0550*/  BSSY B0, `(.L_x_5545) ;  /* 0x0000039000007945 */ /* 0x000fe40003800000 */
[----:B------:R-:W-:Y:S01]  /*0560*/  DFMA R20, R6, UR4, -R20 ;  /* 0x0000000406147c2b */ /* 0x000fe20008000814 */
[----:B------:R-:W-:Y:S01]  /*0570*/  UMOV UR4, 0xfd91e04 ;  /* 0x0fd91e0400047882 */ /* 0x000fe20000000000 */
[----:B------:R-:W-:Y:S01]  /*0580*/  UMOV UR5, 0x3f0980e9 ;  /* 0x3f0980e900057882 */ /* 0x000fe20000000000 */
[----:B------:R-:W-:-:S04]  /*0590*/  ISETP.NE.U32.AND P0, PT, R3, 0x1, PT ;  /* 0x000000010300780c */ /* 0x000fc80003f05070 */
[----:B------:R-:W-:Y:S01]  /*05a0*/  LOP3.LUT R25, R23, 0x7fffffff, RZ, 0xc0, !PT ;  /* 0x7fffffff17197812 */ /* 0x000fe200078ec0ff */
[----:B------:R-:W-:Y:S01]  /*05b0*/  DFMA R20, R6, R20, UR4 ;  /* 0x0000000406147e2b */ /* 0x000fe20008000014 */
[----:B------:R-:W-:Y:S01]  /*05c0*/  UMOV UR4, 0x417d7e1d ;  /* 0x417d7e1d00047882 */ /* 0x000fe20000000000 */
[----:B------:R-:W-:Y:S01]  /*05d0*/  UMOV UR5, 0x3efae2b0 ;  /* 0x3efae2b000057882 */ /* 0x000fe20000000000 */
[----:B------:R-:W-:-:S05]  /*05e0*/  ISETP.GE.U32.AND P1, PT, R25, 0x3ff00000, PT ;  /* 0x3ff000001900780c */ /* 0x000fca0003f26070 */
        /* <DEDUP_REMOVED lines=47> */
.L_x_5546:
[----:B------:R-:W-:Y:S05]  /*08e0*/  BSYNC B0 ;  /* 0x0000000000007941 */ /* 0x000fea0003800000 */
.L_x_5545:
[----:B------:R-:W-:Y:S01]  /*08f0*/  BSSY B3, `(.L_x_5547) ;  /* 0x0000078000037945 */ /* 0x000fe20003800000 */
[----:B------:R-:W-:-:S03]  /*0900*/  IMAD.MOV.U32 R24, RZ, RZ, R22 ;  /* 0x000000ffff187224 */ /* 0x000fc600078e0016 */
[----:B------:R-:W-:Y:S05]  /*0910*/  @!P1 BRA `(.L_x_5548) ;  /* 0x0000000400789947 */ /* 0x000fea0003800000 */
[----:B------:R-:W-:Y:S01]  /*0920*/  MOV R2, 0x652b82fe ;  /* 0x652b82fe00027802 */ /* 0x000fe20000000f00 */
[----:B------:R-:W-:Y:S01]  /*0930*/  IMAD.MOV.U32 R3, RZ, RZ, 0x3ff71547 ;  /* 0x3ff71547ff037424 */ /* 0x000fe200078e00ff */
[----:B------:R-:W-:Y:S01]  /*0940*/  UMOV UR4, 0xfefa39ef ;  /* 0xfefa39ef00047882 */ /* 0x000fe20000000000 */
[----:B------:R-:W-:Y:S01]  /*0950*/  UMOV UR5, 0x3fe62e42 ;  /* 0x3fe62e4200057882 */ /* 0x000fe20000000000 */
[----:B------:R-:W-:Y:S01]  /*0960*/  IMAD.SHL.U32 R0, R25, 0x2, RZ ;  /* 0x0000000219007824 */ /* 0x000fe200078e00ff */
[----:B------:R-:W-:Y:S02]  /*0970*/  BSSY B4, `(.L_x_5549) ;  /* 0x0000051000047945 */ /* 0x000fe40003800000 */
[----:B------:R-:W-:Y:S02]  /*0980*/  DFMA R2, R24, R2, 6.75539944105574400000e+15 ;  /* 0x433800001802742b */ /* 0x000fe40000000002 */
[C---:B------:R-:W-:Y:S02]  /*0990*/  ISETP.GE.U32.AND P0, PT, R0.reuse, 0x7fb3e647, PT ;  /* 0x7fb3e6470000780c */ /* 0x040fe40003f06070 */
[----:B------:R-:W-:-:S04]  /*09a0*/  ISETP.NE.AND P1, PT, R0, RZ, PT ;  /* 0x000000ff0000720c */ /* 0x000fc80003f25270 */
        /* <DEDUP_REMOVED lines=21> */
[----:B------:R-:W-:Y:S01]  /*0b00*/  @P0 IADD3 R3, R2, RZ, RZ ;  /* 0x000000ff02030210 */ /* 0x000fe20007ffe0ff */
[----:B------:R-:W-:-:S03]  /*0b10*/  IMAD.MOV.U32 R2, RZ, RZ, RZ ;  /* 0x000000ffff027224 */ /* 0x000fc600078e00ff */
[----:B------:R-:W-:Y:S01]  /*0b20*/  LEA R3, R3, 0x3ff00000, 0x14 ;  /* 0x3ff0000003037811 */ /* 0x000fe200078ea0ff */
[----:B------:R-:W-:Y:S01]  /*0b30*/  DFMA R4, R22, R4, UR4 ;  /* 0x0000000416047e2b */ /* 0x000fe20008000004 */
[----:B------:R-:W-:Y:S01]  /*0b40*/  UMOV UR4, 0x18d034e6 ;  /* 0x18d034e600047882 */ /* 0x000fe20000000000 */
[----:B------:R-:W-:-:S03]  /*0b50*/  UMOV UR5, 0x3efa01a0 ;  /* 0x3efa01a000057882 */ /* 0x000fc60000000000 */
[----:B------:R-:W-:-:S03]  /*0b60*/  DADD R6, R2, -0.5 ;  /* 0xbfe0000002067429 */ /* 0x000fc60000000000 */
        /* <DEDUP_REMOVED lines=45> */
[----:B------:R-:W-:Y:S05]  /*0e40*/  CALL.REL.NOINC `($__internal_6_$__cuda_sm20_div_rn_f64_full) ;  /* 0x0000008800bc7944 */ /* 0x000fea0003c00000 */
[----:B------:R-:W-:-:S04]  /*0e50*/  LOP3.LUT R3, R3, R2, RZ, 0x3c, !PT ;  /* 0x0000000203037212 */ /* 0x000fc800078e3cff */
[----:B------:R-:W-:-:S04]  /*0e60*/  LOP3.LUT R2, R3, R2, RZ, 0x3c, !PT ;  /* 0x0000000203027212 */ /* 0x000fc800078e3cff */
[----:B------:R-:W-:-:S07]  /*0e70*/  LOP3.LUT R3, R3, R2, RZ, 0x3c, !PT ;  /* 0x0000000203037212 */ /* 0x000fce00078e3cff */
.L_x_5550:
[----:B------:R-:W-:Y:S05]  /*0e80*/  BSYNC B4 ;  /* 0x0000000000047941 */ /* 0x000fea0003800000 */
.L_x_5549:
[----:B------:R-:W-:Y:S01]  /*0e90*/  DADD R2, R22, R2 ;  /* 0x0000000016027229 */ /* 0x000fe20000000002 */
[----:B------:R-:W-:Y:S01]  /*0ea0*/  UMOV UR4, 0x8fb9f87e ;  /* 0x8fb9f87e00047882 */ /* 0x000fe20000000000 */
[----:B------:R-:W-:Y:S02]  /*0eb0*/  UMOV UR5, 0x408633ce ;  /* 0x408633ce00057882 */ /* 0x000fe40000000000 */
[----:B------:R-:W-:-:S06]  /*0ec0*/  DSETP.GE.AND P0, PT, R24, UR4, PT ;  /* 0x0000000418007e2a */ /* 0x000fcc000bf06000 */
[----:B------:R-:W-:Y:S02]  /*0ed0*/  FSEL R22, R2, RZ, !P0 ;  /* 0x000000ff02167208 */ /* 0x000fe40004000000 */
[----:B------:R-:W-:Y:S01]  /*0ee0*/  FSEL R23, R3, +QNAN , !P0 ;  /* 0x7ff0000003177808 */ /* 0x000fe20004000000 */
[----:B------:R-:W-:Y:S06]  /*0ef0*/  BRA `(.L_x_5551) ;  /* 0x00000000005c7947 */ /* 0x000fec0003800000 */
.L_x_5548:
        /* <DEDUP_REMOVED lines=23> */
.L_x_5551:
[----:B------:R-:W-:Y:S05]  /*1070*/  BSYNC B3 ;  /* 0x0000000000037941 */ /* 0x000fea0003800000 */
.L_x_5547:
[----:B------:R-:W-:Y:S01]  /*1080*/  DADD R26, -RZ, -R26 ;  /* 0x00000000ff1a7229 */ /* 0x000fe2000000091a */
[----:B------:R-:W-:Y:S01]  /*1090*/  IMAD.MOV.U32 R24, RZ, RZ, 0x0 ;  /* 0x00000000ff187424 */ /* 0x000fe200078e00ff */
[----:B------:R-:W-:Y:S01]  /*10a0*/  BSSY B3, `(.L_x_5552) ;  /* 0x000001d000037945 */ /* 0x000fe20003800000 */
[----:B------:R-:W-:-:S07]  /*10b0*/  IMAD.MOV.U32 R25, RZ, RZ, 0x3fd80000 ;  /* 0x3fd80000ff197424 */ /* 0x000fce00078e00ff */
[----:B------:R-:W-:Y:S01]  /*10c0*/  LOP3.LUT R23, R23, 0x80000000, R27, 0xb8, !PT ;  /* 0x8000000017177812 */ /* 0x000fe200078eb81b */
[----:B------:R-:W-:-:S05]  /*10d0*/  DFMA R26, R20, R20, 1 ;  /* 0x3ff00000141a742b */ /* 0x000fca0000000014 */
        /* <DEDUP_REMOVED lines=10> */
[----:B------:R-:W-:Y:S01]  /*1180*/  IADD3 R7, R25, -0x100000, RZ ;  /* 0xfff0000019077810 */ /* 0x000fe20007ffe0ff */
[----:B------:R-:W-:-:S05]  /*1190*/  IMAD.MOV.U32 R6, RZ, RZ, R24 ;  /* 0x000000ffff067224 */ /* 0x000fca00078e0018 */
        /* <DEDUP_REMOVED lines=9> */
[----:B------:R-:W-:-:S07]  /*1230*/  IMAD.MOV.U32 R5, RZ, RZ, R35 ;  /* 0x000000ffff057224 */ /* 0x000fce00078e0023 */
[----:B------:R-:W-:Y:S05]  /*1240*/  CALL.REL.NOINC `($__internal_7_$__cuda_sm20_dsqrt_rn_f64_mediumpath_v1) ;  /* 0x0000008c00547944 */ /* 0x000fea0003c00000 */
[----:B------:R-:W-:Y:S02]  /*1250*/  IMAD.MOV.U32 R30, RZ, RZ, R2 ;  /* 0x000000ffff1e7224 */ /* 0x000fe400078e0002 */
[----:B------:R-:W-:-:S07]  /*1260*/  IMAD.MOV.U32 R31, RZ, RZ, R0 ;  /* 0x000000ffff1f7224 */ /* 0x000fce00078e0000 */
.L_x_5553:
[----:B------:R-:W-:Y:S05]  /*1270*/  BSYNC B3 ;  /* 0x0000000000037941 */ /* 0x000fea0003800000 */
.L_x_5552:
        /* <DEDUP_REMOVED lines=25> */
[----:B------:R-:W-:Y:S02]  /*1410*/  IMAD.MOV.U32 R22, RZ, RZ, R3 ;  /* 0x000000ffff167224 */ /* 0x000fe400078e0003 */
[----:B------:R-:W-:-:S07]  /*1420*/  IMAD.MOV.U32 R23, RZ, RZ, R2 ;  /* 0x000000ffff177224 */ /* 0x000fce00078e0002 */
.L_x_5555:
[----:B------:R-:W-:Y:S05]  /*1430*/  BSYNC B3 ;  /* 0x0000000000037941 */ /* 0x000fea0003800000 */
.L_x_5554:
        /* <DEDUP_REMOVED lines=24> */
.L_x_5557:
[----:B------:R-:W-:Y:S05]  /*15c0*/  BSYNC B3 ;  /* 0x0000000000037941 */ /* 0x000fea0003800000 */
.L_x_5556:
[----:B------:R-:W-:Y:S02]  /*15d0*/  IMAD.MOV.U32 R20, RZ, RZ, R2 ;  /* 0x000000ffff147224 */ /* 0x000fe400078e0002 */
[----:B------:R-:W-:Y:S01]  /*15e0*/  IMAD.MOV.U32 R21, RZ, RZ, R3 ;  /* 0x000000ffff157224 */ /* 0x000fe200078e0003 */
[----:B------:R-:W-:Y:S06]  /*15f0*/  BRA `(.L_x_5558) ;  /* 0x0000001000647947 */ /* 0x000fec0003800000 */
.L_x_5541:
[----:B0-----:R-:W-:Y:S01]  /*1600*/  IMAD.MOV.U32 R2, RZ, RZ, 0x652b82fe ;  /* 0x652b82feff027424 */ /* 0x001fe200078e00ff */
        /* <DEDUP_REMOVED lines=16> */
[----:B------:R-:W-:-:S04]  /*1710*/  MOV R0, R23 ;  /* 0x0000001700007202 */ /* 0x000fc80000000f00 */
[----:B------:R-:W-:Y:S01]  /*1720*/  FSETP.GEU.FTZ.AND P0, PT, |R0|, 4.1917929649353027344, PT ;  /* 0x4086232b0000780b */ /* 0x000fe20003f1e200 */
        /* <DEDUP_REMOVED lines=45> */
.L_x_5560:
[----:B------:R-:W-:Y:S05]  /*1a00*/  BSYNC B0 ;  /* 0x0000000000007941 */ /* 0x000fea0003800000 */
.L_x_5559:
[----:B------:R-:W-:Y:S04]  /*1a10*/  BSSY B3, `(.L_x_5561) ;  /* 0x000001b000037945 */ /* 0x000fe80003800000 */
[----:B------:R-:W-:Y:S05]  /*1a20*/  @!P2 BRA `(.L_x_5562) ;  /* 0x00000000005ca947 */ /* 0x000fea0003800000 */
[----:B------:R-:W-:Y:S01]  /*1a30*/  UMOV UR4, 0x6dc9c883 ;  /* 0x6dc9c88300047882 */ /* 0x000fe20000000000 */
[----:B------:R-:W-:Y:S01]  /*1a40*/  UMOV UR5, 0x3fe45f30 ;  /* 0x3fe45f3000057882 */ /* 0x000fe20000000000 */
[C---:B------:R-:W-:Y:S02]  /*1a50*/  DSETP.GE.AND P0, PT, |R24|.reuse, 2.14748364800000000000e+09, PT ;  /* 0x41e000001800742a */ /* 0x040fe40003f06200 */
[----:B------:R-:W-:Y:S01]  /*1a60*/  DMUL R2, R24, UR4 ;  /* 0x0000000418027c28 */ /* 0x000fe20008000000 */
        /* <DEDUP_REMOVED lines=15> */
[----:B------:R-:W-:Y:S05]  /*1b60*/  CALL.REL.NOINC `($_ZN2at6native27unrolled_elementwise_kernelIZZZNS0_15tan_kernel_cudaERNS_18TensorIteratorBaseEENKUlvE_clEvENKUlvE_clEvEUlN3c107complexIdEEE_St5arrayIPcLm2EELi4E23TrivialOffsetCalculatorILi1EjESE_NS0_6memory15LoadWithoutCastENSF_16StoreWithoutCastEEEviT_T0_T2_T3_T4_T5_$__internal_trig_reduction_slowpathd) ;  /* 0x0000008400c07944 */ /* 0x000fea0003c00000 */
[----:B------:R-:W-:Y:S02]  /*1b70*/  IMAD.MOV.U32 R20, RZ, RZ, R4 ;  /* 0x000000ffff147224 */ /* 0x000fe400078e0004 */
[----:B------:R-:W-:Y:S01]  /*1b80*/  IMAD.MOV.U32 R21, RZ, RZ, R5 ;  /* 0x000000ffff157224 */ /* 0x000fe200078e0005 */
[----:B------:R-:W-:Y:S06]  /*1b90*/  BRA `(.L_x_5563) ;  /* 0x0000000000087947 */ /* 0x000fec0003800000 */
.L_x_5562:
[----:B------:R-:W-:Y:S01]  /*1ba0*/  DMUL R20, RZ, R24 ;  /* 0x00000018ff147228 */ /* 0x000fe20000000000 */
[----:B------:R-:W-:-:S10]  /*1bb0*/  IMAD.MOV.U32 R3, RZ, RZ, RZ ;  /* 0x000000ffff037224 */ /* 0x000fd400078e00ff */
.L_x_5563:
[----:B------:R-:W-:Y:S05]  /*1bc0*/  BSYNC B3 ;  /* 0x0000000000037941 */ /* 0x000fea0003800000 */
.L_x_5561:
        /* <DEDUP_REMOVED lines=44> */
[----:B------:R-:W-:Y:S02]  /*1e90*/  IMAD.MOV.U32 R0, RZ, RZ, R3 ;  /* 0x000000ffff007224 */ /* 0x000fe400078e0003 */
[----:B------:R-:W-:Y:S02]  /*1ea0*/  IMAD.MOV.U32 R2, RZ, RZ, R4 ;  /* 0x000000ffff027224 */ /* 0x000fe400078e0004 */
[----:B------:R-:W-:Y:S01]  /*1eb0*/  IMAD.MOV.U32 R3, RZ, RZ, R5 ;  /* 0x000000ffff037224 */ /* 0x000fe200078e0005 */
[----:B------:R-:W-:Y:S06]  /*1ec0*/  BRA `(.L_x_5566) ;  /* 0x0000000000087947 */ /* 0x000fec0003800000 */
.L_x_5565:
[----:B------:R-:W-:Y:S01]  /*1ed0*/  DMUL R2, RZ, R24 ;  /* 0x00000018ff027228 */ /* 0x000fe20000000000 */
[----:B------:R-:W-:-:S10]  /*1ee0*/  IMAD.MOV.U32 R0, RZ, RZ, RZ ;  /* 0x000000ffff007224 */ /* 0x000fd400078e00ff */
.L_x_5566:
[----:B------:R-:W-:Y:S05]  /*1ef0*/  BSYNC B3 ;  /* 0x0000000000037941 */ /* 0x000fea0003800000 */
.L_x_5564:
        /* <DEDUP_REMOVED lines=32> */
.L_x_5540:
[----:B------:R-:W-:-:S10]  /*2100*/  DADD R22, R24, -R24 ;  /* 0x0000000018167229 */ /* 0x000fd40000000818 */
[----:B------:R-:W-:Y:S01]  /*2110*/  IMAD.MOV.U32 R20, RZ, RZ, R22 ;  /* 0x000000ffff147224 */ /* 0x000fe200078e0016 */
[----:B------:R-:W-:Y:S01]  /*2120*/  MOV R21, R23 ;  /* 0x0000001700157202 */ /* 0x000fe20000000f00 */
[----:B------:R-:W-:Y:S06]  /*2130*/  BRA `(.L_x_5558) ;  /* 0x0000000400947947 */ /* 0x000fec0003800000 */
.L_x_5539:
[----:B------:R-:W-:-:S13]  /*2140*/  LOP3.LUT P0, RZ, R22, 0xfffff, R23, 0xf8, !PT ;  /* 0x000fffff16ff7812 */ /* 0x000fda000780f817 */
[C---:B0-----:R-:W-:Y:S02]  /*2150*/  @P0 DMUL R2, R24.reuse, R22 ;  /* 0x0000001618020228 */ /* 0x041fe40000000000 */
        /* <DEDUP_REMOVED lines=30> */
[----:B------:R-:W-:Y:S05]  /*2340*/  CALL.REL.NOINC `($_ZN2at6native27unrolled_elementwise_kernelIZZZNS0_15tan_kernel_cudaERNS_18TensorIteratorBaseEENKUlvE_clEvENKUlvE_clEvEUlN3c107complexIdEEE_St5arrayIPcLm2EELi4E23TrivialOffsetCalculatorILi1EjESE_NS0_6memory15LoadWithoutCastENSF_16StoreWithoutCastEEEviT_T0_T2_T3_T4_T5_$__internal_trig_reduction_slowpathd) ;  /* 0x0000007c00c87944 */ /* 0x000fea0003c00000 */
[----:B------:R-:W-:Y:S01]  /*2350*/  IMAD.MOV.U32 R0, RZ, RZ, R3 ;  /* 0x000000ffff007224 */ /* 0x000fe200078e0003 */
[----:B------:R-:W-:Y:S01]  /*2360*/  MOV R2, R4 ;  /* 0x0000000400027202 */ /* 0x000fe20000000f00 */
[----:B------:R-:W-:-:S07]  /*2370*/  IMAD.MOV.U32 R3, RZ, RZ, R5 ;  /* 0x000000ffff037224 */ /* 0x000fce00078e0005 */
.L_x_5570:
[----:B------:R-:W-:Y:S05]  /*2380*/  BSYNC B4 ;  /* 0x0000000000047941 */ /* 0x000fea0003800000 */
.L_x_5569:
        /* <DEDUP_REMOVED lines=23> */
[----:B------:R-:W-:Y:S02]  /*2500*/  DMUL R2, R24, UR4 ;  /* 0x0000000418027c28 */ /* 0x000fe40008000000 */
[----:B------:R-:W-:Y:S02]  /*2510*/  @P0 DFMA R40, R34, R4, 1 ;  /* 0x3ff000002228042b */ /* 0x000fe40000000004 */
[----:B------:R-:W-:-:S06]  /*2520*/  DSETP.GE.AND P0, PT, |R24|, 2.14748364800000000000e+09, PT ;  /* 0x41e000001800742a */ /* 0x000fcc0003f06200 */
[----:B------:R0:W1:Y:S01]  /*2530*/  F2I.F64 R3, R2 ;  /* 0x0000000200037311 */ /* 0x0000620000301100 */
[----:B------:R-:W-:-:S07]  /*2540*/  @P1 DFMA R40, R40, -1, RZ ;  /* 0xbff000002828182b */ /* 0x000fce00000000ff */
[----:B------:R-:W-:Y:S05]  /*2550*/  @!P0 BRA `(.L_x_5572) ;  /* 0x0000000000188947 */ /* 0x000fea0003800000 */
[----:B------:R-:W-:Y:S01]  /*2560*/  IMAD.MOV.U32 R7, RZ, RZ, R24 ;  /* 0x000000ffff077224 */ /* 0x000fe200078e0018 */
[----:B------:R-:W-:Y:S01]  /*2570*/  MOV R34, 0x25a0 ;  /* 0x000025a000227802 */ /* 0x000fe20000000f00 */
[----:B------:R-:W-:-:S07]  /*2580*/  IMAD.MOV.U32 R32, RZ, RZ, R25 ;  /* 0x000000ffff207224 */ /* 0x000fce00078e0019 */
[----:B01----:R-:W-:Y:S05]  /*2590*/  CALL.REL.NOINC `($_ZN2at6native27unrolled_elementwise_kernelIZZZNS0_15tan_kernel_cudaERNS_18TensorIteratorBaseEENKUlvE_clEvENKUlvE_clEvEUlN3c107complexIdEEE_St5arrayIPcLm2EELi4E23TrivialOffsetCalculatorILi1EjESE_NS0_6memory15LoadWithoutCastENSF_16StoreWithoutCastEEEviT_T0_T2_T3_T4_T5_$__internal_trig_reduction_slowpathd) ;  /* 0x0000007c00347944 */ /* 0x003fea0003c00000 */
[----:B------:R-:W-:Y:S01]  /*25a0*/  MOV R26, R4 ;  /* 0x00000004001a7202 */ /* 0x000fe20000000f00 */
[----:B------:R-:W-:-:S07]  /*25b0*/  IMAD.MOV.U32 R27, RZ, RZ, R5 ;  /* 0x000000ffff1b7224 */ /* 0x000fce00078e0005 */
.L_x_5572:
[----:B------:R-:W-:Y:S05]  /*25c0*/  BSYNC B4 ;  /* 0x0000000000047941 */ /* 0x000fea0003800000 */
.L_x_5571:
[----:B------:R-:W2:Y:S01]  /*25d0*/  LDC.64 R24, c[0x4][0x168] ;  /* 0x01005a00ff187b82 */ /* 0x000ea20000000a00 */
[----:B01----:R-:W-:-:S04]  /*25e0*/  VIADD R2, R3, 0x1 ;  /* 0x0000000103027836 */ /* 0x003fc80000000000 */
[----:B------:R-:W-:-:S05]  /*25f0*/  IMAD.SHL.U32 R0, R2, 0x8, RZ ;  /* 0x0000000802007824 */ /* 0x000fca00078e00ff */
[----:B------:R-:W-:-:S05]  /*2600*/  LOP3.LUT R3, R0, 0x8, RZ, 0xc0, !PT ;  /* 0x0000000800037812 */ /* 0x000fca00078ec0ff */
[----:B--2---:R-:W-:-:S05]  /*2610*/  IMAD.WIDE.U32 R24, R3, 0x8, R24 ;  /* 0x0000000803187825 */ /* 0x004fca00078e0018 */
        /* <DEDUP_REMOVED lines=19> */
.L_x_5568:
[----:B------:R-:W-:Y:S05]  /*2750*/  BSYNC B3 ;  /* 0x0000000000037941 */ /* 0x000fea0003800000 */
.L_x_5567:
[----:B------:R-:W-:Y:S01]  /*2760*/  IMAD.MOV.U32 R23, RZ, RZ, R20 ;  /* 0x000000ffff177224 */ /* 0x000fe200078e0014 */
[----:B------:R-:W-:Y:S02]  /*2770*/  LOP3.LUT R21, RZ, 0x80000000, R25, 0xb8, !PT ;  /* 0x80000000ff157812 */ /* 0x000fe400078eb819 */
[----:B------:R-:W-:-:S07]  /*2780*/  MOV R20, RZ ;  /* 0x000000ff00147202 */ /* 0x000fce0000000f00 */
.L_x_5558:
[----:B------:R-:W-:Y:S05]  /*2790*/  BSYNC B1 ;  /* 0x0000000000017941 */ /* 0x000fea0003800000 */
.L_x_5538:
[----:B------:R-:W-:-:S11]  /*27a0*/  DADD R22, -RZ, -R22 ;  /* 0x00000000ff167229 */ /* 0x000fd60000000916 */
.L_x_5537:
[----:B------:R-:W-:Y:S05]  /*27b0*/  BSYNC B2 ;  /* 0x0000000000027941 */ /* 0x000fea0003800000 */
.L_x_5536:
[----:B------:R-:W1:Y:S01]  /*27c0*/  S2R R0, SR_TID.X ;  /* 0x0000000000007919 */ /* 0x000e620000002100 */
[----:B------:R-:W-:Y:S01]  /*27d0*/  BSSY B2, `(.L_x_5573) ;  /* 0x0000251000027945 */ /* 0x000fe20003800000 */
[----:B-----5:R-:W-:Y:S02]  /*27e0*/  CS2R R26, SRZ ;  /* 0x00000000001a7805 */ /* 0x020fe4000001ff00 */
[----:B------:R-:W-:Y:S01]  /*27f0*/  CS2R R24, SRZ ;  /* 0x0000000000187805 */ /* 0x000fe2000001ff00 */
[----:B-1----:R-:W-:-:S05]  /*2800*/  VIADD R0, R0, 0x80 ;  /* 0x0000008000007836 */ /* 0x002fca0000000000 */
        /* <DEDUP_REMOVED lines=35> */
.L_x_5580:
[----:B0-----:R-:W-:Y:S01]  /*2a40*/  DMUL R4, RZ, R12 ;  /* 0x0000000cff047228 */ /* 0x001fe20000000000 */
[----:B------:R-:W-:-:S10]  /*2a50*/  IMAD.MOV.U32 R3, RZ, RZ, RZ ;  /* 0x000000ffff037224 */ /* 0x000fd400078e00ff */
.L_x_5581:
[----:B------:R-:W-:Y:S05]  /*2a60*/  BSYNC B3 ;  /* 0x0000000000037941 */ /* 0x000fea0003800000 */
.L_x_5579:
        /* <DEDUP_REMOVED lines=63> */
.L_x_5583:
[----:B------:R-:W-:Y:S05]  /*2e60*/  BSYNC B0 ;  /* 0x0000000000007941 */ /* 0x000fea0003800000 */
.L_x_5582:
        /* <DEDUP_REMOVED lines=85> */
[----:B------:R-:W-:Y:S05]  /*33c0*/  CALL.REL.NOINC `($__internal_6_$__cuda_sm20_div_rn_f64_full) ;  /* 0x00000064005c7944 */ /* 0x000fea0003c00000 */
[----:B------:R-:W-:-:S04]  /*33d0*/  LOP3.LUT R3, R3, R2, RZ, 0x3c, !PT ;  /* 0x0000000203037212 */ /* 0x000fc800078e3cff */
[----:B------:R-:W-:-:S04]  /*33e0*/  LOP3.LUT R2, R3, R2, RZ, 0x3c, !PT ;  /* 0x0000000203027212 */ /* 0x000fc800078e3cff */
[----:B------:R-:W-:-:S07]  /*33f0*/  LOP3.LUT R3, R3, R2, RZ, 0x3c, !PT ;  /* 0x0000000203037212 */ /* 0x000fce00078e3cff */
.L_x_5587:
[----:B------:R-:W-:Y:S05]  /*3400*/  BSYNC B4 ;  /* 0x0000000000047941 */ /* 0x000fea0003800000 */
.L_x_5586:
[----:B------:R-:W-:Y:S01]  /*3410*/  DADD R2, R26, R2 ;  /* 0x000000001a027229 */ /* 0x000fe20000000002 */
[----:B------:R-:W-:Y:S01]  /*3420*/  UMOV UR4, 0x8fb9f87e ;  /* 0x8fb9f87e00047882 */ /* 0x000fe20000000000 */
[----:B------:R-:W-:Y:S02]  /*3430*/  UMOV UR5, 0x408633ce ;  /* 0x408633ce00057882 */ /* 0x000fe40000000000 */
[----:B------:R-:W-:-:S06]  /*3440*/  DSETP.GE.AND P0, PT, R12, UR4, PT ;  /* 0x000000040c007e2a */ /* 0x000fcc000bf06000 */
[----:B------:R-:W-:Y:S02]  /*3450*/  FSEL R4, R2, RZ, !P0 ;  /* 0x000000ff02047208 */ /* 0x000fe40004000000 */
[----:B------:R-:W-:Y:S01]  /*3460*/  FSEL R5, R3, +QNAN , !P0 ;  /* 0x7ff0000003057808 */ /* 0x000fe20004000000 */
[----:B------:R-:W-:Y:S06]  /*3470*/  BRA `(.L_x_5588) ;  /* 0x00000000005c7947 */ /* 0x000fec0003800000 */
.L_x_5585:
        /* <DEDUP_REMOVED lines=23> */
.L_x_5588:
[----:B------:R-:W-:Y:S05]  /*35f0*/  BSYNC B3 ;  /* 0x0000000000037941 */ /* 0x000fea0003800000 */
.L_x_5584:
[----:B------:R-:W-:Y:S01]  /*3600*/  DADD R14, -RZ, -R14 ;  /* 0x00000000ff0e7229 */ /* 0x000fe2000000090e */
[----:B------:R-:W-:Y:S01]  /*3610*/  IMAD.MOV.U32 R12, RZ, RZ, 0x0 ;  /* 0x00000000ff0c7424 */ /* 0x000fe200078e00ff */
[----:B------:R-:W-:Y:S01]  /*3620*/  BSSY B3, `(.L_x_5589) ;  /* 0x000001e000037945 */ /* 0x000fe20003800000 */
[----:B------:R-:W-:Y:S01]  /*3630*/  IMAD.MOV.U32 R13, RZ, RZ, 0x3fd80000 ;  /* 0x3fd80000ff0d7424 */ /* 0x000fe200078e00ff */
[----:B------:R-:W-:Y:S02]  /*3640*/  DFMA R26, R24, R24, 1 ;  /* 0x3ff00000181a742b */ /* 0x000fe40000000018 */
[----:B------:R-:W-:-:S04]  /*3650*/  IMAD.MOV.U32 R14, RZ, RZ, R4 ;  /* 0x000000ffff0e7224 */ /* 0x000fc800078e0004 */
[----:B------:R-:W-:-:S06]  /*3660*/  LOP3.LUT R15, R5, 0x80000000, R15, 0xb8, !PT ;  /* 0x80000000050f7812 */ /* 0x000fcc00078eb80f */
[----:B------:R-:W-:-:S06]  /*3670*/  DFMA R4, R14, R14, 1 ;  /* 0x3ff000000e04742b */ /* 0x000fcc000000000e */
[----:B------:R-:W0:Y:S04]  /*3680*/  MUFU.RSQ64H R3, R5 ;  /* 0x0000000500037308 */ /* 0x000e280000001c00 */
[----:B------:R-:W-:-:S04]  /*3690*/  IADD3 R2, R5, -0x3500000, RZ ;  /* 0xfcb0000005027810 */ /* 0x000fc80007ffe0ff */
[----:B------:R-:W-:Y:S02]  /*36a0*/  ISETP.GE.U32.AND P0, PT, R2, 0x7ca00000, PT ;  /* 0x7ca000000200780c */ /* 0x000fe40003f06070 */
        /* <DEDUP_REMOVED lines=21> */
.L_x_5590:
[----:B------:R-:W-:Y:S05]  /*3800*/  BSYNC B3 ;  /* 0x0000000000037941 */ /* 0x000fea0003800000 */
.L_x_5589:
        /* <DEDUP_REMOVED lines=25> */
[----:B------:R-:W-:Y:S02]  /*39a0*/  IMAD.MOV.U32 R36, RZ, RZ, R3 ;  /* 0x000000ffff247224 */ /* 0x000fe400078e0003 */
[----:B------:R-:W-:-:S07]  /*39b0*/  IMAD.MOV.U32 R37, RZ, RZ, R2 ;  /* 0x000000ffff257224 */ /* 0x000fce00078e0002 */
.L_x_5592:
[----:B------:R-:W-:Y:S05]  /*39c0*/  BSYNC B3 ;  /* 0x0000000000037941 */ /* 0x000fea0003800000 */
.L_x_5591:
        /* <DEDUP_REMOVED lines=24> */
.L_x_5594:
[----:B------:R-:W-:Y:S05]  /*3b50*/  BSYNC B3 ;  /* 0x0000000000037941 */ /* 0x000fea0003800000 */
.L_x_5593:
[----:B------:R-:W-:Y:S02]  /*3b60*/  IMAD.MOV.U32 R24, RZ, RZ, R2 ;  /* 0x000000ffff187224 */ /* 0x000fe400078e0002 */
[----:B------:R-:W-:Y:S01]  /*3b70*/  IMAD.MOV.U32 R25, RZ, RZ, R3 ;  /* 0x000000ffff197224 */ /* 0x000fe200078e0003 */
[----:B------:R-:W-:Y:S06]  /*3b80*/  BRA `(.L_x_5595) ;  /* 0x00000010004c7947 */ /* 0x000fec0003800000 */
.L_x_5578:
[----:B0-----:R-:W-:Y:S01]  /*3b90*/  IMAD.MOV.U32 R2, RZ, RZ, 0x652b82fe ;  /* 0x652b82feff027424 */ /* 0x001fe200078e00ff */
[----:B------:R-:W-:Y:S01]  /*3ba0*/  MOV R3, 0x3ff71547 ;  /* 0x3ff7154700037802 */ /* 0x000fe20000000f00 */
[----:B------:R-:W-:Y:S01]  /*3bb0*/  UMOV UR4, 0xfefa39ef ;  /* 0xfefa39ef00047882 */ /* 0x000fe20000000000 */
[----:B------:R-:W-:Y:S01]  /*3bc0*/  UMOV UR5, 0x3fe62e42 ;  /* 0x3fe62e4200057882 */ /* 0x000fe20000000000 */
[----:B------:R-:W-:Y:S01]  /*3bd0*/  BSSY B0, `(.L_x_5596) ;  /* 0x0000039000007945 */ /* 0x000fe20003800000 */
[----:B------:R-:W-:Y:S02]  /*3be0*/  DSETP.NEU.AND P2, PT, |R12|, +INF , PT ;  /* 0x7ff000000c00742a */ /* 0x000fe40003f4d200 */
        /* <DEDUP_REMOVED lines=47> */
[----:B------:R-:W-:Y:S01]  /*3ee0*/  FSEL R26, R4, RZ, !P0 ;  /* 0x000000ff041a7208 */ /* 0x000fe20004000000 */
[----:B------:R-:W-:Y:S01]  /*3ef0*/  @!P1 IMAD.MOV.U32 R4, RZ, RZ, RZ ;  /* 0x000000ffff049224 */ /* 0x000fe200078e00ff */
[----:B------:R-:W-:-:S05]  /*3f00*/  @!P1 SHF.R.S32.HI R3, RZ, 0x1, R0 ;  /* 0x00000001ff039819 */ /* 0x000fca0000011400 */
[----:B------:R-:W-:Y:S02]  /*3f10*/  @!P1 IMAD.IADD R2, R2, 0x1, -R3 ;  /* 0x0000000102029824 */ /* 0x000fe400078e0a03 */
[----:B------:R-:W-:-:S03]  /*3f20*/  @!P1 IMAD R3, R3, 0x100000, R7 ;  /* 0x0010000003039824 */ /* 0x000fc600078e0207 */
[----:B------:R-:W-:Y:S02]  /*3f30*/  @!P1 LEA R5, R2, 0x3ff00000, 0x14 ;  /* 0x3ff0000002059811 */ /* 0x000fe400078ea0ff */
[----:B------:R-:W-:-:S06]  /*3f40*/  @!P1 MOV R2, R6 ;  /* 0x0000000600029202 */ /* 0x000fcc0000000f00 */
[----:B------:R-:W-:-:S11]  /*3f50*/  @!P1 DMUL R26, R2, R4 ;  /* 0x00000004021a9228 */ /* 0x000fd60000000000 */
.L_x_5597:
[----:B------:R-:W-:Y:S05]  /*3f60*/  BSYNC B0 ;  /* 0x0000000000007941 */ /* 0x000fea0003800000 */
.L_x_5596:
        /* <DEDUP_REMOVED lines=23> */
[----:B------:R-:W-:Y:S01]  /*40e0*/  IMAD.MOV.U32 R25, RZ, RZ, R5 ;  /* 0x000000ffff197224 */ /* 0x000fe200078e0005 */
[----:B------:R-:W-:Y:S06]  /*40f0*/  BRA `(.L_x_5600) ;  /* 0x0000000000087947 */ /* 0x000fec0003800000 */
.L_x_5599:
[----:B------:R-:W-:Y:S01]  /*4100*/  DMUL R24, RZ, R12 ;  /* 0x0000000cff187228 */ /* 0x000fe20000000000 */
[----:B------:R-:W-:-:S10]  /*4110*/  IMAD.MOV.U32 R3, RZ, RZ, RZ ;  /* 0x000000ffff037224 */ /* 0x000fd400078e00ff */
.L_x_5600:
[----:B------:R-:W-:Y:S05]  /*4120*/  BSYNC B3 ;  /* 0x0000000000037941 */ /* 0x000fea0003800000 */
.L_x_5598:
[----:B------:R-:W0:Y:S01]  /*4130*/  LDC.64 R34, c[0x4][0x168] ;  /* 0x01005a00ff227b82 */ /* 0x000e220000000a00 */
[----:B------:R-:W-:-:S04]  /*4140*/  SHF.L.U32 R0, R3, 0x3, RZ ;  /* 0x0000000303007819 */ /* 0x000fc800000006ff */
        /* <DEDUP_REMOVED lines=42> */
[----:B------:R-:W-:Y:S01]  /*43f0*/  IMAD.MOV.U32 R0, RZ, RZ, R3 ;  /* 0x000000ffff007224 */ /* 0x000fe200078e0003 */
[----:B------:R-:W-:Y:S01]  /*4400*/  MOV R3, R5 ;  /* 0x0000000500037202 */ /* 0x000fe20000000f00 */
[----:B------:R-:W-:Y:S01]  /*4410*/  IMAD.MOV.U32 R2, RZ, RZ, R4 ;  /* 0x000000ffff027224 */ /* 0x000fe200078e0004 */
[----:B------:R-:W-:Y:S06]  /*4420*/  BRA `(.L_x_5603) ;  /* 0x0000000000087947 */ /* 0x000fec0003800000 */
.L_x_5602:
[----:B------:R-:W-:Y:S01]  /*4430*/  DMUL R2, RZ, R12 ;  /* 0x0000000cff027228 */ /* 0x000fe20000000000 */
[----:B------:R-:W-:-:S10]  /*4440*/  IMAD.MOV.U32 R0, RZ, RZ, RZ ;  /* 0x000000ffff007224 */ /* 0x000fd400078e00ff */
.L_x_5603:
[----:B------:R-:W-:Y:S05]  /*4450*/  BSYNC B3 ;  /* 0x0000000000037941 */ /* 0x000fea0003800000 */
.L_x_5601:
        /* <DEDUP_REMOVED lines=20> */
[----:B----4-:R-:W-:Y:S01]  /*45a0*/  DFMA R4, R12, R4, R36 ;  /* 0x000000040c04722b */ /* 0x010fe20000000024 */
[----:B------:R-:W-:Y:S01]  /*45b0*/  IMAD.MOV.U32 R37, RZ, RZ, 0x3ff00000 ;  /* 0x3ff00000ff257424 */ /* 0x000fe200078e00ff */
[----:B------:R-:W-:-:S04]  /*45c0*/  MOV R36, RZ ;  /* 0x000000ff00247202 */ /* 0x000fc80000000f00 */
[----:B------:R-:W-:Y:S02]  /*45d0*/  LOP3.LUT R37, R37, 0x80000000, R15, 0xb8, !PT ;  /* 0x8000000025257812 */ /* 0x000fe400078eb80f */
        /* <DEDUP_REMOVED lines=8> */
.L_x_5577:
[----:B------:R-:W-:-:S10]  /*4660*/  DADD R36, R12, -R12 ;  /* 0x000000000c247229 */ /* 0x000fd4000000080c */
[----:B------:R-:W-:Y:S02]  /*4670*/  IMAD.MOV.U32 R24, RZ, RZ, R36 ;  /* 0x000000ffff187224 */ /* 0x000fe400078e0024 */
[----:B------:R-:W-:Y:S01]  /*4680*/  IMAD.MOV.U32 R25, RZ, RZ, R37 ;  /* 0x000000ffff197224 */ /* 0x000fe200078e0025 */
[----:B------:R-:W-:Y:S06]  /*4690*/  BRA `(.L_x_5595) ;  /* 0x0000000400887947 */ /* 0x000fec0003800000 */
.L_x_5576:
        /* <DEDUP_REMOVED lines=33> */
[----:B------:R-:W-:Y:S05]  /*48b0*/  CALL.REL.NOINC `($_ZN2at6native27unrolled_elementwise_kernelIZZZNS0_15tan_kernel_cudaERNS_18TensorIteratorBaseEENKUlvE_clEvENKUlvE_clEvEUlN3c107complexIdEEE_St5arrayIPcLm2EELi4E23TrivialOffsetCalculatorILi1EjESE_NS0_6memory15LoadWithoutCastENSF_16StoreWithoutCastEEEviT_T0_T2_T3_T4_T5_$__internal_trig_reduction_slowpathd) ;  /* 0x00000058006c7944 */ /* 0x000fea0003c00000 */
[----:B------:R-:W-:Y:S02]  /*48c0*/  IMAD.MOV.U32 R0, RZ, RZ, R3 ;  /* 0x000000ffff007224 */ /* 0x000fe400078e0003 */
[----:B------:R-:W-:Y:S02]  /*48d0*/  IMAD.MOV.U32 R2, RZ, RZ, R4 ;  /* 0x000000ffff027224 */ /* 0x000fe400078e0004 */
[----:B------:R-:W-:-:S07]  /*48e0*/  IMAD.MOV.U32 R3, RZ, RZ, R5 ;  /* 0x000000ffff037224 */ /* 0x000fce00078e0005 */
.L_x_5607:
[----:B------:R-:W-:Y:S05]  /*48f0*/  BSYNC B4 ;  /* 0x0000000000047941 */ /* 0x000fea0003800000 */
.L_x_5606:
        /* <DEDUP_REMOVED lines=27> */
[----:B------:R-:W-:Y:S05]  /*4ab0*/  CALL.REL.NOINC `($_ZN2at6native27unrolled_elementwise_kernelIZZZNS0_15tan_kernel_cudaERNS_18TensorIteratorBaseEENKUlvE_clEvENKUlvE_clEvEUlN3c107complexIdEEE_St5arrayIPcLm2EELi4E23TrivialOffsetCalculatorILi1EjESE_NS0_6memory15LoadWithoutCastENSF_16StoreWithoutCastEEEviT_T0_T2_T3_T4_T5_$__internal_trig_reduction_slowpathd) ;  /* 0x0000005400ec7944 */ /* 0x000fea0003c00000 */
[----:B------:R-:W-:Y:S02]  /*4ac0*/  IMAD.MOV.U32 R15, RZ, RZ, R3 ;  /* 0x000000ffff0f7224 */ /* 0x000fe400078e0003 */
[----:B------:R-:W-:Y:S02]  /*4ad0*/  IMAD.MOV.U32 R38, RZ, RZ, R4 ;  /* 0x000000ffff267224 */ /* 0x000fe400078e0004 */
[----:B------:R-:W-:-:S07]  /*4ae0*/  IMAD.MOV.U32 R39, RZ, RZ, R5 ;  /* 0x000000ffff277224 */ /* 0x000fce00078e0005 */
.L_x_5609:
[----:B------:R-:W-:Y:S05]  /*4af0*/  BSYNC B4 ;  /* 0x0000000000047941 */ /* 0x000fea0003800000 */
.L_x_5608:
[----:B------:R-:W0:Y:S01]  /*4b00*/  LDC.64 R12, c[0x4][0x168] ;  /* 0x01005a00ff0c7b82 */ /* 0x000e220000000a00 */
[----:B------:R-:W-:-:S05]  /*4b10*/  VIADD R15, R15, 0x1 ;  /* 0x000000010f0f7836 */ /* 0x000fca0000000000 */
        /* <DEDUP_REMOVED lines=22> */
.L_x_5605:
[----:B------:R-:W-:Y:S05]  /*4c80*/  BSYNC B3 ;  /* 0x0000000000037941 */ /* 0x000fea0003800000 */
.L_x_5604:
[----:B------:R-:W-:Y:S01]  /*4c90*/  LOP3.LUT R25, RZ, 0x80000000, R13, 0xb8, !PT ;  /* 0x80000000ff197812 */ /* 0x000fe200078eb80d */
[----:B------:R-:W-:Y:S02]  /*4ca0*/  IMAD.MOV.U32 R37, RZ, RZ, R14 ;  /* 0x000000ffff257224 */ /* 0x000fe400078e000e */
[----:B------:R-:W-:-:S07]  /*4cb0*/  IMAD.MOV.U32 R24, RZ, RZ, RZ ;  /* 0x000000ffff187224 */ /* 0x000fce00078e00ff */
.L_x_5595:
[----:B------:R-:W-:Y:S05]  /*4cc0*/  BSYNC B1 ;  /* 0x0000000000017941 */ /* 0x000fea0003800000 */
.L_x_5575:
[----:B------:R-:W-:-:S11]  /*4cd0*/  DADD R26, -RZ, -R36 ;  /* 0x00000000ff1a7229 */ /* 0x000fd60000000924 */
.L_x_5574:
[----:B------:R-:W-:Y:S05]  /*4ce0*/  BSYNC B2 ;  /* 0x0000000000027941 */ /* 0x000fea0003800000 */
.L_x_5573:
[----:B------:R-:W1:Y:S01]  /*4cf0*/  S2R R0, SR_TID.X ;  /* 0x0000000000007919 */ /* 0x000e620000002100 */
[----:B------:R-:W-:Y:S01]  /*4d00*/  BSSY B2, `(.L_x_5610) ;  /* 0x0000252000027945 */ /* 0x000fe20003800000 */
[----:B------:R-:W-:Y:S02]  /*4d10*/  CS2R R14, SRZ ;  /* 0x00000000000e7805 */ /* 0x000fe4000001ff00 */
        /* <DEDUP_REMOVED lines=35> */
[----:B------:R-:W-:Y:S05]  /*4f50*/  CALL.REL.NOINC `($_ZN2at6native27unrolled_elementwise_kernelIZZZNS0_15tan_kernel_cudaERNS_18TensorIteratorBaseEENKUlvE_clEvENKUlvE_clEvEUlN3c107complexIdEEE_St5arrayIPcLm2EELi4E23TrivialOffsetCalculatorILi1EjESE_NS0_6memory15LoadWithoutCastENSF_16StoreWithoutCastEEEviT_T0_T2_T3_T4_T5_$__internal_trig_reduction_slowpathd) ;  /* 0x0000005000c47944 */ /* 0x000fea0003c00000 */
[----:B------:R-:W-:Y:S05]  /*4f60*/  BRA `(.L_x_5618) ;  /* 0x0000000000087947 */ /* 0x000fea0003800000 */
.L_x_5617:
[----:B0-----:R-:W-:Y:S01]  /*4f70*/  DMUL R4, RZ, R8 ;  /* 0x00000008ff047228 */ /* 0x001fe20000000000 */
[----:B------:R-:W-:-:S10]  /*4f80*/  IMAD.MOV.U32 R3, RZ, RZ, RZ ;  /* 0x000000ffff037224 */ /* 0x000fd400078e00ff */
.L_x_5618:
[----:B------:R-:W-:Y:S05]  /*4f90*/  BSYNC B3 ;  /* 0x0000000000037941 */ /* 0x000fea0003800000 */
.L_x_5616:
        /* <DEDUP_REMOVED lines=63> */
.L_x_5620:
[----:B------:R-:W-:Y:S05]  /*5390*/  BSYNC B0 ;  /* 0x0000000000007941 */ /* 0x000fea0003800000 */
.L_x_5619:
[----:B------:R-:W-:Y:S01]  /*53a0*/  BSSY B3, `(.L_x_5621) ;  /* 0x0000078000037945 */ /* 0x000fe20003800000 */
[----:B------:R-:W-:-:S03]  /*53b0*/  IMAD.MOV.U32 R8, RZ, RZ, R36 ;  /* 0x000000ffff087224 */ /* 0x000fc600078e0024 */
[----:B------:R-:W-:Y:S05]  /*53c0*/  @!P1 BRA `(.L_x_5622) ;  /* 0x0000000400789947 */ /* 0x000fea0003800000 */
[----:B------:R-:W-:Y:S01]  /*53d0*/  IMAD.MOV.U32 R2, RZ, RZ, 0x652b82fe ;  /* 0x652b82feff027424 */ /* 0x000fe200078e00ff */
[----:B------:R-:W-:Y:S01]  /*53e0*/  MOV R3, 0x3ff71547 ;  /* 0x3ff7154700037802 */ /* 0x000fe20000000f00 */
        /* <DEDUP_REMOVED lines=84> */
.L_x_5624:
[----:B------:R-:W-:Y:S05]  /*5930*/  BSYNC B4 ;  /* 0x0000000000047941 */ /* 0x000fea0003800000 */
.L_x_5623:
[----:B------:R-:W-:Y:S01]  /*5940*/  DADD R2, R14, R2 ;  /* 0x000000000e027229 */ /* 0x000fe20000000002 */
[----:B------:R-:W-:Y:S01]  /*5950*/  UMOV UR4, 0x8fb9f87e ;  /* 0x8fb9f87e00047882 */ /* 0x000fe20000000000 */
[----:B------:R-:W-:Y:S02]  /*5960*/  UMOV UR5, 0x408633ce ;  /* 0x408633ce00057882 */ /* 0x000fe40000000000 */
[----:B------:R-:W-:-:S06]  /*5970*/  DSETP.GE.AND P0, PT, R8, UR4, PT ;  /* 0x0000000408007e2a */ /* 0x000fcc000bf06000 */
[----:B------:R-:W-:Y:S02]  /*5980*/  FSEL R4, R2, RZ, !P0 ;  /* 0x000000ff02047208 */ /* 0x000fe40004000000 */
[----:B------:R-:W-:Y:S01]  /*5990*/  FSEL R5, R3, +QNAN , !P0 ;  /* 0x7ff0000003057808 */ /* 0x000fe20004000000 */
[----:B------:R-:W-:Y:S06]  /*59a0*/  BRA `(.L_x_5625) ;  /* 0x00000000005c7947 */ /* 0x000fec0003800000 */
.L_x_5622:
        /* <DEDUP_REMOVED lines=23> */
.L_x_5625:
[----:B------:R-:W-:Y:S05]  /*5b20*/  BSYNC B3 ;  /* 0x0000000000037941 */ /* 0x000fea0003800000 */
.L_x_5621:
        /* <DEDUP_REMOVED lines=32> */
.L_x_5627:
[----:B------:R-:W-:Y:S05]  /*5d30*/  BSYNC B3 ;  /* 0x0000000000037941 */ /* 0x000fea0003800000 */
.L_x_5626:
        /* <DEDUP_REMOVED lines=27> */
.L_x_5629:
[----:B------:R-:W-:Y:S05]  /*5ef0*/  BSYNC B3 ;  /* 0x0000000000037941 */ /* 0x000fea0003800000 */
.L_x_5628:
        /* <DEDUP_REMOVED lines=24> */
.L_x_5631:
[----:B------:R-:W-:Y:S05]  /*6080*/  BSYNC B3 ;  /* 0x0000000000037941 */ /* 0x000fea0003800000 */
.L_x_5630:
[----:B------:R-:W-:Y:S02]  /*6090*/  IMAD.MOV.U32 R12, RZ, RZ, R2 ;  /* 0x000000ffff0c7224 */ /* 0x000fe400078e0002 */
[----:B------:R-:W-:Y:S01]  /*60a0*/  IMAD.MOV.U32 R13, RZ, RZ, R3 ;  /* 0x000000ffff0d7224 */ /* 0x000fe200078e0003 */
[----:B------:R-:W-:Y:S06]  /*60b0*/  BRA `(.L_x_5632) ;  /* 0x0000001000507947 */ /* 0x000fec0003800000 */
.L_x_5615:
[----:B0-----:R-:W-:Y:S01]  /*60c0*/  IMAD.MOV.U32 R2, RZ, RZ, 0x652b82fe ;  /* 0x652b82feff027424 */ /* 0x001fe200078e00ff */
[----:B------:R-:W-:Y:S01]  /*60d0*/  UMOV UR4, 0xfefa39ef ;  /* 0xfefa39ef00047882 */ /* 0x000fe20000000000 */
[----:B------:R-:W-:Y:S01]  /*60e0*/  IMAD.MOV.U32 R3, RZ, RZ, 0x3ff71547 ;  /* 0x3ff71547ff037424 */ /* 0x000fe200078e00ff */
[----:B------:R-:W-:Y:S01]  /*60f0*/  UMOV UR5, 0x3fe62e42 ;  /* 0x3fe62e4200057882 */ /* 0x000fe20000000000 */
[----:B------:R-:W-:Y:S01]  /*6100*/  DADD R12, -RZ, -|R36| ;  /* 0x00000000ff0c7229 */ /* 0x000fe20000000d24 */
[----:B------:R-:W-:Y:S01]  /*6110*/  BSSY B0, `(.L_x_5633) ;  /* 0x0000039000007945 */ /* 0x000fe20003800000 */
[----:B------:R-:W-:Y:S02]  /*6120*/  DSETP.NEU.AND P2, PT, |R8|, +INF , PT ;  /* 0x7ff000000800742a */ /* 0x000fe40003f4d200 */
[----:B------:R-:W-:-:S06]  /*6130*/  DFMA R2, -|R36|, R2, 6.75539944105574400000e+15 ;  /* 0x433800002402742b */ /* 0x000fcc0000000302 */
[----:B------:R-:W-:Y:S02]  /*6140*/  MOV R0, R13 ;  /* 0x0000000d00007202 */ /* 0x000fe40000000f00 */
[----:B------:R-:W-:Y:S02]  /*6150*/  DADD R4, R2, -6.75539944105574400000e+15 ;  /* 0xc338000002047429 */ /* 0x000fe40000000000 */
[----:B------:R-:W-:-:S06]  /*6160*/  FSETP.GEU.FTZ.AND P0, PT, |R0|, 4.1917929649353027344, PT ;  /* 0x4086232b0000780b */ /* 0x000fcc0003f1e200 */
        /* <DEDUP_REMOVED lines=48> */
[----:B------:R-:W-:Y:S01]  /*6470*/  @!P1 LEA R5, R2, 0x3ff00000, 0x14 ;  /* 0x3ff0000002059811 */ /* 0x000fe200078ea0ff */
[----:B------:R-:W-:-:S06]  /*6480*/  @!P1 IMAD.MOV.U32 R2, RZ, RZ, R6 ;  /* 0x000000ffff029224 */ /* 0x000fcc00078e0006 */
[----:B------:R-:W-:-:S11]  /*6490*/  @!P1 DMUL R12, R2, R4 ;  /* 0x00000004020c9228 */ /* 0x000fd60000000000 */
.L_x_5634:
[----:B------:R-:W-:Y:S05]  /*64a0*/  BSYNC B0 ;  /* 0x0000000000007941 */ /* 0x000fea0003800000 */
.L_x_5633:
        /* <DEDUP_REMOVED lines=25> */
.L_x_5636:
[----:B------:R-:W-:Y:S01]  /*6640*/  DMUL R14, RZ, R8 ;  /* 0x00000008ff0e7228 */ /* 0x000fe20000000000 */
[----:B------:R-:W-:-:S10]  /*6650*/  IMAD.MOV.U32 R3, RZ, RZ, RZ ;  /* 0x000000ffff037224 */ /* 0x000fd400078e00ff */
.L_x_5637:
[----:B------:R-:W-:Y:S05]  /*6660*/  BSYNC B3 ;  /* 0x0000000000037941 */ /* 0x000fea0003800000 */
.L_x_5635:
        /* <DEDUP_REMOVED lines=48> */
.L_x_5639:
[----:B------:R-:W-:Y:S01]  /*6970*/  DMUL R2, RZ, R8 ;  /* 0x00000008ff027228 */ /* 0x000fe20000000000 */
[----:B------:R-:W-:-:S10]  /*6980*/  IMAD.MOV.U32 R0, RZ, RZ, RZ ;  /* 0x000000ffff007224 */ /* 0x000fd400078e00ff */
.L_x_5640:
[----:B------:R-:W-:Y:S05]  /*6990*/  BSYNC B3 ;  /* 0x0000000000037941 */ /* 0x000fea0003800000 */
.L_x_5638:
        /* <DEDUP_REMOVED lines=21> */
[----:B------:R-:W-:Y:S02]  /*6af0*/  IMAD.MOV.U32 R37, RZ, RZ, 0x3ff00000 ;  /* 0x3ff00000ff257424 */ /* 0x000fe400078e00ff */
[----:B------:R-:W-:-:S03]  /*6b00*/  IMAD.MOV.U32 R36, RZ, RZ, RZ ;  /* 0x000000ffff247224 */ /* 0x000fc600078e00ff */
        /* <DEDUP_REMOVED lines=9> */
.L_x_5614:
[----:B------:R-:W-:-:S10]  /*6ba0*/  DADD R36, R8, -R8 ;  /* 0x0000000008247229 */ /* 0x000fd40000000808 */
[----:B------:R-:W-:Y:S01]  /*6bb0*/  IMAD.MOV.U32 R12, RZ, RZ, R36 ;  /* 0x000000ffff0c7224 */ /* 0x000fe200078e0024 */
[----:B------:R-:W-:Y:S01]  /*6bc0*/  MOV R13, R37 ;  /* 0x00000025000d7202 */ /* 0x000fe20000000f00 */
[----:B------:R-:W-:Y:S06]  /*6bd0*/  BRA `(.L_x_5632) ;  /* 0x0000000400887947 */ /* 0x000fec0003800000 */
.L_x_5613:
        /* <DEDUP_REMOVED lines=34> */
[----:B------:R-:W-:Y:S01]  /*6e00*/  MOV R0, R3 ;  /* 0x0000000300007202 */ /* 0x000fe20000000f00 */
[----:B------:R-:W-:Y:S02]  /*6e10*/  IMAD.MOV.U32 R2, RZ, RZ, R4 ;  /* 0x000000ffff027224 */ /* 0x000fe400078e0004 */
[----:B------:R-:W-:-:S07]  /*6e20*/  IMAD.MOV.U32 R3, RZ, RZ, R5 ;  /* 0x000000ffff037224 */ /* 0x000fce00078e0005 */
.L_x_5644:
[----:B------:R-:W-:Y:S05]  /*6e30*/  BSYNC B4 ;  /* 0x0000000000047941 */ /* 0x000fea0003800000 */
.L_x_5643:
        /* <DEDUP_REMOVED lines=27> */
[----:B------:R-:W-:Y:S05]  /*6ff0*/  CALL.REL.NOINC `($_ZN2at6native27unrolled_elementwise_kernelIZZZNS0_15tan_kernel_cudaERNS_18TensorIteratorBaseEENKUlvE_clEvENKUlvE_clEvEUlN3c107complexIdEEE_St5arrayIPcLm2EELi4E23TrivialOffsetCalculatorILi1EjESE_NS0_6memory15LoadWithoutCastENSF_16StoreWithoutCastEEEviT_T0_T2_T3_T4_T5_$__internal_trig_reduction_slowpathd) ;  /* 0x00000030009c7944 */ /* 0x000fea0003c00000 */
[----:B------:R-:W-:Y:S02]  /*7000*/  IMAD.MOV.U32 R11, RZ, RZ, R3 ;  /* 0x000000ffff0b7224 */ /* 0x000fe400078e0003 */
[----:B------:R-:W-:Y:S02]  /*7010*/  IMAD.MOV.U32 R38, RZ, RZ, R4 ;  /* 0x000000ffff267224 */ /* 0x000fe400078e0004 */
[----:B------:R-:W-:-:S07]  /*7020*/  IMAD.MOV.U32 R39, RZ, RZ, R5 ;  /* 0x000000ffff277224 */ /* 0x000fce00078e0005 */
.L_x_5646:
[----:B------:R-:W-:Y:S05]  /*7030*/  BSYNC B4 ;  /* 0x0000000000047941 */ /* 0x000fea0003800000 */
.L_x_5645:
        /* <DEDUP_REMOVED lines=11> */
[----:B------:R-:W-:-:S03]  /*70f0*/  DMUL R2, R38, R38 ;  /* 0x0000002626027228 */ /* 0x000fc60000000000 */
        /* <DEDUP_REMOVED lines=12> */
.L_x_5642:
[----:B------:R-:W-:Y:S05]  /*71c0*/  BSYNC B3 ;  /* 0x0000000000037941 */ /* 0x000fea0003800000 */
.L_x_5641:
[----:B------:R-:W-:Y:S01]  /*71d0*/  LOP3.LUT R13, RZ, 0x80000000, R9, 0xb8, !PT ;  /* 0x80000000ff0d7812 */ /* 0x000fe200078eb809 */
[----:B------:R-:W-:Y:S02]  /*71e0*/  IMAD.MOV.U32 R37, RZ, RZ, R10 ;  /* 0x000000ffff257224 */ /* 0x000fe400078e000a */
[----:B------:R-:W-:-:S07]  /*71f0*/  IMAD.MOV.U32 R12, RZ, RZ, RZ ;  /* 0x000000ffff0c7224 */ /* 0x000fce00078e00ff */
.L_x_5632:
[----:B------:R-:W-:Y:S05]  /*7200*/  BSYNC B1 ;  /* 0x0000000000017941 */ /* 0x000fea0003800000 */
.L_x_5612:
[----:B------:R-:W-:-:S11]  /*7210*/  DADD R14, -RZ, -R36 ;  /* 0x00000000ff0e7229 */ /* 0x000fd60000000924 */
.L_x_5611:
[----:B------:R-:W-:Y:S05]  /*7220*/  BSYNC B2 ;  /* 0x0000000000027941 */ /* 0x000fea0003800000 */
.L_x_5610:
[----:B------:R-:W1:Y:S01]  /*7230*/  S2R R0, SR_TID.X ;  /* 0x0000000000007919 */ /* 0x000e620000002100 */
[----:B------:R-:W-:Y:S01]  /*7240*/  BSSY B2, `(.L_x_5647) ;  /* 0x000024f000027945 */ /* 0x000fe20003800000 */
[----:B0-----:R-:W-:Y:S02]  /*7250*/  CS2R R6, SRZ ;  /* 0x0000000000067805 */ /* 0x001fe4000001ff00 */
        /* <DEDUP_REMOVED lines=37> */
.L_x_5654:
[----:B------:R-:W-:Y:S01]  /*74b0*/  DMUL R4, RZ, R16 ;  /* 0x00000010ff047228 */ /* 0x000fe20000000000 */
[----:B------:R-:W-:-:S10]  /*74c0*/  IMAD.MOV.U32 R3, RZ, RZ, RZ ;  /* 0x000000ffff037224 */ /* 0x000fd400078e00ff */
.L_x_5655:
[----:B------:R-:W-:Y:S05]  /*74d0*/  BSYNC B3 ;  /* 0x0000000000037941 */ /* 0x000fea0003800000 */
.L_x_5653:
        /* <DEDUP_REMOVED lines=63> */
.L_x_5657:
[----:B------:R-:W-:Y:S05]  /*78d0*/  BSYNC B0 ;  /* 0x0000000000007941 */ /* 0x000fea0003800000 */
.L_x_5656:
        /* <DEDUP_REMOVED lines=22> */
[----:B------:R-:W-:Y:S01]  /*7a40*/  MOV R4, 0x8ebd13cd ;  /* 0x8ebd13cd00047802 */ /* 0x000fe20000000f00 */
[----:B------:R-:W-:Y:S01]  /*7a50*/  IMAD.MOV.U32 R5, RZ, RZ, 0x3e5af86d ;  /* 0x3e5af86dff057424 */ /* 0x000fe200078e00ff */
[----:B------:R-:W-:-:S06]  /*7a60*/  UMOV UR5, 0x3e21f407 ;  /* 0x3e21f40700057882 */ /* 0x000fcc0000000000 */
        /* <DEDUP_REMOVED lines=61> */
[----:B------:R-:W-:Y:S05]  /*7e40*/  CALL.REL.NOINC `($__internal_6_$__cuda_sm20_div_rn_f64_full) ;  /* 0x0000001800bc7944 */ /* 0x000fea0003c00000 */
[----:B------:R-:W-:-:S04]  /*7e50*/  LOP3.LUT R3, R3, R2, RZ, 0x3c, !PT ;  /* 0x0000000203037212 */ /* 0x000fc800078e3cff */
[----:B------:R-:W-:-:S04]  /*7e60*/  LOP3.LUT R2, R3, R2, RZ, 0x3c, !PT ;  /* 0x0000000203027212 */ /* 0x000fc800078e3cff */
[----:B------:R-:W-:-:S07]  /*7e70*/  LOP3.LUT R3, R3, R2, RZ, 0x3c, !PT ;  /* 0x0000000203037212 */ /* 0x000fce00078e3cff */
.L_x_5661:
[----:B------:R-:W-:Y:S05]  /*7e80*/  BSYNC B4 ;  /* 0x0000000000047941 */ /* 0x000fea0003800000 */
.L_x_5660:
[----:B------:R-:W-:Y:S01]  /*7e90*/  DADD R2, R10, R2 ;  /* 0x000000000a027229 */ /* 0x000fe20000000002 */
[----:B------:R-:W-:Y:S01]  /*7ea0*/  UMOV UR4, 0x8fb9f87e ;  /* 0x8fb9f87e00047882 */ /* 0x000fe20000000000 */
[----:B------:R-:W-:Y:S02]  /*7eb0*/  UMOV UR5, 0x408633ce ;  /* 0x408633ce00057882 */ /* 0x000fe40000000000 */
[----:B------:R-:W-:-:S06]  /*7ec0*/  DSETP.GE.AND P0, PT, R8, UR4, PT ;  /* 0x0000000408007e2a */ /* 0x000fcc000bf06000 */
[----:B------:R-:W-:Y:S02]  /*7ed0*/  FSEL R4, R2, RZ, !P0 ;  /* 0x000000ff02047208 */ /* 0x000fe40004000000 */
[----:B------:R-:W-:Y:S01]  /*7ee0*/  FSEL R5, R3, +QNAN , !P0 ;  /* 0x7ff0000003057808 */ /* 0x000fe20004000000 */
[----:B------:R-:W-:Y:S06]  /*7ef0*/  BRA `(.L_x_5662) ;  /* 0x00000000005c7947 */ /* 0x000fec0003800000 */
.L_x_5659:
        /* <DEDUP_REMOVED lines=23> */
.L_x_5662:
[----:B------:R-:W-:Y:S05]  /*8070*/  BSYNC B3 ;  /* 0x0000000000037941 */ /* 0x000fea0003800000 */
.L_x_5658:
        /* <DEDUP_REMOVED lines=22> */
[----:B------:R-:W-:Y:S02]  /*81e0*/  IMAD.MOV.U32 R3, RZ, RZ, R5 ;  /* 0x000000ffff037224 */ /* 0x000fe400078e0005 */
[----:B------:R-:W-:Y:S01]  /*81f0*/  IMAD.MOV.U32 R0, RZ, RZ, R29 ;  /* 0x000000ffff007224 */ /* 0x000fe200078e001d */
[----:B------:R-:W-:Y:S01]  /*8200*/  MOV R29, 0x8240 ;  /* 0x00008240001d7802 */ /* 0x000fe20000000f00 */
[----:B------:R-:W-:Y:S02]  /*8210*/  IMAD.MOV.U32 R4, RZ, RZ, R34 ;  /* 0x000000ffff047224 */ /* 0x000fe400078e0022 */
[----:B------:R-:W-:-:S07]  /*8220*/  IMAD.MOV.U32 R5, RZ, RZ, R35 ;  /* 0x000000ffff057224 */ /* 0x000fce00078e0023 */
[----:B------:R-:W-:Y:S05]  /*8230*/  CALL.REL.NOINC `($__internal_7_$__cuda_sm20_dsqrt_rn_f64_mediumpath_v1) ;  /* 0x0000001c00587944 */ /* 0x000fea0003c00000 */
[----:B------:R-:W-:Y:S01]  /*8240*/  IMAD.MOV.U32 R10, RZ, RZ, R2 ;  /* 0x000000ffff0a7224 */ /* 0x000fe200078e0002 */
[----:B------:R-:W-:-:S07]  /*8250*/  MOV R11, R0 ;  /* 0x00000000000b7202 */ /* 0x000fce0000000f00 */
.L_x_5664:
[----:B------:R-:W-:Y:S05]  /*8260*/  BSYNC B3 ;  /* 0x0000000000037941 */ /* 0x000fea0003800000 */
.L_x_5663:
        /* <DEDUP_REMOVED lines=25> */
[----:B------:R-:W-:Y:S01]  /*8400*/  IMAD.MOV.U32 R18, RZ, RZ, R3 ;  /* 0x000000ffff127224 */ /* 0x000fe200078e0003 */
[----:B------:R-:W-:-:S07]  /*8410*/  MOV R19, R2 ;  /* 0x0000000200137202 */ /* 0x000fce0000000f00 */
.L_x_5666:
[----:B------:R-:W-:Y:S05]  /*8420*/  BSYNC B3 ;  /* 0x0000000000037941 */ /* 0x000fea0003800000 */
.L_x_5665:
        /* <DEDUP_REMOVED lines=24> */
.L_x_5668:
[----:B------:R-:W-:Y:S05]  /*85b0*/  BSYNC B3 ;  /* 0x0000000000037941 */ /* 0x000fea0003800000 */
.L_x_5667:
[----:B------:R-:W-:Y:S01]  /*85c0*/  IMAD.MOV.U32 R4, RZ, RZ, R2 ;  /* 0x000000ffff047224 */ /* 0x000fe200078e0002 */
[----:B------:R-:W-:Y:S01]  /*85d0*/  MOV R5, R3 ;  /* 0x0000000300057202 */ /* 0x000fe20000000f00 */
[----:B------:R-:W-:Y:S06]  /*85e0*/  BRA `(.L_x_5669) ;  /* 0x0000001000487947 */ /* 0x000fec0003800000 */
.L_x_5652:
        /* <DEDUP_REMOVED lines=55> */
[----:B------:R-:W-:-:S04]  /*8960*/  @!P1 SHF.R.S32.HI R3, RZ, 0x1, R0 ;  /* 0x00000001ff039819 */ /* 0x000fc80000011400 */
[----:B------:R-:W-:Y:S01]  /*8970*/  @!P1 IADD3 R2, R2, -R3, RZ ;  /* 0x8000000302029210 */ /* 0x000fe20007ffe0ff */
[----:B------:R-:W-:-:S03]  /*8980*/  @!P1 IMAD R3, R3, 0x100000, R7 ;  /* 0x0010000003039824 */ /* 0x000fc600078e0207 */
[----:B------:R-:W-:Y:S01]  /*8990*/  @!P1 LEA R5, R2, 0x3ff00000, 0x14 ;  /* 0x3ff0000002059811 */ /* 0x000fe200078ea0ff */
[----:B------:R-:W-:-:S06]  /*89a0*/  @!P1 IMAD.MOV.U32 R2, RZ, RZ, R6 ;  /* 0x000000ffff029224 */ /* 0x000fcc00078e0006 */
[----:B------:R-:W-:-:S11]  /*89b0*/  @!P1 DMUL R10, R2, R4 ;  /* 0x00000004020a9228 */ /* 0x000fd60000000000 */
.L_x_5671:
[----:B------:R-:W-:Y:S05]  /*89c0*/  BSYNC B0 ;  /* 0x0000000000007941 */ /* 0x000fea0003800000 */
.L_x_5670:
        /* <DEDUP_REMOVED lines=24> */
[----:B------:R-:W-:Y:S06]  /*8b50*/  BRA `(.L_x_5674) ;  /* 0x0000000000087947 */ /* 0x000fec0003800000 */
.L_x_5673:
[----:B------:R-:W-:Y:S01]  /*8b60*/  DMUL R8, RZ, R16 ;  /* 0x00000010ff087228 */ /* 0x000fe20000000000 */
[----:B------:R-:W-:-:S10]  /*8b70*/  IMAD.MOV.U32 R3, RZ, RZ, RZ ;  /* 0x000000ffff037224 */ /* 0x000fd400078e00ff */
.L_x_5674:
[----:B------:R-:W-:Y:S05]  /*8b80*/  BSYNC B3 ;  /* 0x0000000000037941 */ /* 0x000fea0003800000 */
.L_x_5672:
        /* <DEDUP_REMOVED lines=44> */
[----:B------:R-:W-:Y:S01]  /*8e50*/  MOV R0, R3 ;  /* 0x0000000300007202 */ /* 0x000fe20000000f00 */
[----:B------:R-:W-:Y:S02]  /*8e60*/  IMAD.MOV.U32 R2, RZ, RZ, R4 ;  /* 0x000000ffff027224 */ /* 0x000fe400078e0004 */
[----:B------:R-:W-:Y:S01]  /*8e70*/  IMAD.MOV.U32 R3, RZ, RZ, R5 ;  /* 0x000000ffff037224 */ /* 0x000fe200078e0005 */
[----:B------:R-:W-:Y:S06]  /*8e80*/  BRA `(.L_x_5677) ;  /* 0x0000000000087947 */ /* 0x000fec0003800000 */
.L_x_5676:
[----:B------:R-:W-:Y:S01]  /*8e90*/  DMUL R2, RZ, R16 ;  /* 0x00000010ff027228 */ /* 0x000fe20000000000 */
[----:B------:R-:W-:-:S10]  /*8ea0*/  IMAD.MOV.U32 R0, RZ, RZ, RZ ;  /* 0x000000ffff007224 */ /* 0x000fd400078e00ff */
.L_x_5677:
[----:B------:R-:W-:Y:S05]  /*8eb0*/  BSYNC B3 ;  /* 0x0000000000037941 */ /* 0x000fea0003800000 */
.L_x_5675:
        /* <DEDUP_REMOVED lines=31> */
.L_x_5651:
[----:B------:R-:W-:-:S10]  /*90b0*/  DADD R18, R16, -R16 ;  /* 0x0000000010127229 */ /* 0x000fd40000000810 */
[----:B------:R-:W-:Y:S02]  /*90c0*/  IMAD.MOV.U32 R4, RZ, RZ, R18 ;  /* 0x000000ffff047224 */ /* 0x000fe400078e0012 */
[----:B------:R-:W-:Y:S01]  /*90d0*/  IMAD.MOV.U32 R5, RZ, RZ, R19 ;  /* 0x000000ffff057224 */ /* 0x000fe200078e0013 */
[----:B------:R-:W-:Y:S06]  /*90e0*/  BRA `(.L_x_5669) ;  /* 0x0000000400887947 */ /* 0x000fec0003800000 */
.L_x_5650:
        /* <DEDUP_REMOVED lines=27> */
[----:B------:R-:W-:Y:S01]  /*92a0*/  MOV R2, R10 ;  /* 0x0000000a00027202 */ /* 0x000fe20000000f00 */
[----:B------:R-:W-:Y:S01]  /*92b0*/  IMAD.MOV.U32 R3, RZ, RZ, R11 ;  /* 0x000000ffff037224 */ /* 0x000fe200078e000b */
[----:B------:R-:W-:Y:S06]  /*92c0*/  @!P2 BRA `(.L_x_5681) ;  /* 0x00000000001ca947 */ /* 0x000fec0003800000 */
[----:B------:R-:W-:Y:S01]  /*92d0*/  IMAD.MOV.U32 R7, RZ, RZ, R16 ;  /* 0x000000ffff077224 */ /* 0x000fe200078e0010 */
[----:B------:R-:W-:Y:S01]  /*92e0*/  MOV R34, 0x9310 ;  /* 0x0000931000227802 */ /* 0x000fe20000000f00 */
[----:B------:R-:W-:-:S07]  /*92f0*/  IMAD.MOV.U32 R32, RZ, RZ, R17 ;  /* 0x000000ffff207224 */ /* 0x000fce00078e0011 */
[----:B------:R-:W-:Y:S05]  /*9300*/  CALL.REL.NOINC `($_ZN2at6native27unrolled_elementwise_kernelIZZZNS0_15tan_kernel_cudaERNS_18TensorIteratorBaseEENKUlvE_clEvENKUlvE_clEvEUlN3c107complexIdEEE_St5arrayIPcLm2EELi4E23TrivialOffsetCalculatorILi1EjESE_NS0_6memory15LoadWithoutCastENSF_16StoreWithoutCastEEEviT_T0_T2_T3_T4_T5_$__internal_trig_reduction_slowpathd) ;  /* 0x0000000c00d87944 */ /* 0x000fea0003c00000 */
[----:B------:R-:W-:Y:S02]  /*9310*/  IMAD.MOV.U32 R0, RZ, RZ, R3 ;  /* 0x000000ffff007224 */ /* 0x000fe400078e0003 */
[----:B------:R-:W-:Y:S02]  /*9320*/  IMAD.MOV.U32 R2, RZ, RZ, R4 ;  /* 0x000000ffff027224 */ /* 0x000fe400078e0004 */
[----:B------:R-:W-:-:S07]  /*9330*/  IMAD.MOV.U32 R3, RZ, RZ, R5 ;  /* 0x000000ffff037224 */ /* 0x000fce00078e0005 */
.L_x_5681:
[----:B------:R-:W-:Y:S05]  /*9340*/  BSYNC B4 ;  /* 0x0000000000047941 */ /* 0x000fea0003800000 */
.L_x_5680:
        /* <DEDUP_REMOVED lines=28> */
[----:B------:R-:W-:Y:S01]  /*9510*/  IMAD.MOV.U32 R9, RZ, RZ, R3 ;  /* 0x000000ffff097224 */ /* 0x000fe200078e0003 */
[----:B------:R-:W-:Y:S01]  /*9520*/  MOV R11, R5 ;  /* 0x00000005000b7202 */ /* 0x000fe20000000f00 */
[----:B------:R-:W-:-:S07]  /*9530*/  IMAD.MOV.U32 R10, RZ, RZ, R4 ;  /* 0x000000ffff0a7224 */ /* 0x000fce00078e0004 */
.L_x_5683:
[----:B------:R-:W-:Y:S05]  /*9540*/  BSYNC B4 ;  /* 0x0000000000047941 */ /* 0x000fea0003800000 */
.L_x_5682:
        /* <DEDUP_REMOVED lines=24> */
.L_x_5679:
[----:B------:R-:W-:Y:S05]  /*96d0*/  BSYNC B3 ;  /* 0x0000000000037941 */ /* 0x000fea0003800000 */
.L_x_5678:
[----:B------:R-:W-:Y:S01]  /*96e0*/  LOP3.LUT R5, RZ, 0x80000000, R17, 0xb8, !PT ;  /* 0x80000000ff057812 */ /* 0x000fe200078eb811 */
[----:B------:R-:W-:Y:S02]  /*96f0*/  IMAD.MOV.U32 R19, RZ, RZ, R8 ;  /* 0x000000ffff137224 */ /* 0x000fe400078e0008 */
[----:B------:R-:W-:-:S07]  /*9700*/  IMAD.MOV.U32 R4, RZ, RZ, RZ ;  /* 0x000000ffff047224 */ /* 0x000fce00078e00ff */
.L_x_5669:
[----:B------:R-:W-:Y:S05]  /*9710*/  BSYNC B1 ;  /* 0x0000000000017941 */ /* 0x000fea0003800000 */
.L_x_5649:
[----:B------:R-:W-:-:S11]  /*9720*/  DADD R6, -RZ, -R18 ;  /* 0x00000000ff067229 */ /* 0x000fd60000000912 */
.L_x_5648:
[----:B------:R-:W-:Y:S05]  /*9730*/  BSYNC B2 ;  /* 0x0000000000027941 */ /* 0x000fea0003800000 */
.L_x_5647:
[----:B------:R-:W0:Y:S01]  /*9740*/  S2R R8, SR_TID.X ;  /* 0x0000000000087919 */ /* 0x000e220000002100 */
[----:B------:R-:W-:Y:S01]  /*9750*/  BSSY B0, `(.L_x_5684) ;  /* 0x0000016000007945 */ /* 0x000fe20003800000 */
[----:B0-----:R-:W-:Y:S02]  /*9760*/  ISETP.GE.AND P1, PT, R8, R33, PT ;  /* 0x000000210800720c */ /* 0x001fe40003f26270 */
[----:B------:R-:W-:-:S11]  /*9770*/  MOV R0, R8 ;  /* 0x0000000800007202 */ /* 0x000fd60000000f00 */
[----:B------:R-:W0:Y:S01]  /*9780*/  @!P1 S2R R9, SR_CTAID.X ;  /* 0x0000000000099919 */ /* 0x000e220000002500 */
[----:B------:R-:W1:Y:S01]  /*9790*/  @!P1 LDC.64 R2, c[0x0][0x218] ;  /* 0x00008600ff029b82 */ /* 0x000e620000000a00 */
[----:B------:R-:W-:-:S05]  /*97a0*/  @!P1 VIADD R0, R8, 0x80 ;  /* 0x0000008008009836 */ /* 0x000fca0000000000 */
[----:B------:R-:W-:Y:S01]  /*97b0*/  ISETP.GE.AND P0, PT, R0, R33, PT ;  /* 0x000000210000720c */ /* 0x000fe20003f06270 */
[----:B0-----:R-:W-:-:S04]  /*97c0*/  @!P1 IMAD R9, R9, 0x200, R8 ;  /* 0x0000020009099824 */ /* 0x001fc800078e0208 */
[----:B-1----:R-:W-:-:S05]  /*97d0*/  @!P1 IMAD.WIDE.U32 R2, R9, 0x10, R2 ;  /* 0x0000001009029825 */ /* 0x002fca00078e0002 */
[----:B------:R0:W-:Y:S03]  /*97e0*/  @!P1 STG.E.128 desc[UR6][R2.64], R20 ;  /* 0x0000001402009986 */ /* 0x0001e6000c101d06 */
[----:B------:R-:W-:Y:S05]  /*97f0*/  @P0 BRA `(.L_x_5685) ;  /* 0x00000000002c0947 */ /* 0x000fea0003800000 */
[----:B------:R-:W0:Y:S01]  /*9800*/  S2R R11, SR_CTAID.X ;  /* 0x00000000000b7919 */ /* 0x000e220000002500 */
[----:B------:R-:W1:Y:S01]  /*9810*/  LDC.64 R8, c[0x0][0x218] ;  /* 0x00008600ff087b82 */ /* 0x000e620000000a00 */
[----:B0-----:R-:W-:Y:S02]  /*9820*/  IMAD R3, R11, 0x200, R0 ;  /* 0x000002000b037824 */ /* 0x001fe400078e0200 */
[----:B------:R-:W-:Y:S02]  /*9830*/  VIADD R0, R0, 0x80 ;  /* 0x0000008000007836 */ /* 0x000fe40000000000 */
[----:B-1----:R-:W-:-:S03]  /*9840*/  IMAD.WIDE.U32 R2, R3, 0x10, R8 ;  /* 0x0000001003027825 */ /* 0x002fc600078e0008 */
[----:B------:R-:W-:Y:S02]  /*9850*/  ISETP.GE.AND P0, PT, R0, R33, PT ;  /* 0x000000210000720c */ /* 0x000fe40003f06270 */
[----:B------:R1:W-:Y:S11]  /*9860*/  STG.E.128 desc[UR6][R2.64], R24 ;  /* 0x0000001802007986 */ /* 0x0003f6000c101d06 */
[----:B------:R-:W-:-:S02]  /*9870*/  @!P0 IMAD R11, R11, 0x200, R0 ;  /* 0x000002000b0b8824 */ /* 0x000fc400078e0200 */
[----:B------:R-:W-:Y:S02]  /*9880*/  @!P0 VIADD R0, R0, 0x80 ;  /* 0x0000008000008836 */ /* 0x000fe40000000000 */
[----:B------:R-:W-:-:S05]  /*9890*/  @!P0 IMAD.WIDE.U32 R8, R11, 0x10, R8 ;  /* 0x000000100b088825 */ /* 0x000fca00078e0008 */
[----:B------:R1:W-:Y:S02]  /*98a0*/  @!P0 STG.E.128 desc[UR6][R8.64], R12 ;  /* 0x0000000c08008986 */ /* 0x0003e4000c101d06 */
.L_x_5685:
[----:B------:R-:W-:Y:S05]  /*98b0*/  BSYNC B0 ;  /* 0x0000000000007941 */ /* 0x000fea0003800000 */
.L_x_5684:
[----:B------:R-:W-:-:S13]  /*98c0*/  ISETP.GE.AND P0, PT, R0, R33, PT ;  /* 0x000000210000720c */ /* 0x000fda0003f06270 */
[----:B------:R-:W-:Y:S05]  /*98d0*/  @P0 EXIT ;  /* 0x000000000000094d */ /* 0x000fea0003800000 */
[----:B-1----:R-:W1:Y:S01]  /*98e0*/  S2R R9, SR_CTAID.X ;  /* 0x0000000000097919 */ /* 0x002e620000002500 */
[----:B0-----:R-:W0:Y:S01]  /*98f0*/  LDC.64 R2, c[0x0][0x218] ;  /* 0x00008600ff027b82 */ /* 0x001e220000000a00 */
[----:B-1----:R-:W-:-:S05]  /*9900*/  LEA R9, R9, R0, 0x9 ;  /* 0x0000000009097211 */ /* 0x002fca00078e48ff */
[----:B0-----:R-:W-:-:S05]  /*9910*/  IMAD.WIDE.U32 R2, R9, 0x10, R2 ;  /* 0x0000001009027825 */ /* 0x001fca00078e0002 */
[----:B------:R-:W-:Y:S01]  /*9920*/  STG.E.128 desc[UR6][R2.64], R4 ;  /* 0x0000000402007986 */ /* 0x000fe2000c101d06 */
[----:B------:R-:W-:Y:S05]  /*9930*/  EXIT ;  /* 0x000000000000794d */ /* 0x000fea0003800000 */
        .weak           $__internal_6_$__cuda_sm20_div_rn_f64_full
        .type           $__internal_6_$__cuda_sm20_div_rn_f64_full,@function
        .size           $__internal_6_$__cuda_sm20_div_rn_f64_full,($__internal_7_$__cuda_sm20_dsqrt_rn_f64_mediumpath_v1 - $__internal_6_$__cuda_sm20_div_rn_f64_full)
$__internal_6_$__cuda_sm20_div_rn_f64_full:
[C---:B------:R-:W-:Y:S01]  /*9940*/  FSETP.GEU.AND P0, PT, |R3|.reuse, 1.469367938527859385e-39, PT ;  /* 0x001000000300780b */ /* 0x040fe20003f0e200 */
[----:B------:R-:W-:Y:S01]  /*9950*/  IMAD.MOV.U32 R7, RZ, RZ, R3 ;  /* 0x000000ffff077224 */ /* 0x000fe200078e0003 */
[C---:B------:R-:W-:Y:S01]  /*9960*/  LOP3.LUT R6, R3.reuse, 0x800fffff, RZ, 0xc0, !PT ;  /* 0x800fffff03067812 */ /* 0x040fe200078ec0ff */
[--C-:B------:R-:W-:Y:S01]  /*9970*/  IMAD.MOV.U32 R34, RZ, RZ, R5.reuse ;  /* 0x000000ffff227224 */ /* 0x100fe200078e0005 */
[----:B------:R-:W-:Y:S01]  /*9980*/  BSSY B0, `(.L_x_5686) ;  /* 0x000005c000007945 */ /* 0x000fe20003800000 */
[----:B------:R-:W-:Y:S01]  /*9990*/  IMAD.MOV.U32 R41, RZ, RZ, R2 ;  /* 0x000000ffff297224 */ /* 0x000fe200078e0002 */
[----:B------:R-:W-:Y:S01]  /*99a0*/  LOP3.LUT R35, R6, 0x3ff00000, RZ, 0xfc, !PT ;  /* 0x3ff0000006237812 */ /* 0x000fe200078efcff */
[----:B------:R-:W-:Y:S01]  /*99b0*/  IMAD.MOV.U32 R6, RZ, RZ, R5 ;  /* 0x000000ffff067224 */ /* 0x000fe200078e0005 */
[----:B------:R-:W-:Y:S01]  /*99c0*/  LOP3.LUT R5, R3, 0x7ff00000, RZ, 0xc0, !PT ;  /* 0x7ff0000003057812 */ /* 0x000fe200078ec0ff */
[----:B------:R-:W-:Y:S01]  /*99d0*/  IMAD.MOV.U32 R38, RZ, RZ, 0x1 ;  /* 0x00000001ff267424 */ /* 0x000fe200078e00ff */
[C---:B------:R-:W-:Y:S01]  /*99e0*/  FSETP.GEU.AND P2, PT, |R41|.reuse, 1.469367938527859385e-39, PT ;  /* 0x001000002900780b */ /* 0x040fe20003f4e200 */
[----:B------:R-:W-:Y:S01]  /*99f0*/  IMAD.MOV.U32 R40, RZ, RZ, R4 ;  /* 0x000000ffff287224 */ /* 0x000fe200078e0004 */
[----:B------:R-:W-:Y:S01]  /*9a00*/  LOP3.LUT R2, R41, 0x7ff00000, RZ, 0xc0, !PT ;  /* 0x7ff0000029027812 */ /* 0x000fe200078ec0ff */
[----:B------:R-:W-:Y:S01]  /*9a10*/  @!P0 DMUL R34, R6, 8.98846567431157953865e+307 ;  /* 0x7fe0000006228828 */ /* 0x000fe20000000000 */
[----:B------:R-:W-:Y:S01]  /*9a20*/  MOV R3, 0x1ca00000 ;  /* 0x1ca0000000037802 */ /* 0x000fe20000000f00 */
[----:B------:R-:W-:Y:S01]  /*9a30*/  IMAD.MOV.U32 R42, RZ, RZ, R40 ;  /* 0x000000ffff2a7224 */ /* 0x000fe200078e0028 */
[----:B------:R-:W-:-:S03]  /*9a40*/  ISETP.GE.U32.AND P1, PT, R2, R5, PT ;  /* 0x000000050200720c */ /* 0x000fc60003f26070 */
[----:B------:R-:W0:Y:S04]  /*9a50*/  MUFU.RCP64H R39, R35 ;  /* 0x0000002300277308 */ /* 0x000e280000001800 */
[----:B------:R-:W-:Y:S02]  /*9a60*/  @!P2 LOP3.LUT R4, R7, 0x7ff00000, RZ, 0xc0, !PT ;  /* 0x7ff000000704a812 */ /* 0x000fe400078ec0ff */
[----:B------:R-:W-:Y:S02]  /*9a70*/  @!P0 LOP3.LUT R5, R35, 0x7ff00000, RZ, 0xc0, !PT ;  /* 0x7ff0000023058812 */ /* 0x000fe400078ec0ff */
[----:B------:R-:W-:Y:S02]  /*9a80*/  @!P2 ISETP.GE.U32.AND P3, PT, R2, R4, PT ;  /* 0x000000040200a20c */ /* 0x000fe40003f66070 */
[----:B------:R-:W-:-:S04]  /*9a90*/  SEL R4, R3, 0x63400000, !P1 ;  /* 0x6340000003047807 */ /* 0x000fc80004800000 */
[----:B------:R-:W-:Y:S01]  /*9aa0*/  LOP3.LUT R43, R4, 0x800fffff, R41, 0xf8, !PT ;  /* 0x800fffff042b7812 */ /* 0x000fe200078ef829 */
[----:B------:R-:W-:Y:S01]  /*9ab0*/  IMAD.MOV.U32 R4, RZ, RZ, R2 ;  /* 0x000000ffff047224 */ /* 0x000fe200078e0002 */
[----:B0-----:R-:W-:-:S08]  /*9ac0*/  DFMA R28, R38, -R34, 1 ;  /* 0x3ff00000261c742b */ /* 0x001fd00000000822 */
[----:B------:R-:W-:-:S08]  /*9ad0*/  DFMA R28, R28, R28, R28 ;  /* 0x0000001c1c1c722b */ /* 0x000fd0000000001c */
[----:B------:R-:W-:Y:S01]  /*9ae0*/  DFMA R38, R38, R28, R38 ;  /* 0x0000001c2626722b */ /* 0x000fe20000000026 */
[----:B------:R-:W-:-:S04]  /*9af0*/  @!P2 SEL R28, R3, 0x63400000, !P3 ;  /* 0x63400000031ca807 */ /* 0x000fc80005800000 */
[----:B------:R-:W-:-:S03]  /*9b00*/  @!P2 LOP3.LUT R28, R28, 0x80000000, R41, 0xf8, !PT ;  /* 0x800000001c1ca812 */ /* 0x000fc600078ef829 */
[----:B------:R-:W-:Y:S01]  /*9b10*/  DFMA R44, R38, -R34, 1 ;  /* 0x3ff00000262c742b */ /* 0x000fe20000000822 */
[----:B------:R-:W-:Y:S01]  /*9b20*/  @!P2 LOP3.LUT R29, R28, 0x100000, RZ, 0xfc, !PT ;  /* 0x001000001c1da812 */ /* 0x000fe200078efcff */
[----:B------:R-:W-:-:S06]  /*9b30*/  @!P2 IMAD.MOV.U32 R28, RZ, RZ, RZ ;  /* 0x000000ffff1ca224 */ /* 0x000fcc00078e00ff */
[----:B------:R-:W-:Y:S02]  /*9b40*/  DFMA R44, R38, R44, R38 ;  /* 0x0000002c262c722b */ /* 0x000fe40000000026 */
[----:B------:R-:W-:-:S08]  /*9b50*/  @!P2 DFMA R42, R42, 2, -R28 ;  /* 0x400000002a2aa82b */ /* 0x000fd0000000081c */
[----:B------:R-:W-:Y:S02]  /*9b60*/  DMUL R28, R44, R42 ;  /* 0x0000002a2c1c7228 */ /* 0x000fe40000000000 */
[----:B------:R-:W-:-:S06]  /*9b70*/  @!P2 LOP3.LUT R4, R43, 0x7ff00000, RZ, 0xc0, !PT ;  /* 0x7ff000002b04a812 */ /* 0x000fcc00078ec0ff */
[----:B------:R-:W-:-:S08]  /*9b80*/  DFMA R38, R28, -R34, R42 ;  /* 0x800000221c26722b */ /* 0x000fd0000000002a */
[----:B------:R-:W-:Y:S01]  /*9b90*/  DFMA R38, R44, R38, R28 ;  /* 0x000000262c26722b */ /* 0x000fe2000000001c */
[----:B------:R-:W-:Y:S02]  /*9ba0*/  VIADD R28, R4, 0xffffffff ;  /* 0xffffffff041c7836 */ /* 0x000fe40000000000 */
[----:B------:R-:W-:-:S03]  /*9bb0*/  VIADD R29, R5, 0xffffffff ;  /* 0xffffffff051d7836 */ /* 0x000fc60000000000 */
[----:B------:R-:W-:-:S04]  /*9bc0*/  ISETP.GT.U32.AND P0, PT, R28, 0x7feffffe, PT ;  /* 0x7feffffe1c00780c */ /* 0x000fc80003f04070 */
[----:B------:R-:W-:-:S13]  /*9bd0*/  ISETP.GT.U32.OR P0, PT, R29, 0x7feffffe, P0 ;  /* 0x7feffffe1d00780c */ /* 0x000fda0000704470 */
[----:B------:R-:W-:Y:S05]  /*9be0*/  @P0 BRA `(.L_x_5687) ;  /* 0x0000000000740947 */ /* 0x000fea0003800000 */
[----:B------:R-:W-:-:S04]  /*9bf0*/  LOP3.LUT R4, R7, 0x7ff00000, RZ, 0xc0, !PT ;  /* 0x7ff0000007047812 */ /* 0x000fc800078ec0ff */
[CC--:B------:R-:W-:Y:S02]  /*9c00*/  VIADDMNMX R5, R2.reuse, -R4.reuse, 0xb9600000, !PT ;  /* 0xb960000002057446 */ /* 0x0c0fe40007800904 */
[----:B------:R-:W-:Y:S01]  /*9c10*/  ISETP.GE.U32.AND P0, PT, R2, R4, PT ;  /* 0x000000040200720c */ /* 0x000fe20003f06070 */
[----:B------:R-:W-:Y:S01]  /*9c20*/  IMAD.MOV.U32 R4, RZ, RZ, RZ ;  /* 0x000000ffff047224 */ /* 0x000fe200078e00ff */
[----:B------:R-:W-:Y:S02]  /*9c30*/  VIMNMX R5, R5, 0x46a00000, PT ;  /* 0x46a0000005057848 */ /* 0x000fe40003fe0100 */
        /* <DEDUP_REMOVED lines=12> */
[----:B------:R-:W-:Y:S01]  /*9d00*/  IMAD.MOV R5, RZ, RZ, -R3 ;  /* 0x000000ffff057224 */ /* 0x000fe200078e0a03 */
[----:B------:R-:W-:Y:S01]  /*9d10*/  IADD3 R3, -R3, -0x43300000, RZ ;  /* 0xbcd0000003037810 */ /* 0x000fe20007ffe1ff */
[----:B------:R-:W-:-:S06]  /*9d20*/  IMAD.MOV.U32 R4, RZ, RZ, RZ ;  /* 0x000000ffff047224 */ /* 0x000fcc00078e00ff */
[----:B------:R-:W-:Y:S02]  /*9d30*/  DFMA R4, R28, -R4, R38 ;  /* 0x800000041c04722b */ /* 0x000fe40000000026 */
[----:B------:R-:W-:-:S08]  /*9d40*/  DMUL.RP R38, R38, R34 ;  /* 0x0000002226267228 */ /* 0x000fd00000008000 */
[----:B------:R-:W-:Y:S02]  /*9d50*/  FSETP.NEU.AND P0, PT, |R5|, R3, PT ;  /* 0x000000030500720b */ /* 0x000fe40003f0d200 */
[----:B------:R-:W-:Y:S02]  /*9d60*/  LOP3.LUT R6, R39, R6, RZ, 0x3c, !PT ;  /* 0x0000000627067212 */ /* 0x000fe400078e3cff */
[----:B------:R-:W-:Y:S02]  /*9d70*/  FSEL R2, R38, R28, !P0 ;  /* 0x0000001c26027208 */ /* 0x000fe40004000000 */
[----:B------:R-:W-:-:S03]  /*9d80*/  FSEL R6, R6, R29, !P0 ;  /* 0x0000001d06067208 */ /* 0x000fc60004000000 */
[----:B------:R-:W-:Y:S02]  /*9d90*/  IMAD.MOV.U32 R28, RZ, RZ, R2 ;  /* 0x000000ffff1c7224 */ /* 0x000fe400078e0002 */
[----:B------:R-:W-:Y:S01]  /*9da0*/  IMAD.MOV.U32 R29, RZ, RZ, R6 ;  /* 0x000000ffff1d7224 */ /* 0x000fe200078e0006 */
[----:B------:R-:W-:Y:S06]  /*9db0*/  BRA `(.L_x_5688) ;  /* 0x0000000000607947 */ /* 0x000fec0003800000 */
.L_x_5687:
[----:B------:R-:W-:-:S14]  /*9dc0*/  DSETP.NAN.AND P0, PT, R40, R40, PT ;  /* 0x000000282800722a */ /* 0x000fdc0003f08000 */
[----:B------:R-:W-:Y:S05]  /*9dd0*/  @P0 BRA `(.L_x_5689) ;  /* 0x00000000004c0947 */ /* 0x000fea0003800000 */
[----:B------:R-:W-:-:S14]  /*9de0*/  DSETP.NAN.AND P0, PT, R6, R6, PT ;  /* 0x000000060600722a */ /* 0x000fdc0003f08000 */
[----:B------:R-:W-:Y:S05]  /*9df0*/  @P0 BRA `(.L_x_5690) ;  /* 0x0000000000340947 */ /* 0x000fea0003800000 */
[----:B------:R-:W-:Y:S01]  /*9e00*/  ISETP.NE.AND P0, PT, R4, R5, PT ;  /* 0x000000050400720c */ /* 0x000fe20003f05270 */
[----:B------:R-:W-:Y:S01]  /*9e10*/  IMAD.MOV.U32 R29, RZ, RZ, -0x80000 ;  /* 0xfff80000ff1d7424 */ /* 0x000fe200078e00ff */
[----:B------:R-:W-:-:S11]  /*9e20*/  MOV R28, 0x0 ;  /* 0x00000000001c7802 */ /* 0x000fd60000000f00 */
[----:B------:R-:W-:Y:S05]  /*9e30*/  @!P0 BRA `(.L_x_5688) ;  /* 0x0000000000408947 */ /* 0x000fea0003800000 */
[----:B------:R-:W-:Y:S02]  /*9e40*/  ISETP.NE.AND P0, PT, R4, 0x7ff00000, PT ;  /* 0x7ff000000400780c */ /* 0x000fe40003f05270 */
[----:B------:R-:W-:Y:S02]  /*9e50*/  LOP3.LUT R6, R41, 0x80000000, R7, 0x48, !PT ;  /* 0x8000000029067812 */ /* 0x000fe400078e4807 */
[----:B------:R-:W-:-:S13]  /*9e60*/  ISETP.EQ.OR P0, PT, R5, RZ, !P0 ;  /* 0x000000ff0500720c */ /* 0x000fda0004702670 */
[----:B------:R-:W-:Y:S01]  /*9e70*/  @P0 LOP3.LUT R2, R6, 0x7ff00000, RZ, 0xfc, !PT ;  /* 0x7ff0000006020812 */ /* 0x000fe200078efcff */
[----:B------:R-:W-:Y:S02]  /*9e80*/  @!P0 IMAD.MOV.U32 R28, RZ, RZ, RZ ;  /* 0x000000ffff1c8224 */ /* 0x000fe400078e00ff */
[----:B------:R-:W-:Y:S02]  /*9e90*/  @!P0 IMAD.MOV.U32 R29, RZ, RZ, R6 ;  /* 0x000000ffff1d8224 */ /* 0x000fe400078e0006 */
[----:B------:R-:W-:Y:S02]  /*9ea0*/  @P0 IMAD.MOV.U32 R28, RZ, RZ, RZ ;  /* 0x000000ffff1c0224 */ /* 0x000fe400078e00ff */
[----:B------:R-:W-:Y:S01]  /*9eb0*/  @P0 IMAD.MOV.U32 R29, RZ, RZ, R2 ;  /* 0x000000ffff1d0224 */ /* 0x000fe200078e0002 */
[----:B------:R-:W-:Y:S06]  /*9ec0*/  BRA `(.L_x_5688) ;  /* 0x00000000001c7947 */ /* 0x000fec0003800000 */
.L_x_5690:
[----:B------:R-:W-:Y:S01]  /*9ed0*/  LOP3.LUT R2, R7, 0x80000, RZ, 0xfc, !PT ;  /* 0x0008000007027812 */ /* 0x000fe200078efcff */
[----:B------:R-:W-:-:S03]  /*9ee0*/  IMAD.MOV.U32 R28, RZ, RZ, R6 ;  /* 0x000000ffff1c7224 */ /* 0x000fc600078e0006 */
[----:B------:R-:W-:Y:S01]  /*9ef0*/  MOV R29, R2 ;  /* 0x00000002001d7202 */ /* 0x000fe20000000f00 */
[----:B------:R-:W-:Y:S06]  /*9f00*/  BRA `(.L_x_5688) ;  /* 0x00000000000c7947 */ /* 0x000fec0003800000 */
.L_x_5689:
[----:B------:R-:W-:Y:S01]  /*9f10*/  LOP3.LUT R2, R41, 0x80000, RZ, 0xfc, !PT ;  /* 0x0008000029027812 */ /* 0x000fe200078efcff */
[----:B------:R-:W-:-:S04]  /*9f20*/  IMAD.MOV.U32 R28, RZ, RZ, R40 ;  /* 0x000000ffff1c7224 */ /* 0x000fc800078e0028 */
[----:B------:R-:W-:-:S07]  /*9f30*/  IMAD.MOV.U32 R29, RZ, RZ, R2 ;  /* 0x000000ffff1d7224 */ /* 0x000fce00078e0002 */
.L_x_5688:
[----:B------:R-:W-:Y:S05]  /*9f40*/  BSYNC B0 ;  /* 0x0000000000007941 */ /* 0x000fea0003800000 */
.L_x_5686:
[----:B------:R-:W-:Y:S02]  /*9f50*/  IMAD.MOV.U32 R4, RZ, RZ, R0 ;  /* 0x000000ffff047224 */ /* 0x000fe400078e0000 */
[----:B------:R-:W-:Y:S02]  /*9f60*/  IMAD.MOV.U32 R5, RZ, RZ, 0x0 ;  /* 0x00000000ff057424 */ /* 0x000fe400078e00ff */
[----:B------:R-:W-:Y:S02]  /*9f70*/  IMAD.MOV.U32 R3, RZ, RZ, R28 ;  /* 0x000000ffff037224 */ /* 0x000fe400078e001c */
[----:B------:R-:W-:Y:S01]  /*9f80*/  IMAD.MOV.U32 R2, RZ, RZ, R29 ;  /* 0x000000ffff027224 */ /* 0x000fe200078e001d */
[----:B------:R-:W-:Y:S06]  /*9f90*/  RET.REL.NODEC R4 `(_ZN2at6native27unrolled_elementwise_kernelIZZZNS0_15tan_kernel_cudaERNS_18TensorIteratorBaseEENKUlvE_clEvENKUlvE_clEvEUlN3c107complexIdEEE_St5arrayIPcLm2EELi4E23TrivialOffsetCalculatorILi1EjESE_NS0_6memory15LoadWithoutCastENSF_16StoreWithoutCastEEEviT_T0_T2_T3_T4_T5_) ;  /* 0xffffff6004187950 */ /* 0x000fec0003c3ffff */
        .weak           $__internal_7_$__cuda_sm20_dsqrt_rn_f64_mediumpath_v1
        .type           $__internal_7_$__cuda_sm20_dsqrt_rn_f64_mediumpath_v1,@function
        .size           $__internal_7_$__cuda_sm20_dsqrt_rn_f64_mediumpath_v1,($_ZN2at6native27unrolled_elementwise_kernelIZZZNS0_15tan_kernel_cudaERNS_18TensorIteratorBaseEENKUlvE_clEvENKUlvE_clEvEUlN3c107complexIdEEE_St5arrayIPcLm2EELi4E23TrivialOffsetCalculatorILi1EjESE_NS0_6memory15LoadWithoutCastENSF_16StoreWithoutCastEEEviT_T0_T2_T3_T4_T5_$__internal_trig_reduction_slowpathd - $__internal_7_$__cuda_sm20_dsqrt_rn_f64_mediumpath_v1)
$__internal_7_$__cuda_sm20_dsqrt_rn_f64_mediumpath_v1:
[----:B------:R-:W-:Y:S01]  /*9fa0*/  ISETP.GE.U32.AND P0, PT, R2, -0x3400000, PT ;  /* 0xfcc000000200780c */ /* 0x000fe20003f06070 */
[----:B------:R-:W-:Y:S01]  /*9fb0*/  BSSY B0, `(.L_x_5691) ;  /* 0x0000026000007945 */ /* 0x000fe20003800000 */
[----:B------:R-:W-:Y:S01]  /*9fc0*/  MOV R2, R32 ;  /* 0x0000002000027202 */ /* 0x000fe20000000f00 */
[----:B------:R-:W-:Y:S02]  /*9fd0*/  IMAD.MOV.U32 R34, RZ, RZ, R28 ;  /* 0x000000ffff227224 */ /* 0x000fe400078e001c */
[----:B------:R-:W-:-:S08]  /*9fe0*/  IMAD.MOV.U32 R35, RZ, RZ, R0 ;  /* 0x000000ffff237224 */ /* 0x000fd000078e0000 */
        /* <DEDUP_REMOVED lines=9> */
.L_x_5692:
        /* <DEDUP_REMOVED lines=24> */
.L_x_5694:
[----:B------:R-:W-:-:S11]  /*a200*/  DADD R4, R2, R2 ;  /* 0x0000000002047229 */ /* 0x000fd60000000002 */
.L_x_5693:
[----:B------:R-:W-:Y:S05]  /*a210*/  BSYNC B0 ;  /* 0x0000000000007941 */ /* 0x000fea0003800000 */
.L_x_5691:
[----:B------:R-:W-:Y:S02]  /*a220*/  IMAD.MOV.U32 R2, RZ, RZ, R4 ;  /* 0x000000ffff027224 */ /* 0x000fe400078e0004 */
[----:B------:R-:W-:Y:S01]  /*a230*/  IMAD.MOV.U32 R0, RZ, RZ, R5 ;  /* 0x000000ffff007224 */ /* 0x000fe200078e0005 */
[----:B------:R-:W-:Y:S01]  /*a240*/  MOV R5, 0x0 ;  /* 0x0000000000057802 */ /* 0x000fe20000000f00 */
[----:B------:R-:W-:-:S04]  /*a250*/  IMAD.MOV.U32 R4, RZ, RZ, R29 ;  /* 0x000000ffff047224 */ /* 0x000fc800078e001d */
[----:B------:R-:W-:Y:S05]  /*a260*/  RET.REL.NODEC R4 `(_ZN2at6native27unrolled_elementwise_kernelIZZZNS0_15tan_kernel_cudaERNS_18TensorIteratorBaseEENKUlvE_clEvENKUlvE_clEvEUlN3c107complexIdEEE_St5arrayIPcLm2EELi4E23TrivialOffsetCalculatorILi1EjESE_NS0_6memory15LoadWithoutCastENSF_16StoreWithoutCastEEEviT_T0_T2_T3_T4_T5_) ;  /* 0xffffff5c04647950 */ /* 0x000fea0003c3ffff */
        .type           $_ZN2at6native27unrolled_elementwise_kernelIZZZNS0_15tan_kernel_cudaERNS_18TensorIteratorBaseEENKUlvE_clEvENKUlvE_clEvEUlN3c107complexIdEEE_St5arrayIPcLm2EELi4E23TrivialOffsetCalculatorILi1EjESE_NS0_6memory15LoadWithoutCastENSF_16StoreWithoutCastEEEviT_T0_T2_T3_T4_T5_$__internal_trig_reduction_slowpathd,@function
        .size           $_ZN2at6native27unrolled_elementwise_kernelIZZZNS0_15tan_kernel_cudaERNS_18TensorIteratorBaseEENKUlvE_clEvENKUlvE_clEvEUlN3c107complexIdEEE_St5arrayIPcLm2EELi4E23TrivialOffsetCalculatorILi1EjESE_NS0_6memory15LoadWithoutCastENSF_16StoreWithoutCastEEEviT_T0_T2_T3_T4_T5_$__internal_trig_reduction_slowpathd,(.L_x_7512 - $_ZN2at6native27unrolled_elementwise_kernelIZZZNS0_15tan_kernel_cudaERNS_18TensorIteratorBaseEENKUlvE_clEvENKUlvE_clEvEUlN3c107complexIdEEE_St5arrayIPcLm2EELi4E23TrivialOffsetCalculatorILi1EjESE_NS0_6memory15LoadWithoutCastENSF_16StoreWithoutCastEEEviT_T0_T2_T3_T4_T5_$__internal_trig_reduction_slowpathd)
$_ZN2at6native27unrolled_elementwise_kernelIZZZNS0_15tan_kernel_cudaERNS_18TensorIteratorBaseEENKUlvE_clEvENKUlvE_clEvEUlN3c107complexIdEEE_St5arrayIPcLm2EELi4E23TrivialOffsetCalculatorILi1EjESE_NS0_6memory15LoadWithoutCastENSF_16StoreWithoutCastEEEviT_T0_T2_T3_T4_T5_$__internal_trig_reduction_slowpathd:
        /* <DEDUP_REMOVED lines=12> */
[----:B------:R-:W-:-:S03]  /*a330*/  VIADD R3, R3, 0xfffffc00 ;  /* 0xfffffc0003037836 */ /* 0x000fc60000000000 */
[C---:B------:R-:W-:Y:S02]  /*a340*/  IADD3 R6, -R4.reuse, 0x10, RZ ;  /* 0x0000001004067810 */ /* 0x040fe40007ffe1ff */
[----:B------:R-:W-:Y:S02]  /*a350*/  IADD3 R2, -R4, 0x13, RZ ;  /* 0x0000001304027810 */ /* 0x000fe40007ffe1ff */
[----:B------:R-:W-:Y:S02]  /*a360*/  ISETP.GT.AND P0, PT, R6, 0xe, PT ;  /* 0x0000000e0600780c */ /* 0x000fe40003f04270 */
[----:B------:R-:W-:Y:S02]  /*a370*/  SHF.R.U32.HI R3, RZ, 0x6, R3 ;  /* 0x00000006ff037819 */ /* 0x000fe40000011603 */
[----:B------:R-:W-:Y:S02]  /*a380*/  SEL R2, R2, 0x12, !P0 ;  /* 0x0000001202027807 */ /* 0x000fe40004000000 */
[----:B------:R-:W-:-:S02]  /*a390*/  LOP3.LUT P0, R31, R31, 0x3f, RZ, 0xc0, !PT ;  /* 0x0000003f1f1f7812 */ /* 0x000fc4000780c0ff */
[----:B------:R-:W-:Y:S02]  /*a3a0*/  ISETP.GT.AND P1, PT, R6, R2, PT ;  /* 0x000000020600720c */ /* 0x000fe40003f24270 */
[----:B------:R-:W-:Y:S02]  /*a3b0*/  IADD3 R3, -R3, 0xf, RZ ;  /* 0x0000000f03037810 */ /* 0x000fe40007ffe1ff */
[----:B------:R-:W-:-:S09]  /*a3c0*/  IADD3 R4, -R4, 0xf, RZ ;  /* 0x0000000f04047810 */ /* 0x000fd20007ffe1ff */
[----:B------:R-:W-:Y:S05]  /*a3d0*/  @P1 BRA `(.L_x_5697) ;  /* 0x0000000000a81947 */ /* 0x000fea0003800000 */
[----:B------:R-:W0:Y:S01]  /*a3e0*/  LDC.64 R28, c[0x4][0x170] ;  /* 0x01005c00ff1c7b82 */ /* 0x000e220000000a00 */
[----:B------:R-:W-:Y:S02]  /*a3f0*/  LOP3.LUT R4, R5, 0x7ff, RZ, 0xc0, !PT ;  /* 0x000007ff05047812 */ /* 0x000fe400078ec0ff */
[----:B------:R-:W-:-:S03]  /*a400*/  CS2R R44, SRZ ;  /* 0x00000000002c7805 */ /* 0x000fc6000001ff00 */
[----:B------:R-:W-:Y:S02]  /*a410*/  VIADD R4, R4, 0xfffffc00 ;  /* 0xfffffc0004047836 */ /* 0x000fe40000000000 */
[----:B------:R-:W1:Y:S03]  /*a420*/  LDC.64 R42, c[0x0][0x208] ;  /* 0x00008200ff2a7b82 */ /* 0x000e660000000a00 */
[----:B------:R-:W-:-:S04]  /*a430*/  SHF.R.U32.HI R4, RZ, 0x6, R4 ;  /* 0x00000006ff047819 */ /* 0x000fc80000011604 */
[----:B------:R-:W-:-:S05]  /*a440*/  IADD3 R4, -R4, 0xf, RZ ;  /* 0x0000000f04047810 */ /* 0x000fca0007ffe1ff */
[----:B0-----:R-:W-:-:S04]  /*a450*/  IMAD.WIDE R28, R4, 0x8, R28 ;  /* 0x00000008041c7825 */ /* 0x001fc800078e021c */
[----:B------:R-:W-:Y:S01]  /*a460*/  IMAD.MOV.U32 R6, RZ, RZ, R29 ;  /* 0x000000ffff067224 */ /* 0x000fe200078e001d */
[----:B------:R-:W-:Y:S02]  /*a470*/  MOV R5, R28 ;  /* 0x0000001c00057202 */ /* 0x000fe40000000f00 */
[C---:B------:R-:W-:Y:S01]  /*a480*/  SHF.L.U64.HI R28, R7.reuse, 0xb, R0 ;  /* 0x0000000b071c7819 */ /* 0x040fe20000010200 */
[----:B------:R-:W-:Y:S02]  /*a490*/  IMAD.SHL.U32 R7, R7, 0x800, RZ ;  /* 0x0000080007077824 */ /* 0x000fe400078e00ff */
[----:B------:R-:W-:Y:S01]  /*a4a0*/  IMAD.MOV.U32 R0, RZ, RZ, R1 ;  /* 0x000000ffff007224 */ /* 0x000fe200078e0001 */
[----:B-1----:R-:W-:-:S07]  /*a4b0*/  LOP3.LUT R28, R28, 0x80000000, RZ, 0xfc, !PT ;  /* 0x800000001c1c7812 */ /* 0x002fce00078efcff */
.L_x_5698:
[----:B------:R-:W-:Y:S01]  /*a4c0*/  R2UR UR4, R42 ;  /* 0x000000002a0472ca */ /* 0x000fe200000e0000 */
[----:B------:R-:W-:Y:S01]  /*a4d0*/  IMAD.MOV.U32 R46, RZ, RZ, R5 ;  /* 0x000000ffff2e7224 */ /* 0x000fe200078e0005 */
[----:B------:R-:W-:Y:S01]  /*a4e0*/  R2UR UR5, R43 ;  /* 0x000000002b0572ca */ /* 0x000fe200000e0000 */
[----:B------:R-:W-:-:S12]  /*a4f0*/  IMAD.MOV.U32 R47, RZ, RZ, R6 ;  /* 0x000000ffff2f7224 */ /* 0x000fd800078e0006 */
[----:B------:R-:W2:Y:S01]  /*a500*/  LDG.E.64.CONSTANT R46, desc[UR4][R46.64] ;  /* 0x000000042e2e7981 */ /* 0x000ea2000c1e9b00 */
[----:B------:R-:W-:Y:S01]  /*a510*/  IADD3 R4, R4, 0x1, RZ ;  /* 0x0000000104047810 */ /* 0x000fe20007ffe0ff */
[----:B--2---:R-:W-:-:S04]  /*a520*/  IMAD.WIDE.U32 R44, P1, R46, R7, R44 ;  /* 0x000000072e2c7225 */ /* 0x004fc8000782002c */
[-C--:B------:R-:W-:Y:S02]  /*a530*/  IMAD R29, R46, R28.reuse, RZ ;  /* 0x0000001c2e1d7224 */ /* 0x080fe400078e02ff */
[C---:B------:R-:W-:Y:S02]  /*a540*/  IMAD R30, R47.reuse, R7, RZ ;  /* 0x000000072f1e7224 */ /* 0x040fe400078e02ff */
[----:B------:R-:W-:Y:S01]  /*a550*/  IMAD R35, R47, R28, RZ ;  /* 0x0000001c2f237224 */ /* 0x000fe200078e02ff */
[----:B------:R-:W-:-:S04]  /*a560*/  IADD3 R29, P3, R29, R45, RZ ;  /* 0x0000002d1d1d7210 */ /* 0x000fc80007f7e0ff */
[----:B------:R-:W-:Y:S01]  /*a570*/  IADD3 R45, P4, R30, R29, RZ ;  /* 0x0000001d1e2d7210 */ /* 0x000fe20007f9e0ff */
[----:B------:R-:W-:-:S04]  /*a580*/  IMAD.HI.U32 R29, R46, R28, RZ ;  /* 0x0000001c2e1d7227 */ /* 0x000fc800078e00ff */
[----:B------:R-:W-:Y:S01]  /*a590*/  IMAD.HI.U32 R30, R47, R7, RZ ;  /* 0x000000072f1e7227 */ /* 0x000fe200078e00ff */
[----:B------:R0:W-:Y:S03]  /*a5a0*/  STL.64 [R0], R44 ;  /* 0x0000002c00007387 */ /* 0x0001e60000100a00 */
[----:B------:R-:W-:-:S05]  /*a5b0*/  IMAD.X R29, RZ, RZ, R29, P1 ;  /* 0x000000ffff1d7224 */ /* 0x000fca00008e061d */
[----:B------:R-:W-:Y:S01]  /*a5c0*/  IADD3.X R29, P1, R30, R29, RZ, P3, !PT ;  /* 0x0000001d1e1d7210 */ /* 0x000fe20001f3e4ff */
[----:B------:R-:W-:Y:S01]  /*a5d0*/  IMAD.HI.U32 R30, R47, R28, RZ ;  /* 0x0000001c2f1e7227 */ /* 0x000fe200078e00ff */
[----:B------:R-:W-:Y:S02]  /*a5e0*/  ISETP.GE.AND P3, PT, R4, R2, PT ;  /* 0x000000020400720c */ /* 0x000fe40003f66270 */
[----:B------:R-:W-:Y:S01]  /*a5f0*/  IADD3.X R29, P4, R35, R29, RZ, P4, !PT ;  /* 0x0000001d231d7210 */ /* 0x000fe2000279e4ff */
[----:B------:R-:W-:Y:S01]  /*a600*/  IMAD.X R30, RZ, RZ, R30, P1 ;  /* 0x000000ffff1e7224 */ /* 0x000fe200008e061e */
[----:B------:R-:W-:Y:S01]  /*a610*/  IADD3 R5, P1, R5, 0x8, RZ ;  /* 0x0000000805057810 */ /* 0x000fe20007f3e0ff */
[----:B0-----:R-:W-:Y:S02]  /*a620*/  VIADD R0, R0, 0x8 ;  /* 0x0000000800007836 */ /* 0x001fe40000000000 */
[----:B------:R-:W-:Y:S02]  /*a630*/  IMAD.X R30, RZ, RZ, R30, P4 ;  /* 0x000000ffff1e7224 */ /* 0x000fe400020e061e */
[----:B------:R-:W-:-:S02]  /*a640*/  IMAD.X R6, RZ, RZ, R6, P1 ;  /* 0x000000ffff067224 */ /* 0x000fc400008e0606 */
[----:B------:R-:W-:Y:S02]  /*a650*/  IMAD.MOV.U32 R44, RZ, RZ, R29 ;  /* 0x000000ffff2c7224 */ /* 0x000fe400078e001d */
[----:B------:R-:W-:Y:S01]  /*a660*/  IMAD.MOV.U32 R45, RZ, RZ, R30 ;  /* 0x000000ffff2d7224 */ /* 0x000fe200078e001e */
[----:B------:R-:W-:Y:S06]  /*a670*/  @!P3 BRA `(.L_x_5698) ;  /* 0xfffffffc0090b947 */ /* 0x000fec000383ffff */
.L_x_5697:
[----:B------:R-:W-:Y:S05]  /*a680*/  BSYNC B0 ;  /* 0x0000000000007941 */ /* 0x000fea0003800000 */
.L_x_5696:
        /* <DEDUP_REMOVED lines=10> */
[-C--:B------:R-:W-:Y:S02]  /*a730*/  @P0 SHF.R.U32.HI R28, RZ, R0.reuse, R29 ;  /* 0x00000000ff1c0219 */ /* 0x080fe4000001161d */
[CC--:B----4-:R-:W-:Y:S02]  /*a740*/  @P0 SHF.L.U32 R6, R2.reuse, R31.reuse, RZ ;  /* 0x0000001f02060219 */ /* 0x0d0fe400000006ff */
[C-C-:B------:R-:W-:Y:S02]  /*a750*/  @P0 SHF.R.U64 R29, R2.reuse, R0, R3.reuse ;  /* 0x00000000021d0219 */ /* 0x140fe40000001203 */
[----:B------:R-:W-:Y:S02]  /*a760*/  @P0 SHF.L.U64.HI R30, R2, R31, R3 ;  /* 0x0000001f021e0219 */ /* 0x000fe40000010203 */
[----:B------:R-:W-:-:S02]  /*a770*/  @P0 LOP3.LUT R2, R7, R6, RZ, 0xfc, !PT ;  /* 0x0000000607020212 */ /* 0x000fc400078efcff */
[----:B------:R-:W-:Y:S02]  /*a780*/  @P0 SHF.R.U32.HI R6, RZ, R0, R3 ;  /* 0x00000000ff060219 */ /* 0x000fe40000011603 */
[CC--:B---3--:R-:W-:Y:S02]  /*a790*/  @P0 SHF.L.U32 R0, R4.reuse, R31.reuse, RZ ;  /* 0x0000001f04000219 */ /* 0x0c8fe400000006ff */
        /* <DEDUP_REMOVED lines=48> */
[----:B------:R-:W-:-:S03]  /*aaa0*/  IADD3.X RZ, P1, R30, R30, RZ, P1, !PT ;  /* 0x0000001e1eff7210 */ /* 0x000fc60000f3e4ff */
[----:B------:R-:W-:Y:S01]  /*aab0*/  IMAD.X R4, RZ, RZ, R0, P3 ;  /* 0x000000ffff047224 */ /* 0x000fe200018e0600 */
[C---:B------:R-:W-:Y:S02]  /*aac0*/  ISETP.GT.U32.AND P3, PT, R6.reuse, RZ, PT ;  /* 0x000000ff0600720c */ /* 0x040fe40003f64070 */
[----:B------:R-:W-:Y:S02]  /*aad0*/  IADD3.X R2, P1, R6, R6, RZ, P1, !PT ;  /* 0x0000000606027210 */ /* 0x000fe40000f3e4ff */
[----:B------:R-:W-:-:S03]  /*aae0*/  ISETP.GT.AND.EX P3, PT, R4, RZ, PT, P3 ;  /* 0x000000ff0400720c */ /* 0x000fc60003f64330 */
[----:B------:R-:W-:Y:S01]  /*aaf0*/  IMAD.X R0, R4, 0x1, R4, P1 ;  /* 0x0000000104007824 */ /* 0x000fe200008e0604 */
[----:B------:R-:W-:-:S04]  /*ab00*/  SEL R2, R2, R6, P3 ;  /* 0x0000000602027207 */ /* 0x000fc80001800000 */
        /* <DEDUP_REMOVED lines=19> */
.L_x_5695:
[----:B------:R-:W-:Y:S02]  /*ac40*/  IMAD.MOV.U32 R35, RZ, RZ, 0x0 ;  /* 0x00000000ff237424 */ /* 0x000fe400078e00ff */
[----:B------:R-:W-:Y:S02]  /*ac50*/  IMAD.MOV.U32 R4, RZ, RZ, R7 ;  /* 0x000000ffff047224 */ /* 0x000fe400078e0007 */
[----:B------:R-:W-:Y:S01]  /*ac60*/  IMAD.MOV.U32 R5, RZ, RZ, R0 ;  /* 0x000000ffff057224 */ /* 0x000fe200078e0000 */
[----:B------:R-:W-:Y:S06]  /*ac70*/  RET.REL.NODEC R34 `(_ZN2at6native27unrolled_elementwise_kernelIZZZNS0_15tan_kernel_cudaERNS_18TensorIteratorBaseEENKUlvE_clEvENKUlvE_clEvEUlN3c107complexIdEEE_St5arrayIPcLm2EELi4E23TrivialOffsetCalculatorILi1EjESE_NS0_6memory15LoadWithoutCastENSF_16StoreWithoutCastEEEviT_T0_T2_T3_T4_T5_) ;  /* 0xffffff5022e07950 */ /* 0x000fec0003c3ffff */
.L_x_5699:
        /* <DEDUP_REMOVED lines=16> */
.L_x_7512:


//--------------------- .text._ZN2at6native29vectorized_elementwise_kernelILi2EZZZNS0_15tan_kernel_cudaERNS_18TensorIteratorBaseEENKUlvE_clEvENKUlvE_clEvEUlN3c107complexIdEEE_St5arrayIPcLm2EEEEviT0_T1_ --------------------------
	.section	.text._ZN2at6native29vectorized_elementwise_kernelILi2EZZZNS0_15tan_kernel_cudaERNS_18TensorIteratorBaseEENKUlvE_clEvENKUlvE_clEvEUlN3c107complexIdEEE_St5arrayIPcLm2EEEEviT0_T1_,"ax",@progbits
	.align	128
        .global         _ZN2at6native29vectorized_elementwise_kernelILi2EZZZNS0_15tan_kernel_cudaERNS_18TensorIteratorBaseEENKUlvE_clEvENKUlvE_clEvEUlN3c107complexIdEEE_St5arrayIPcLm2EEEEviT0_T1_
        .type           _ZN2at6native29vectorized_elementwise_kernelILi2EZZZNS0_15tan_kernel_cudaERNS_18TensorIteratorBaseEENKUlvE_clEvENKUlvE_clEvEUlN3c107complexIdEEE_St5arrayIPcLm2EEEEviT0_T1_,@function
        .size           _ZN2at6native29vectorized_elementwise_kernelILi2EZZZNS0_15tan_kernel_cudaERNS_18TensorIteratorBaseEENKUlvE_clEvENKUlvE_clEvEUlN3c107complexIdEEE_St5arrayIPcLm2EEEEviT0_T1_,(.L_x_7515 - _ZN2at6native29vectorized_elementwise_kernelILi2EZZZNS0_15tan_kernel_cudaERNS_18TensorIteratorBaseEENKUlvE_clEvENKUlvE_clEvEUlN3c107complexIdEEE_St5arrayIPcLm2EEEEviT0_T1_)
        .other          _ZN2at6native29vectorized_elementwise_kernelILi2EZZZNS0_15tan_kernel_cudaERNS_18TensorIteratorBaseEENKUlvE_clEvENKUlvE_clEvEUlN3c107complexIdEEE_St5arrayIPcLm2EEEEviT0_T1_,@"STO_CUDA_ENTRY STV_DEFAULT"
_ZN2at6native29vectorized_elementwise_kernelILi2EZZZNS0_15tan_kernel_cudaERNS_18TensorIteratorBaseEENKUlvE_clEvENKUlvE_clEvEUlN3c107complexIdEEE_St5arrayIPcLm2EEEEviT0_T1_:
.text._ZN2at6native29vectorized_elementwise_kernelILi2EZZZNS0_15tan_kernel_cudaERNS_18TensorIteratorBaseEENKUlvE_clEvENKUlvE_clEvEUlN3c107complexIdEEE_St5arrayIPcLm2EEEEviT0_T1_:
        /* <DEDUP_REMOVED lines=16> */
[----:B------:R0:W5:Y:S04]  /*0100*/  LDG.E.128 R16, desc[UR6][R2.64+0x1010] ;  /* 0x0010100602107981 */ /* 0x000168000c1e1d00 */
[----:B------:R0:W5:Y:S04]  /*0110*/  LDG.E.128 R20, desc[UR6][R2.64+0x2000] ;  /* 0x0020000602147981 */ /* 0x000168000c1e1d00 */
[----:B------:R0:W5:Y:S04]  /*0120*/  LDG.E.128 R24, desc[UR6][R2.64+0x2010] ;  /* 0x0020100602187981 */ /* 0x000168000c1e1d00 */
[----:B------:R0:W5:Y:S04]  /*0130*/  LDG.E.128 R28, desc[UR6][R2.64+0x3000] ;  /* 0x00300006021c7981 */ /* 0x000168000c1e1d00 */
[----:B------:R0:W5:Y:S01]  /*0140*/  LDG.E.128 R32, desc[UR6][R2.64+0x3010] ;  /* 0x0030100602207981 */ /* 0x000162000c1e1d00 */
[----:B------:R-:W-:Y:S01]  /*0150*/  BSSY B1, `(.L_x_5701) ;  /* 0x0000241000017945 */ /* 0x000fe20003800000 */
[----:B--2---:R-:W-:-:S10]  /*0160*/  DADD R6, -RZ, -R6 ;  /* 0x00000000ff067229 */ /* 0x004fd40000000906 */
[----:B------:R-:W-:-:S04]  /*0170*/  LOP3.LUT R0, R7, 0x7fffffff, RZ, 0xc0, !PT ;  /* 0x7fffffff07007812 */ /* 0x000fc800078ec0ff */
[----:B------:R-:W-:-:S13]  /*0180*/  ISETP.GT.U32.AND P0, PT, R0, 0x7fefffff, PT ;  /* 0x7fefffff0000780c */ /* 0x000fda0003f04070 */
[----:B0-----:R-:W-:Y:S05]  /*0190*/  @P0 BRA `(.L_x_5702) ;  /* 0x0000001c006c0947 */ /* 0x001fea0003800000 */
        /* <DEDUP_REMOVED lines=26> */
[----:B-----5:R-:W-:Y:S05]  /*0340*/  CALL.REL.NOINC `($_ZN2at6native29vectorized_elementwise_kernelILi2EZZZNS0_15tan_kernel_cudaERNS_18TensorIteratorBaseEENKUlvE_clEvENKUlvE_clEvEUlN3c107complexIdEEE_St5arrayIPcLm2EEEEviT0_T1_$__internal_trig_reduction_slowpathd) ;  /* 0x0000025400607944 */ /* 0x020fea0003c00000 */
[----:B------:R-:W-:Y:S05]  /*0350*/  BRA `(.L_x_5707) ;  /* 0x0000000000087947 */ /* 0x000fea0003800000 */
.L_x_5706:
[----:B------:R-:W-:Y:S01]  /*0360*/  DMUL R36, RZ, R4 ;  /* 0x00000004ff247228 */ /* 0x000fe20000000000 */
[----:B------:R-:W-:-:S10]  /*0370*/  MOV R2, RZ ;  /* 0x000000ff00027202 */ /* 0x000fd40000000f00 */
.L_x_5707:
[----:B------:R-:W-:Y:S05]  /*0380*/  BSYNC B2 ;  /* 0x0000000000027941 */ /* 0x000fea0003800000 */
.L_x_5705:
        /* <DEDUP_REMOVED lines=63> */
.L_x_5709:
[----:B------:R-:W-:Y:S05]  /*0780*/  BSYNC B0 ;  /* 0x0000000000007941 */ /* 0x000fea0003800000 */
.L_x_5708:
[----:B------:R-:W-:Y:S01]  /*0790*/  BSSY B2, `(.L_x_5710) ;  /* 0x0000076000027945 */ /* 0x000fe20003800000 */
[----:B------:R-:W-:Y:S01]  /*07a0*/  DFMA R44, R4, R4, 1 ;  /* 0x3ff00000042c742b */ /* 0x000fe20000000004 */
[----:B------:R-:W-:Y:S02]  /*07b0*/  IMAD.MOV.U32 R48, RZ, RZ, R6 ;  /* 0x000000ffff307224 */ /* 0x000fe400078e0006 */
[----:B------:R-:W-:Y:S08]  /*07c0*/  @!P1 BRA `(.L_x_5711) ;  /* 0x00000004006c9947 */ /* 0x000ff00003800000 */
        /* <DEDUP_REMOVED lines=82> */
[----:B-----5:R-:W-:Y:S05]  /*0cf0*/  CALL.REL.NOINC `($__internal_8_$__cuda_sm20_div_rn_f64_full) ;  /* 0x0000024000a87944 */ /* 0x020fea0003c00000 */
.L_x_5713:
[----:B------:R-:W-:Y:S05]  /*0d00*/  BSYNC B3 ;  /* 0x0000000000037941 */ /* 0x000fea0003800000 */
.L_x_5712:
[----:B------:R-:W-:Y:S01]  /*0d10*/  DADD R2, R50, R2 ;  /* 0x0000000032027229 */ /* 0x000fe20000000002 */
[----:B------:R-:W-:Y:S01]  /*0d20*/  UMOV UR4, 0x8fb9f87e ;  /* 0x8fb9f87e00047882 */ /* 0x000fe20000000000 */
[----:B------:R-:W-:Y:S02]  /*0d30*/  UMOV UR5, 0x408633ce ;  /* 0x408633ce00057882 */ /* 0x000fe40000000000 */
[----:B------:R-:W-:-:S06]  /*0d40*/  DSETP.GE.AND P0, PT, R48, UR4, PT ;  /* 0x0000000430007e2a */ /* 0x000fcc000bf06000 */
[----:B------:R-:W-:Y:S02]  /*0d50*/  FSEL R36, R2, RZ, !P0 ;  /* 0x000000ff02247208 */ /* 0x000fe40004000000 */
[----:B------:R-:W-:Y:S01]  /*0d60*/  FSEL R37, R3, +QNAN , !P0 ;  /* 0x7ff0000003257808 */ /* 0x000fe20004000000 */
[----:B------:R-:W-:Y:S06]  /*0d70*/  BRA `(.L_x_5714) ;  /* 0x00000000005c7947 */ /* 0x000fec0003800000 */
.L_x_5711:
        /* <DEDUP_REMOVED lines=23> */
.L_x_5714:
[----:B------:R-:W-:Y:S05]  /*0ef0*/  BSYNC B2 ;  /* 0x0000000000027941 */ /* 0x000fea0003800000 */
.L_x_5710:
        /* <DEDUP_REMOVED lines=29> */
[----:B-----5:R-:W-:Y:S05]  /*10d0*/  CALL.REL.NOINC `($__internal_9_$__cuda_sm20_dsqrt_rn_f64_mediumpath_v1) ;  /* 0x0000024400407944 */ /* 0x020fea0003c00000 */
[----:B------:R-:W-:-:S07]  /*10e0*/  IMAD.MOV.U32 R2, RZ, RZ, R0 ;  /* 0x000000ffff027224 */ /* 0x000fce00078e0000 */
.L_x_5716:
[----:B------:R-:W-:Y:S05]  /*10f0*/  BSYNC B2 ;  /* 0x0000000000027941 */ /* 0x000fea0003800000 */
.L_x_5715:
        /* <DEDUP_REMOVED lines=25> */
.L_x_5718:
[----:B------:R-:W-:Y:S05]  /*1290*/  BSYNC B2 ;  /* 0x0000000000027941 */ /* 0x000fea0003800000 */
.L_x_5717:
        /* <DEDUP_REMOVED lines=12> */
[----:B------:R-:W-:Y:S01]  /*1360*/  IMAD.MOV.U32 R6, RZ, RZ, R2 ;  /* 0x000000ffff067224 */ /* 0x000fe200078e0002 */
[----:B------:R-:W-:-:S08]  /*1370*/  MOV R7, R3 ;  /* 0x0000000300077202 */ /* 0x000fd00000000f00 */
        /* <DEDUP_REMOVED lines=8> */
[----:B-----5:R-:W-:Y:S05]  /*1400*/  CALL.REL.NOINC `($__internal_8_$__cuda_sm20_div_rn_f64_full) ;  /* 0x0000023800e47944 */ /* 0x020fea0003c00000 */
[----:B------:R-:W-:Y:S01]  /*1410*/  MOV R68, R2 ;  /* 0x0000000200447202 */ /* 0x000fe20000000f00 */
[----:B------:R-:W-:-:S07]  /*1420*/  IMAD.MOV.U32 R69, RZ, RZ, R3 ;  /* 0x000000ffff457224 */ /* 0x000fce00078e0003 */
.L_x_5720:
[----:B------:R-:W-:Y:S05]  /*1430*/  BSYNC B2 ;  /* 0x0000000000027941 */ /* 0x000fea0003800000 */
.L_x_5719:
[----:B------:R-:W-:Y:S05]  /*1440*/  BRA `(.L_x_5721) ;  /* 0x0000001000447947 */ /* 0x000fea0003800000 */
.L_x_5704:
        /* <DEDUP_REMOVED lines=16> */
[----:B------:R-:W-:Y:S01]  /*1550*/  MOV R37, 0x3e928af3 ;  /* 0x3e928af300257802 */ /* 0x000fe20000000f00 */
        /* <DEDUP_REMOVED lines=44> */
.L_x_5723:
[----:B------:R-:W-:Y:S05]  /*1820*/  BSYNC B0 ;  /* 0x0000000000007941 */ /* 0x000fea0003800000 */
.L_x_5722:
        /* <DEDUP_REMOVED lines=22> */
[----:B------:R-:W-:Y:S01]  /*1990*/  IMAD.MOV.U32 R44, RZ, RZ, R36 ;  /* 0x000000ffff2c7224 */ /* 0x000fe200078e0024 */
[----:B------:R-:W-:Y:S01]  /*19a0*/  MOV R45, R37 ;  /* 0x00000025002d7202 */ /* 0x000fe20000000f00 */
[----:B------:R-:W-:Y:S06]  /*19b0*/  BRA `(.L_x_5726) ;  /* 0x0000000000087947 */ /* 0x000fec0003800000 */
.L_x_5725:
[----:B------:R-:W-:Y:S01]  /*19c0*/  DMUL R44, RZ, R4 ;  /* 0x00000004ff2c7228 */ /* 0x000fe20000000000 */
[----:B------:R-:W-:-:S10]  /*19d0*/  IMAD.MOV.U32 R2, RZ, RZ, RZ ;  /* 0x000000ffff027224 */ /* 0x000fd400078e00ff */
.L_x_5726:
[----:B------:R-:W-:Y:S05]  /*19e0*/  BSYNC B2 ;  /* 0x0000000000027941 */ /* 0x000fea0003800000 */
.L_x_5724:
        /* <DEDUP_REMOVED lines=43> */
[----:B-----5:R-:W-:Y:S05]  /*1ca0*/  CALL.REL.NOINC `($_ZN2at6native29vectorized_elementwise_kernelILi2EZZZNS0_15tan_kernel_cudaERNS_18TensorIteratorBaseEENKUlvE_clEvENKUlvE_clEvEUlN3c107complexIdEEE_St5arrayIPcLm2EEEEviT0_T1_$__internal_trig_reduction_slowpathd) ;  /* 0x0000023c00087944 */ /* 0x020fea0003c00000 */
[----:B------:R-:W-:Y:S02]  /*1cb0*/  IMAD.MOV.U32 R0, RZ, RZ, R2 ;  /* 0x000000ffff007224 */ /* 0x000fe400078e0002 */
[----:B------:R-:W-:Y:S02]  /*1cc0*/  IMAD.MOV.U32 R2, RZ, RZ, R36 ;  /* 0x000000ffff027224 */ /* 0x000fe400078e0024 */
[----:B------:R-:W-:Y:S01]  /*1cd0*/  IMAD.MOV.U32 R3, RZ, RZ, R37 ;  /* 0x000000ffff037224 */ /* 0x000fe200078e0025 */
[----:B------:R-:W-:Y:S06]  /*1ce0*/  BRA `(.L_x_5729) ;  /* 0x0000000000087947 */ /* 0x000fec0003800000 */
.L_x_5728:
[----:B------:R-:W-:Y:S01]  /*1cf0*/  DMUL R2, RZ, R4 ;  /* 0x00000004ff027228 */ /* 0x000fe20000000000 */
[----:B------:R-:W-:-:S10]  /*1d00*/  MOV R0, RZ ;  /* 0x000000ff00007202 */ /* 0x000fd40000000f00 */
.L_x_5729:
[----:B------:R-:W-:Y:S05]  /*1d10*/  BSYNC B2 ;  /* 0x0000000000027941 */ /* 0x000fea0003800000 */
.L_x_5727:
        /* <DEDUP_REMOVED lines=26> */
[----:B------:R-:W-:-:S04]  /*1ec0*/  MOV R3, 0x3ff00000 ;  /* 0x3ff0000000037802 */ /* 0x000fc80000000f00 */
[----:B------:R-:W-:-:S03]  /*1ed0*/  LOP3.LUT R7, R3, 0x80000000, R7, 0xb8, !PT ;  /* 0x8000000003077812 */ /* 0x000fc600078eb807 */
[----:B------:R-:W-:-:S08]  /*1ee0*/  DMUL R48, R48, R46 ;  /* 0x0000002e30307228 */ /* 0x000fd00000000000 */
[----:B------:R-:W-:Y:S01]  /*1ef0*/  DMUL R68, R48, R46 ;  /* 0x0000002e30447228 */ /* 0x000fe20000000000 */
[----:B------:R-:W-:Y:S10]  /*1f00*/  BRA `(.L_x_5721) ;  /* 0x0000000400947947 */ /* 0x000ff40003800000 */
.L_x_5703:
[----:B------:R-:W-:-:S10]  /*1f10*/  DADD R6, R4, -R4 ;  /* 0x0000000004067229 */ /* 0x000fd40000000804 */
[----:B------:R-:W-:Y:S02]  /*1f20*/  IMAD.MOV.U32 R68, RZ, RZ, R6 ;  /* 0x000000ffff447224 */ /* 0x000fe400078e0006 */
[----:B------:R-:W-:Y:S01]  /*1f30*/  IMAD.MOV.U32 R69, RZ, RZ, R7 ;  /* 0x000000ffff457224 */ /* 0x000fe200078e0007 */
[----:B------:R-:W-:Y:S06]  /*1f40*/  BRA `(.L_x_5721) ;  /* 0x0000000400847947 */ /* 0x000fec0003800000 */
.L_x_5702:
        /* <DEDUP_REMOVED lines=16> */
[----:B------:R-:W-:-:S08]  /*2050*/  UMOV UR5, 0x3ff921fb ;  /* 0x3ff921fb00057882 */ /* 0x000fd00000000000 */
        /* <DEDUP_REMOVED lines=16> */
[----:B-----5:R-:W-:Y:S05]  /*2160*/  CALL.REL.NOINC `($_ZN2at6native29vectorized_elementwise_kernelILi2EZZZNS0_15tan_kernel_cudaERNS_18TensorIteratorBaseEENKUlvE_clEvENKUlvE_clEvEUlN3c107complexIdEEE_St5arrayIPcLm2EEEEviT0_T1_$__internal_trig_reduction_slowpathd) ;  /* 0x0000023400d87944 */ /* 0x020fea0003c00000 */
[----:B------:R-:W-:Y:S01]  /*2170*/  MOV R44, R36 ;  /* 0x00000024002c7202 */ /* 0x000fe20000000f00 */
[----:B------:R-:W-:-:S07]  /*2180*/  IMAD.MOV.U32 R45, RZ, RZ, R37 ;  /* 0x000000ffff2d7224 */ /* 0x000fce00078e0025 */
.L_x_5733:
[----:B------:R-:W-:Y:S05]  /*2190*/  BSYNC B3 ;  /* 0x0000000000037941 */ /* 0x000fea0003800000 */
.L_x_5732:
        /* <DEDUP_REMOVED lines=27> */
[----:B-----5:R-:W-:Y:S05]  /*2350*/  CALL.REL.NOINC `($_ZN2at6native29vectorized_elementwise_kernelILi2EZZZNS0_15tan_kernel_cudaERNS_18TensorIteratorBaseEENKUlvE_clEvENKUlvE_clEvEUlN3c107complexIdEEE_St5arrayIPcLm2EEEEviT0_T1_$__internal_trig_reduction_slowpathd) ;  /* 0x00000234005c7944 */ /* 0x020fea0003c00000 */
[----:B------:R-:W-:Y:S02]  /*2360*/  IMAD.MOV.U32 R50, RZ, RZ, R2 ;  /* 0x000000ffff327224 */ /* 0x000fe400078e0002 */
[----:B------:R-:W-:Y:S02]  /*2370*/  IMAD.MOV.U32 R46, RZ, RZ, R36 ;  /* 0x000000ffff2e7224 */ /* 0x000fe400078e0024 */
[----:B------:R-:W-:-:S07]  /*2380*/  IMAD.MOV.U32 R47, RZ, RZ, R37 ;  /* 0x000000ffff2f7224 */ /* 0x000fce00078e0025 */
.L_x_5735:
[----:B------:R-:W-:Y:S05]  /*2390*/  BSYNC B3 ;  /* 0x0000000000037941 */ /* 0x000fea0003800000 */
.L_x_5734:
        /* <DEDUP_REMOVED lines=24> */
.L_x_5731:
[----:B------:R-:W-:Y:S05]  /*2520*/  BSYNC B2 ;  /* 0x0000000000027941 */ /* 0x000fea0003800000 */
.L_x_5730:
[----:B------:R-:W-:Y:S01]  /*2530*/  LOP3.LUT R69, RZ, 0x80000000, R5, 0xb8, !PT ;  /* 0x80000000ff457812 */ /* 0x000fe200078eb805 */
[----:B------:R-:W-:Y:S01]  /*2540*/  IMAD.MOV.U32 R7, RZ, RZ, R51 ;  /* 0x000000ffff077224 */ /* 0x000fe200078e0033 */
[----:B------:R-:W-:-:S07]  /*2550*/  MOV R68, RZ ;  /* 0x000000ff00447202 */ /* 0x000fce0000000f00 */
.L_x_5721:
[----:B------:R-:W-:Y:S05]  /*2560*/  BSYNC B1 ;  /* 0x0000000000017941 */ /* 0x000fea0003800000 */
.L_x_5701:
        /* <DEDUP_REMOVED lines=31> */
[----:B------:R-:W-:Y:S05]  /*2760*/  CALL.REL.NOINC `($_ZN2at6native29vectorized_elementwise_kernelILi2EZZZNS0_15tan_kernel_cudaERNS_18TensorIteratorBaseEENKUlvE_clEvENKUlvE_clEvEUlN3c107complexIdEEE_St5arrayIPcLm2EEEEviT0_T1_$__internal_trig_reduction_slowpathd) ;  /* 0x0000023000587944 */ /* 0x000fea0003c00000 */
[----:B------:R-:W-:Y:S05]  /*2770*/  BRA `(.L_x_5742) ;  /* 0x0000000000087947 */ /* 0x000fea0003800000 */
.L_x_5741:
[----:B------:R-:W-:Y:S01]  /*2780*/  DMUL R36, RZ, R8 ;  /* 0x00000008ff247228 */ /* 0x000fe20000000000 */
[----:B------:R-:W-:-:S10]  /*2790*/  IMAD.MOV.U32 R2, RZ, RZ, RZ ;  /* 0x000000ffff027224 */ /* 0x000fd400078e00ff */
.L_x_5742:
[----:B------:R-:W-:Y:S05]  /*27a0*/  BSYNC B2 ;  /* 0x0000000000027941 */ /* 0x000fea0003800000 */
.L_x_5740:
[----:B------:R-:W-:Y:S01]  /*27b0*/  DMUL R8, R36, R36 ;  /* 0x0000002424087228 */ /* 0x000fe20000000000 */
[----:B------:R-:W-:Y:S01]  /*27c0*/  IMAD.MOV.U32 R10, RZ, RZ, 0x5b27ebb1 ;  /* 0x5b27ebb1ff0a7424 */ /* 0x000fe200078e00ff */
[----:B------:R-:W-:Y:S01]  /*27d0*/  MOV R11, 0x3ef9757c ;  /* 0x3ef9757c000b7802 */ /* 0x000fe20000000f00 */
        /* <DEDUP_REMOVED lines=60> */
.L_x_5744:
[----:B------:R-:W-:Y:S05]  /*2ba0*/  BSYNC B0 ;  /* 0x0000000000007941 */ /* 0x000fea0003800000 */
.L_x_5743:
        /* <DEDUP_REMOVED lines=86> */
[----:B------:R-:W-:Y:S05]  /*3110*/  CALL.REL.NOINC `($__internal_8_$__cuda_sm20_div_rn_f64_full) ;  /* 0x0000021c00a07944 */ /* 0x000fea0003c00000 */
.L_x_5748:
[----:B------:R-:W-:Y:S05]  /*3120*/  BSYNC B3 ;  /* 0x0000000000037941 */ /* 0x000fea0003800000 */
.L_x_5747:
[----:B------:R-:W-:Y:S01]  /*3130*/  DADD R2, R48, R2 ;  /* 0x0000000030027229 */ /* 0x000fe20000000002 */
[----:B------:R-:W-:Y:S01]  /*3140*/  UMOV UR4, 0x8fb9f87e ;  /* 0x8fb9f87e00047882 */ /* 0x000fe20000000000 */
[----:B------:R-:W-:Y:S02]  /*3150*/  UMOV UR5, 0x408633ce ;  /* 0x408633ce00057882 */ /* 0x000fe40000000000 */
[----:B------:R-:W-:-:S06]  /*3160*/  DSETP.GE.AND P0, PT, R44, UR4, PT ;  /* 0x000000042c007e2a */ /* 0x000fcc000bf06000 */
[----:B------:R-:W-:Y:S02]  /*3170*/  FSEL R36, R2, RZ, !P0 ;  /* 0x000000ff02247208 */ /* 0x000fe40004000000 */
[----:B------:R-:W-:Y:S01]  /*3180*/  FSEL R37, R3, +QNAN , !P0 ;  /* 0x7ff0000003257808 */ /* 0x000fe20004000000 */
[----:B------:R-:W-:Y:S06]  /*3190*/  BRA `(.L_x_5749) ;  /* 0x00000000005c7947 */ /* 0x000fec0003800000 */
.L_x_5746:
        /* <DEDUP_REMOVED lines=23> */
.L_x_5749:
[----:B------:R-:W-:Y:S05]  /*3310*/  BSYNC B2 ;  /* 0x0000000000027941 */ /* 0x000fea0003800000 */
.L_x_5745:
        /* <DEDUP_REMOVED lines=27> */
[----:B------:R-:W-:-:S02]  /*34d0*/  IMAD.MOV.U32 R37, RZ, RZ, R47 ;  /* 0x000000ffff257224 */ /* 0x000fc400078e002f */
[----:B------:R-:W-:-:S07]  /*34e0*/  IMAD.MOV.U32 R39, RZ, RZ, R43 ;  /* 0x000000ffff277224 */ /* 0x000fce00078e002b */
[----:B------:R-:W-:Y:S05]  /*34f0*/  CALL.REL.NOINC `($__internal_9_$__cuda_sm20_dsqrt_rn_f64_mediumpath_v1) ;  /* 0x0000022000387944 */ /* 0x000fea0003c00000 */
[----:B------:R-:W-:-:S07]  /*3500*/  MOV R2, R0 ;  /* 0x0000000000027202 */ /* 0x000fce0000000f00 */
.L_x_5751:
[----:B------:R-:W-:Y:S05]  /*3510*/  BSYNC B2 ;  /* 0x0000000000027941 */ /* 0x000fea0003800000 */
.L_x_5750:
[C---:B------:R-:W-:Y:S01]  /*3520*/  DMUL R44, R10.reuse, R4 ;  /* 0x000000040a2c7228 */ /* 0x040fe20000000000 */
[----:B------:R-:W-:Y:S01]  /*3530*/  IMAD.MOV.U32 R36, RZ, RZ, 0x1 ;  /* 0x00000001ff247424 */ /* 0x000fe200078e00ff */
[----:B------:R-:W-:Y:S01]  /*3540*/  DMUL R2, R10, R2 ;  /* 0x000000020a027228 */ /* 0x000fe20000000000 */
[----:B------:R-:W-:Y:S05]  /*3550*/  BSSY B2, `(.L_x_5752) ;  /* 0x0000016000027945 */ /* 0x000fea0003800000 */
[----:B------:R-:W-:-:S06]  /*3560*/  DFMA R44, R4, R44, 1 ;  /* 0x3ff00000042c742b */ /* 0x000fcc000000002c */
[----:B------:R-:W0:Y:S02]  /*3570*/  MUFU.RCP64H R37, R45 ;  /* 0x0000002d00257308 */ /* 0x000e240000001800 */
[----:B0-----:R-:W-:-:S08]  /*3580*/  DFMA R38, -R44, R36, 1 ;  /* 0x3ff000002c26742b */ /* 0x001fd00000000124 */
[----:B------:R-:W-:-:S08]  /*3590*/  DFMA R38, R38, R38, R38 ;  /* 0x000000262626722b */ /* 0x000fd00000000026 */
[----:B------:R-:W-:Y:S02]  /*35a0*/  DFMA R38, R36, R38, R36 ;  /* 0x000000262426722b */ /* 0x000fe40000000024 */
[----:B------:R-:W-:-:S06]  /*35b0*/  DMUL R36, R4, R2 ;  /* 0x0000000204247228 */ /* 0x000fcc0000000000 */
[----:B------:R-:W-:-:S04]  /*35c0*/  DFMA R10, -R44, R38, 1 ;  /* 0x3ff000002c0a742b */ /* 0x000fc80000000126 */
[----:B------:R-:W-:-:S04]  /*35d0*/  FSETP.GEU.AND P1, PT, |R37|, 6.5827683646048100446e-37, PT ;  /* 0x036000002500780b */ /* 0x000fc80003f2e200 */
        /* <DEDUP_REMOVED lines=12> */
[----:B------:R-:W-:Y:S05]  /*36a0*/  CALL.REL.NOINC `($__internal_8_$__cuda_sm20_div_rn_f64_full) ;  /* 0x00000218003c7944 */ /* 0x000fea0003c00000 */
.L_x_5753:
[----:B------:R-:W-:Y:S05]  /*36b0*/  BSYNC B2 ;  /* 0x0000000000027941 */ /* 0x000fea0003800000 */
.L_x_5752:
        /* <DEDUP_REMOVED lines=23> */
[----:B------:R-:W-:Y:S02]  /*3830*/  IMAD.MOV.U32 R64, RZ, RZ, R2 ;  /* 0x000000ffff407224 */ /* 0x000fe400078e0002 */
[----:B------:R-:W-:-:S07]  /*3840*/  IMAD.MOV.U32 R65, RZ, RZ, R3 ;  /* 0x000000ffff417224 */ /* 0x000fce00078e0003 */
.L_x_5755:
[----:B------:R-:W-:Y:S05]  /*3850*/  BSYNC B2 ;  /* 0x0000000000027941 */ /* 0x000fea0003800000 */
.L_x_5754:
[----:B------:R-:W-:Y:S05]  /*3860*/  BRA `(.L_x_5756) ;  /* 0x0000001000447947 */ /* 0x000fea0003800000 */
.L_x_5739:
[----:B------:R-:W-:Y:S01]  /*3870*/  MOV R2, 0x652b82fe ;  /* 0x652b82fe00027802 */ /* 0x000fe20000000f00 */
        /* <DEDUP_REMOVED lines=60> */
.L_x_5758:
[----:B------:R-:W-:Y:S05]  /*3c40*/  BSYNC B0 ;  /* 0x0000000000007941 */ /* 0x000fea0003800000 */
.L_x_5757:
        /* <DEDUP_REMOVED lines=21> */
[----:B------:R-:W-:Y:S05]  /*3da0*/  CALL.REL.NOINC `($_ZN2at6native29vectorized_elementwise_kernelILi2EZZZNS0_15tan_kernel_cudaERNS_18TensorIteratorBaseEENKUlvE_clEvENKUlvE_clEvEUlN3c107complexIdEEE_St5arrayIPcLm2EEEEviT0_T1_$__internal_trig_reduction_slowpathd) ;  /* 0x0000021800c87944 */ /* 0x000fea0003c00000 */
[----:B------:R-:W-:Y:S02]  /*3db0*/  IMAD.MOV.U32 R48, RZ, RZ, R36 ;  /* 0x000000ffff307224 */ /* 0x000fe400078e0024 */
[----:B------:R-:W-:Y:S01]  /*3dc0*/  IMAD.MOV.U32 R49, RZ, RZ, R37 ;  /* 0x000000ffff317224 */ /* 0x000fe200078e0025 */
[----:B------:R-:W-:Y:S06]  /*3dd0*/  BRA `(.L_x_5761) ;  /* 0x0000000000087947 */ /* 0x000fec0003800000 */
.L_x_5760:
[----:B------:R-:W-:Y:S01]  /*3de0*/  DMUL R48, RZ, R8 ;  /* 0x00000008ff307228 */ /* 0x000fe20000000000 */
[----:B------:R-:W-:-:S10]  /*3df0*/  IMAD.MOV.U32 R2, RZ, RZ, RZ ;  /* 0x000000ffff027224 */ /* 0x000fd400078e00ff */
.L_x_5761:
[----:B------:R-:W-:Y:S05]  /*3e00*/  BSYNC B2 ;  /* 0x0000000000027941 */ /* 0x000fea0003800000 */
.L_x_5759:
        /* <DEDUP_REMOVED lines=44> */
[----:B------:R-:W-:Y:S01]  /*40d0*/  MOV R0, R2 ;  /* 0x0000000200007202 */ /* 0x000fe20000000f00 */
[----:B------:R-:W-:Y:S02]  /*40e0*/  IMAD.MOV.U32 R2, RZ, RZ, R36 ;  /* 0x000000ffff027224 */ /* 0x000fe400078e0024 */
[----:B------:R-:W-:Y:S01]  /*40f0*/  IMAD.MOV.U32 R3, RZ, RZ, R37 ;  /* 0x000000ffff037224 */ /* 0x000fe200078e0025 */
[----:B------:R-:W-:Y:S06]  /*4100*/  BRA `(.L_x_5764) ;  /* 0x0000000000087947 */ /* 0x000fec0003800000 */
.L_x_5763:
[----:B------:R-:W-:Y:S01]  /*4110*/  DMUL R2, RZ, R8 ;  /* 0x00000008ff027228 */ /* 0x000fe20000000000 */
[----:B------:R-:W-:-:S10]  /*4120*/  IMAD.MOV.U32 R0, RZ, RZ, RZ ;  /* 0x000000ffff007224 */ /* 0x000fd400078e00ff */
.L_x_5764:
[----:B------:R-:W-:Y:S05]  /*4130*/  BSYNC B2 ;  /* 0x0000000000027941 */ /* 0x000fea0003800000 */
.L_x_5762:
        /* <DEDUP_REMOVED lines=31> */
.L_x_5738:
[----:B------:R-:W-:-:S10]  /*4330*/  DADD R4, R8, -R8 ;  /* 0x0000000008047229 */ /* 0x000fd40000000808 */
[----:B------:R-:W-:Y:S01]  /*4340*/  MOV R64, R4 ;  /* 0x0000000400407202 */ /* 0x000fe20000000f00 */
[----:B------:R-:W-:Y:S01]  /*4350*/  IMAD.MOV.U32 R65, RZ, RZ, R5 ;  /* 0x000000ffff417224 */ /* 0x000fe200078e0005 */
[----:B------:R-:W-:Y:S06]  /*4360*/  BRA `(.L_x_5756) ;  /* 0x0000000400847947 */ /* 0x000fec0003800000 */
.L_x_5737:
        /* <DEDUP_REMOVED lines=33> */
[----:B------:R-:W-:Y:S05]  /*4580*/  CALL.REL.NOINC `($_ZN2at6native29vectorized_elementwise_kernelILi2EZZZNS0_15tan_kernel_cudaERNS_18TensorIteratorBaseEENKUlvE_clEvENKUlvE_clEvEUlN3c107complexIdEEE_St5arrayIPcLm2EEEEviT0_T1_$__internal_trig_reduction_slowpathd) ;  /* 0x0000021000d07944 */ /* 0x000fea0003c00000 */
[----:B------:R-:W-:Y:S02]  /*4590*/  IMAD.MOV.U32 R50, RZ, RZ, R36 ;  /* 0x000000ffff327224 */ /* 0x000fe400078e0024 */
[----:B------:R-:W-:-:S07]  /*45a0*/  IMAD.MOV.U32 R51, RZ, RZ, R37 ;  /* 0x000000ffff337224 */ /* 0x000fce00078e0025 */
.L_x_5768:
[----:B------:R-:W-:Y:S05]  /*45b0*/  BSYNC B3 ;  /* 0x0000000000037941 */ /* 0x000fea0003800000 */
.L_x_5767:
        /* <DEDUP_REMOVED lines=27> */
[----:B------:R-:W-:Y:S05]  /*4770*/  CALL.REL.NOINC `($_ZN2at6native29vectorized_elementwise_kernelILi2EZZZNS0_15tan_kernel_cudaERNS_18TensorIteratorBaseEENKUlvE_clEvENKUlvE_clEvEUlN3c107complexIdEEE_St5arrayIPcLm2EEEEviT0_T1_$__internal_trig_reduction_slowpathd) ;  /* 0x0000021000547944 */ /* 0x000fea0003c00000 */
[----:B------:R-:W-:Y:S01]  /*4780*/  MOV R48, R2 ;  /* 0x0000000200307202 */ /* 0x000fe20000000f00 */
[----:B------:R-:W-:Y:S02]  /*4790*/  IMAD.MOV.U32 R10, RZ, RZ, R36 ;  /* 0x000000ffff0a7224 */ /* 0x000fe400078e0024 */
[----:B------:R-:W-:-:S07]  /*47a0*/  IMAD.MOV.U32 R11, RZ, RZ, R37 ;  /* 0x000000ffff0b7224 */ /* 0x000fce00078e0025 */
.L_x_5770:
[----:B------:R-:W-:Y:S05]  /*47b0*/  BSYNC B3 ;  /* 0x0000000000037941 */ /* 0x000fea0003800000 */
.L_x_5769:
        /* <DEDUP_REMOVED lines=24> */
.L_x_5766:
[----:B------:R-:W-:Y:S05]  /*4940*/  BSYNC B2 ;  /* 0x0000000000027941 */ /* 0x000fea0003800000 */
.L_x_5765:
[----:B------:R-:W-:Y:S01]  /*4950*/  LOP3.LUT R65, RZ, 0x80000000, R9, 0xb8, !PT ;  /* 0x80000000ff417812 */ /* 0x000fe200078eb809 */
[----:B------:R-:W-:Y:S02]  /*4960*/  IMAD.MOV.U32 R5, RZ, RZ, R49 ;  /* 0x000000ffff057224 */ /* 0x000fe400078e0031 */
[----:B------:R-:W-:-:S07]  /*4970*/  IMAD.MOV.U32 R64, RZ, RZ, RZ ;  /* 0x000000ffff407224 */ /* 0x000fce00078e00ff */
.L_x_5756:
[----:B------:R-:W-:Y:S05]  /*4980*/  BSYNC B1 ;  /* 0x0000000000017941 */ /* 0x000fea0003800000 */
.L_x_5736:
        /* <DEDUP_REMOVED lines=31> */
[----:B------:R-:W-:Y:S05]  /*4b80*/  CALL.REL.NOINC `($_ZN2at6native29vectorized_elementwise_kernelILi2EZZZNS0_15tan_kernel_cudaERNS_18TensorIteratorBaseEENKUlvE_clEvENKUlvE_clEvEUlN3c107complexIdEEE_St5arrayIPcLm2EEEEviT0_T1_$__internal_trig_reduction_slowpathd) ;  /* 0x0000020c00507944 */ /* 0x000fea0003c00000 */
[----:B------:R-:W-:Y:S05]  /*4b90*/  BRA `(.L_x_5777) ;  /* 0x0000000000087947 */ /* 0x000fea0003800000 */
.L_x_5776:
[----:B------:R-:W-:Y:S01]  /*4ba0*/  DMUL R36, RZ, R12 ;  /* 0x0000000cff247228 */ /* 0x000fe20000000000 */
[----:B------:R-:W-:-:S10]  /*4bb0*/  IMAD.MOV.U32 R2, RZ, RZ, RZ ;  /* 0x000000ffff027224 */ /* 0x000fd400078e00ff */
.L_x_5777:
[----:B------:R-:W-:Y:S05]  /*4bc0*/  BSYNC B2 ;  /* 0x0000000000027941 */ /* 0x000fea0003800000 */
.L_x_5775:
        /* <DEDUP_REMOVED lines=63> */
.L_x_5779:
[----:B------:R-:W-:Y:S05]  /*4fc0*/  BSYNC B0 ;  /* 0x0000000000007941 */ /* 0x000fea0003800000 */
.L_x_5778:
        /* <DEDUP_REMOVED lines=8> */
[----:B------:R-:W-:Y:S01]  /*5050*/  IMAD.SHL.U32 R0, R15, 0x2, RZ ;  /* 0x000000020f007824 */ /* 0x000fe200078e00ff */
[----:B------:R-:W-:Y:S01]  /*5060*/  MOV R40, 0x0 ;  /* 0x0000000000287802 */ /* 0x000fe20000000f00 */
[----:B------:R-:W-:Y:S01]  /*5070*/  IMAD.MOV.U32 R41, RZ, RZ, 0x3ff00000 ;  /* 0x3ff00000ff297424 */ /* 0x000fe200078e00ff */
[----:B------:R-:W-:Y:S01]  /*5080*/  BSSY B3, `(.L_x_5782) ;  /* 0x000004c000037945 */ /* 0x000fe20003800000 */
        /* <DEDUP_REMOVED lines=13> */
[----:B------:R-:W-:Y:S01]  /*5160*/  MOV R37, 0x3e5af86d ;  /* 0x3e5af86d00257802 */ /* 0x000fe20000000f00 */
        /* <DEDUP_REMOVED lines=61> */
.L_x_5783:
[----:B------:R-:W-:Y:S05]  /*5540*/  BSYNC B3 ;  /* 0x0000000000037941 */ /* 0x000fea0003800000 */
.L_x_5782:
[----:B------:R-:W-:Y:S01]  /*5550*/  DADD R2, R44, R2 ;  /* 0x000000002c027229 */ /* 0x000fe20000000002 */
[----:B------:R-:W-:Y:S01]  /*5560*/  UMOV UR4, 0x8fb9f87e ;  /* 0x8fb9f87e00047882 */ /* 0x000fe20000000000 */
[----:B------:R-:W-:Y:S02]  /*5570*/  UMOV UR5, 0x408633ce ;  /* 0x408633ce00057882 */ /* 0x000fe40000000000 */
[----:B------:R-:W-:-:S06]  /*5580*/  DSETP.GE.AND P0, PT, R14, UR4, PT ;  /* 0x000000040e007e2a */ /* 0x000fcc000bf06000 */
[----:B------:R-:W-:Y:S02]  /*5590*/  FSEL R14, R2, RZ, !P0 ;  /* 0x000000ff020e7208 */ /* 0x000fe40004000000 */
[----:B------:R-:W-:Y:S01]  /*55a0*/  FSEL R15, R3, +QNAN , !P0 ;  /* 0x7ff00000030f7808 */ /* 0x000fe20004000000 */
[----:B------:R-:W-:Y:S06]  /*55b0*/  BRA `(.L_x_5784) ;  /* 0x00000000005c7947 */ /* 0x000fec0003800000 */
.L_x_5781:
        /* <DEDUP_REMOVED lines=23> */
.L_x_5784:
[----:B------:R-:W-:Y:S05]  /*5730*/  BSYNC B2 ;  /* 0x0000000000027941 */ /* 0x000fea0003800000 */
.L_x_5780:
[----:B------:R-:W-:Y:S01]  /*5740*/  LOP3.LUT R9, R15, 0x80000000, R9, 0xb8, !PT ;  /* 0x800000000f097812 */ /* 0x000fe200078eb809 */
[----:B------:R-:W-:Y:S01]  /*5750*/  IMAD.MOV.U32 R8, RZ, RZ, R14 ;  /* 0x000000ffff087224 */ /* 0x000fe200078e000e */
[----:B------:R-:W-:Y:S01]  /*5760*/  BSSY B2, `(.L_x_5785) ;  /* 0x000001d000027945 */ /* 0x000fe20003800000 */
[----:B------:R-:W-:Y:S02]  /*5770*/  IMAD.MOV.U32 R14, RZ, RZ, 0x0 ;  /* 0x00000000ff0e7424 */ /* 0x000fe400078e00ff */
[----:B------:R-:W-:Y:S02]  /*5780*/  IMAD.MOV.U32 R15, RZ, RZ, 0x3fd80000 ;  /* 0x3fd80000ff0f7424 */ /* 0x000fe400078e00ff */
        /* <DEDUP_REMOVED lines=15> */
[----:B------:R-:W-:Y:S01]  /*5880*/  MOV R0, R40 ;  /* 0x0000002800007202 */ /* 0x000fe20000000f00 */
        /* <DEDUP_REMOVED lines=8> */
[----:B------:R-:W-:Y:S05]  /*5910*/  CALL.REL.NOINC `($__internal_9_$__cuda_sm20_dsqrt_rn_f64_mediumpath_v1) ;  /* 0x000001fc00307944 */ /* 0x000fea0003c00000 */
[----:B------:R-:W-:-:S07]  /*5920*/  IMAD.MOV.U32 R2, RZ, RZ, R0 ;  /* 0x000000ffff027224 */ /* 0x000fce00078e0000 */
.L_x_5786:
[----:B------:R-:W-:Y:S05]  /*5930*/  BSYNC B2 ;  /* 0x0000000000027941 */ /* 0x000fea0003800000 */
.L_x_5785:
        /* <DEDUP_REMOVED lines=25> */
.L_x_5788:
[----:B------:R-:W-:Y:S05]  /*5ad0*/  BSYNC B2 ;  /* 0x0000000000027941 */ /* 0x000fea0003800000 */
.L_x_5787:
        /* <DEDUP_REMOVED lines=12> */
[----:B------:R-:W-:Y:S01]  /*5ba0*/  MOV R8, R2 ;  /* 0x0000000200087202 */ /* 0x000fe20000000f00 */
[----:B------:R-:W-:-:S08]  /*5bb0*/  IMAD.MOV.U32 R9, RZ, RZ, R3 ;  /* 0x000000ffff097224 */ /* 0x000fd000078e0003 */
        /* <DEDUP_REMOVED lines=11> */
.L_x_5790:
[----:B------:R-:W-:Y:S05]  /*5c70*/  BSYNC B2 ;  /* 0x0000000000027941 */ /* 0x000fea0003800000 */
.L_x_5789:
[----:B------:R-:W-:Y:S05]  /*5c80*/  BRA `(.L_x_5791) ;  /* 0x0000001000447947 */ /* 0x000fea0003800000 */
.L_x_5774:
        /* <DEDUP_REMOVED lines=55> */
[----:B------:R-:W-:Y:S01]  /*6000*/  @!P1 IMAD.IADD R2, R2, 0x1, -R3 ;  /* 0x0000000102029824 */ /* 0x000fe200078e0a03 */
[----:B------:R-:W-:-:S04]  /*6010*/  @!P1 LEA R3, R3, R15, 0x14 ;  /* 0x0000000f03039211 */ /* 0x000fc800078ea0ff */
[----:B------:R-:W-:Y:S01]  /*6020*/  @!P1 LEA R15, R2, 0x3ff00000, 0x14 ;  /* 0x3ff00000020f9811 */ /* 0x000fe200078ea0ff */
[----:B------:R-:W-:Y:S02]  /*6030*/  @!P1 IMAD.MOV.U32 R2, RZ, RZ, R14 ;  /* 0x000000ffff029224 */ /* 0x000fe400078e000e */
[----:B------:R-:W-:-:S06]  /*6040*/  @!P1 IMAD.MOV.U32 R14, RZ, RZ, RZ ;  /* 0x000000ffff0e9224 */ /* 0x000fcc00078e00ff */
[----:B------:R-:W-:-:S11]  /*6050*/  @!P1 DMUL R10, R2, R14 ;  /* 0x0000000e020a9228 */ /* 0x000fd60000000000 */
.L_x_5793:
[----:B------:R-:W-:Y:S05]  /*6060*/  BSYNC B0 ;  /* 0x0000000000007941 */ /* 0x000fea0003800000 */
.L_x_5792:
        /* <DEDUP_REMOVED lines=23> */
[----:B------:R-:W-:Y:S01]  /*61e0*/  IMAD.MOV.U32 R15, RZ, RZ, R37 ;  /* 0x000000ffff0f7224 */ /* 0x000fe200078e0025 */
[----:B------:R-:W-:Y:S06]  /*61f0*/  BRA `(.L_x_5796) ;  /* 0x0000000000087947 */ /* 0x000fec0003800000 */
.L_x_5795:
[----:B------:R-:W-:Y:S01]  /*6200*/  DMUL R14, RZ, R12 ;  /* 0x0000000cff0e7228 */ /* 0x000fe20000000000 */
[----:B------:R-:W-:-:S10]  /*6210*/  IMAD.MOV.U32 R2, RZ, RZ, RZ ;  /* 0x000000ffff027224 */ /* 0x000fd400078e00ff */
.L_x_5796:
[----:B------:R-:W-:Y:S05]  /*6220*/  BSYNC B2 ;  /* 0x0000000000027941 */ /* 0x000fea0003800000 */
.L_x_5794:
        /* <DEDUP_REMOVED lines=44> */
[----:B------:R-:W-:Y:S01]  /*64f0*/  IMAD.MOV.U32 R0, RZ, RZ, R2 ;  /* 0x000000ffff007224 */ /* 0x000fe200078e0002 */
[----:B------:R-:W-:Y:S01]  /*6500*/  MOV R3, R37 ;  /* 0x0000002500037202 */ /* 0x000fe20000000f00 */
[----:B------:R-:W-:Y:S01]  /*6510*/  IMAD.MOV.U32 R2, RZ, RZ, R36 ;  /* 0x000000ffff027224 */ /* 0x000fe200078e0024 */
[----:B------:R-:W-:Y:S06]  /*6520*/  BRA `(.L_x_5799) ;  /* 0x0000000000087947 */ /* 0x000fec0003800000 */
.L_x_5798:
[----:B------:R-:W-:Y:S01]  /*6530*/  DMUL R2, RZ, R12 ;  /* 0x0000000cff027228 */ /* 0x000fe20000000000 */
[----:B------:R-:W-:-:S10]  /*6540*/  IMAD.MOV.U32 R0, RZ, RZ, RZ ;  /* 0x000000ffff007224 */ /* 0x000fd400078e00ff */
.L_x_5799:
[----:B------:R-:W-:Y:S05]  /*6550*/  BSYNC B2 ;  /* 0x0000000000027941 */ /* 0x000fea0003800000 */
.L_x_5797:
        /* <DEDUP_REMOVED lines=31> */
.L_x_5773:
[----:B------:R-:W-:-:S10]  /*6750*/  DADD R8, R12, -R12 ;  /* 0x000000000c087229 */ /* 0x000fd4000000080c */
[----:B------:R-:W-:Y:S02]  /*6760*/  IMAD.MOV.U32 R60, RZ, RZ, R8 ;  /* 0x000000ffff3c7224 */ /* 0x000fe400078e0008 */
[----:B------:R-:W-:Y:S01]  /*6770*/  IMAD.MOV.U32 R61, RZ, RZ, R9 ;  /* 0x000000ffff3d7224 */ /* 0x000fe200078e0009 */
[----:B------:R-:W-:Y:S06]  /*6780*/  BRA `(.L_x_5791) ;  /* 0x0000000400847947 */ /* 0x000fec0003800000 */
.L_x_5772:
        /* <DEDUP_REMOVED lines=31> */
[----:B------:R-:W-:Y:S02]  /*6980*/  MOV R3, R13 ;  /* 0x0000000d00037202 */ /* 0x000fe40000000f00 */
[----:B------:R-:W-:-:S07]  /*6990*/  MOV R0, 0x69b0 ;  /* 0x000069b000007802 */ /* 0x000fce0000000f00 */
[----:B------:R-:W-:Y:S05]  /*69a0*/  CALL.REL.NOINC `($_ZN2at6native29vectorized_elementwise_kernelILi2EZZZNS0_15tan_kernel_cudaERNS_18TensorIteratorBaseEENKUlvE_clEvENKUlvE_clEvEUlN3c107complexIdEEE_St5arrayIPcLm2EEEEviT0_T1_$__internal_trig_reduction_slowpathd) ;  /* 0x000001ec00c87944 */ /* 0x000fea0003c00000 */
[----:B------:R-:W-:Y:S02]  /*69b0*/  IMAD.MOV.U32 R14, RZ, RZ, R36 ;  /* 0x000000ffff0e7224 */ /* 0x000fe400078e0024 */
[----:B------:R-:W-:-:S07]  /*69c0*/  IMAD.MOV.U32 R15, RZ, RZ, R37 ;  /* 0x000000ffff0f7224 */ /* 0x000fce00078e0025 */
.L_x_5803:
[----:B------:R-:W-:Y:S05]  /*69d0*/  BSYNC B3 ;  /* 0x0000000000037941 */ /* 0x000fea0003800000 */
.L_x_5802:
        /* <DEDUP_REMOVED lines=28> */
[----:B------:R-:W-:Y:S01]  /*6ba0*/  IMAD.MOV.U32 R46, RZ, RZ, R2 ;  /* 0x000000ffff2e7224 */ /* 0x000fe200078e0002 */
[----:B------:R-:W-:Y:S01]  /*6bb0*/  MOV R11, R37 ;  /* 0x00000025000b7202 */ /* 0x000fe20000000f00 */
[----:B------:R-:W-:-:S07]  /*6bc0*/  IMAD.MOV.U32 R10, RZ, RZ, R36 ;  /* 0x000000ffff0a7224 */ /* 0x000fce00078e0024 */
.L_x_5805:
[----:B------:R-:W-:Y:S05]  /*6bd0*/  BSYNC B3 ;  /* 0x0000000000037941 */ /* 0x000fea0003800000 */
.L_x_5804:
        /* <DEDUP_REMOVED lines=24> */
.L_x_5801:
[----:B------:R-:W-:Y:S05]  /*6d60*/  BSYNC B2 ;  /* 0x0000000000027941 */ /* 0x000fea0003800000 */
.L_x_5800:
[----:B------:R-:W-:Y:S01]  /*6d70*/  LOP3.LUT R61, RZ, 0x80000000, R13, 0xb8, !PT ;  /* 0x80000000ff3d7812 */ /* 0x000fe200078eb80d */
[----:B------:R-:W-:Y:S01]  /*6d80*/  IMAD.MOV.U32 R60, RZ, RZ, RZ ;  /* 0x000000ffff3c7224 */ /* 0x000fe200078e00ff */
[----:B------:R-:W-:-:S07]  /*6d90*/  MOV R9, R47 ;  /* 0x0000002f00097202 */ /* 0x000fce0000000f00 */
.L_x_5791:
[----:B------:R-:W-:Y:S05]  /*6da0*/  BSYNC B1 ;  /* 0x0000000000017941 */ /* 0x000fea0003800000 */
.L_x_5771:
        /* <DEDUP_REMOVED lines=33> */
.L_x_5811:
[----:B------:R-:W-:Y:S01]  /*6fc0*/  DMUL R36, RZ, R16 ;  /* 0x00000010ff247228 */ /* 0x000fe20000000000 */
[----:B------:R-:W-:-:S10]  /*6fd0*/  IMAD.MOV.U32 R2, RZ, RZ, RZ ;  /* 0x000000ffff027224 */ /* 0x000fd400078e00ff */
.L_x_5812:
[----:B------:R-:W-:Y:S05]  /*6fe0*/  BSYNC B2 ;  /* 0x0000000000027941 */ /* 0x000fea0003800000 */
.L_x_5810:
        /* <DEDUP_REMOVED lines=63> */
.L_x_5814:
[----:B------:R-:W-:Y:S05]  /*73e0*/  BSYNC B0 ;  /* 0x0000000000007941 */ /* 0x000fea0003800000 */
.L_x_5813:
[----:B------:R-:W-:Y:S01]  /*73f0*/  BSSY B2, `(.L_x_5815) ;  /* 0x0000076000027945 */ /* 0x000fe20003800000 */
[----:B------:R-:W-:Y:S01]  /*7400*/  DFMA R14, R12, R12, 1 ;  /* 0x3ff000000c0e742b */ /* 0x000fe2000000000c */
[----:B------:R-:W-:Y:S02]  /*7410*/  IMAD.MOV.U32 R16, RZ, RZ, R10 ;  /* 0x000000ffff107224 */ /* 0x000fe400078e000a */
[----:B------:R-:W-:Y:S08]  /*7420*/  @!P1 BRA `(.L_x_5816) ;  /* 0x00000004006c9947 */ /* 0x000ff00003800000 */
[----:B------:R-:W-:Y:S01]  /*7430*/  IMAD.MOV.U32 R2, RZ, RZ, 0x652b82fe ;  /* 0x652b82feff027424 */ /* 0x000fe200078e00ff */
[----:B------:R-:W-:Y:S01]  /*7440*/  MOV R3, 0x3ff71547 ;  /* 0x3ff7154700037802 */ /* 0x000fe20000000f00 */
[----:B------:R-:W-:Y:S01]  /*7450*/  UMOV UR4, 0xfefa39ef ;  /* 0xfefa39ef00047882 */ /* 0x000fe20000000000 */
[----:B------:R-:W-:Y:S01]  /*7460*/  UMOV UR5, 0x3fe62e42 ;  /* 0x3fe62e4200057882 */ /* 0x000fe20000000000 */
[----:B------:R-:W-:Y:S01]  /*7470*/  IMAD.SHL.U32 R0, R17, 0x2, RZ ;  /* 0x0000000211007824 */ /* 0x000fe200078e00ff */
[----:B------:R-:W-:Y:S01]  /*7480*/  BSSY B3, `(.L_x_5817) ;  /* 0x000004e000037945 */ /* 0x000fe20003800000 */
[----:B------:R-:W-:Y:S01]  /*7490*/  IMAD.MOV.U32 R40, RZ, RZ, 0x0 ;  /* 0x00000000ff287424 */ /* 0x000fe200078e00ff */
[----:B------:R-:W-:Y:S01]  /*74a0*/  DFMA R2, R16, R2, 6.75539944105574400000e+15 ;  /* 0x433800001002742b */ /* 0x000fe20000000002 */
[----:B------:R-:W-:Y:S01]  /*74b0*/  IMAD.MOV.U32 R41, RZ, RZ, 0x3ff00000 ;  /* 0x3ff00000ff297424 */ /* 0x000fe200078e00ff */
[C---:B------:R-:W-:Y:S02]  /*74c0*/  ISETP.GE.U32.AND P0, PT, R0.reuse, 0x7fb3e647, PT ;  /* 0x7fb3e6470000780c */ /* 0x040fe40003f06070 */
[----:B------:R-:W-:-:S04]  /*74d0*/  ISETP.NE.AND P1, PT, R0, RZ, PT ;  /* 0x000000ff0000720c */ /* 0x000fc80003f25270 */
[----:B------:R-:W-:Y:S02]  /*74e0*/  DADD R18, R2, -6.75539944105574400000e+15 ;  /* 0xc338000002127429 */ /* 0x000fe40000000000 */
[----:B------:R-:W-:-:S05]  /*74f0*/  VIADD R2, R2, 0xffffffff ;  /* 0xffffffff02027836 */ /* 0x000fca0000000000 */
[----:B------:R-:W-:Y:S01]  /*7500*/  SEL R2, R2, RZ, P0 ;  /* 0x000000ff02027207 */ /* 0x000fe20000000000 */
[----:B------:R-:W-:Y:S01]  /*7510*/  DFMA R36, R18, -UR4, R16 ;  /* 0x8000000412247c2b */ /* 0x000fe20008000010 */
[----:B------:R-:W-:Y:S01]  /*7520*/  UMOV UR4, 0x3b39803f ;  /* 0x3b39803f00047882 */ /* 0x000fe20000000000 */
[----:B------:R-:W-:Y:S01]  /*7530*/  UMOV UR5, 0x3c7abc9e ;  /* 0x3c7abc9e00057882 */ /* 0x000fe20000000000 */
[----:B------:R-:W-:-:S05]  /*7540*/  IADD3 R3, R2, -0x1, RZ ;  /* 0xffffffff02037810 */ /* 0x000fca0007ffe0ff */
        /* <DEDUP_REMOVED lines=64> */
[----:B------:R-:W-:Y:S05]  /*7950*/  CALL.REL.NOINC `($__internal_8_$__cuda_sm20_div_rn_f64_full) ;  /* 0x000001d400907944 */ /* 0x000fea0003c00000 */
.L_x_5818:
[----:B------:R-:W-:Y:S05]  /*7960*/  BSYNC B3 ;  /* 0x0000000000037941 */ /* 0x000fea0003800000 */
.L_x_5817:
[----:B------:R-:W-:Y:S01]  /*7970*/  DADD R2, R18, R2 ;  /* 0x0000000012027229 */ /* 0x000fe20000000002 */
[----:B------:R-:W-:Y:S01]  /*7980*/  UMOV UR4, 0x8fb9f87e ;  /* 0x8fb9f87e00047882 */ /* 0x000fe20000000000 */
[----:B------:R-:W-:Y:S02]  /*7990*/  UMOV UR5, 0x408633ce ;  /* 0x408633ce00057882 */ /* 0x000fe40000000000 */
[----:B------:R-:W-:-:S06]  /*79a0*/  DSETP.GE.AND P0, PT, R16, UR4, PT ;  /* 0x0000000410007e2a */ /* 0x000fcc000bf06000 */
[----:B------:R-:W-:Y:S02]  /*79b0*/  FSEL R16, R2, RZ, !P0 ;  /* 0x000000ff02107208 */ /* 0x000fe40004000000 */
[----:B------:R-:W-:Y:S01]  /*79c0*/  FSEL R17, R3, +QNAN , !P0 ;  /* 0x7ff0000003117808 */ /* 0x000fe20004000000 */
[----:B------:R-:W-:Y:S06]  /*79d0*/  BRA `(.L_x_5819) ;  /* 0x00000000005c7947 */ /* 0x000fec0003800000 */
.L_x_5816:
[----:B------:R-:W-:Y:S01]  /*79e0*/  DMUL R2, R16, R16 ;  /* 0x0000001010027228 */ /* 0x000fe20000000000 */
[----:B------:R-:W-:Y:S01]  /*79f0*/  MOV R18, 0x61d87def ;  /* 0x61d87def00127802 */ /* 0x000fe20000000f00 */
[----:B------:R-:W-:Y:S01]  /*7a00*/  IMAD.MOV.U32 R19, RZ, RZ, 0x3de611a5 ;  /* 0x3de611a5ff137424 */ /* 0x000fe200078e00ff */
        /* <DEDUP_REMOVED lines=20> */
.L_x_5819:
[----:B------:R-:W-:Y:S05]  /*7b50*/  BSYNC B2 ;  /* 0x0000000000027941 */ /* 0x000fea0003800000 */
.L_x_5815:
        /* <DEDUP_REMOVED lines=29> */
[----:B------:R-:W-:Y:S05]  /*7d30*/  CALL.REL.NOINC `($__internal_9_$__cuda_sm20_dsqrt_rn_f64_mediumpath_v1) ;  /* 0x000001d800287944 */ /* 0x000fea0003c00000 */
[----:B------:R-:W-:-:S07]  /*7d40*/  IMAD.MOV.U32 R2, RZ, RZ, R0 ;  /* 0x000000ffff027224 */ /* 0x000fce00078e0000 */
.L_x_5821:
[----:B------:R-:W-:Y:S05]  /*7d50*/  BSYNC B2 ;  /* 0x0000000000027941 */ /* 0x000fea0003800000 */
.L_x_5820:
        /* <DEDUP_REMOVED lines=25> */
.L_x_5823:
[----:B------:R-:W-:Y:S05]  /*7ef0*/  BSYNC B2 ;  /* 0x0000000000027941 */ /* 0x000fea0003800000 */
.L_x_5822:
        /* <DEDUP_REMOVED lines=23> */
[----:B------:R-:W-:Y:S01]  /*8070*/  IMAD.MOV.U32 R56, RZ, RZ, R2 ;  /* 0x000000ffff387224 */ /* 0x000fe200078e0002 */
[----:B------:R-:W-:-:S07]  /*8080*/  MOV R57, R3 ;  /* 0x0000000300397202 */ /* 0x000fce0000000f00 */
.L_x_5825:
[----:B------:R-:W-:Y:S05]  /*8090*/  BSYNC B2 ;  /* 0x0000000000027941 */ /* 0x000fea0003800000 */
.L_x_5824:
[----:B------:R-:W-:Y:S05]  /*80a0*/  BRA `(.L_x_5826) ;  /* 0x0000001000447947 */ /* 0x000fea0003800000 */
.L_x_5809:
        /* <DEDUP_REMOVED lines=61> */
.L_x_5828:
[----:B------:R-:W-:Y:S05]  /*8480*/  BSYNC B0 ;  /* 0x0000000000007941 */ /* 0x000fea0003800000 */
.L_x_5827:
        /* <DEDUP_REMOVED lines=22> */
[----:B------:R-:W-:Y:S02]  /*85f0*/  IMAD.MOV.U32 R14, RZ, RZ, R36 ;  /* 0x000000ffff0e7224 */ /* 0x000fe400078e0024 */
[----:B------:R-:W-:Y:S01]  /*8600*/  IMAD.MOV.U32 R15, RZ, RZ, R37 ;  /* 0x000000ffff0f7224 */ /* 0x000fe200078e0025 */
[----:B------:R-:W-:Y:S06]  /*8610*/  BRA `(.L_x_5831) ;  /* 0x0000000000087947 */ /* 0x000fec0003800000 */
.L_x_5830:
[----:B------:R-:W-:Y:S01]  /*8620*/  DMUL R14, RZ, R16 ;  /* 0x00000010ff0e7228 */ /* 0x000fe20000000000 */
[----:B------:R-:W-:-:S10]  /*8630*/  MOV R2, RZ ;  /* 0x000000ff00027202 */ /* 0x000fd40000000f00 */
.L_x_5831:
[----:B------:R-:W-:Y:S05]  /*8640*/  BSYNC B2 ;  /* 0x0000000000027941 */ /* 0x000fea0003800000 */
.L_x_5829:
        /* <DEDUP_REMOVED lines=44> */
[----:B------:R-:W-:Y:S02]  /*8910*/  IMAD.MOV.U32 R18, RZ, RZ, R2 ;  /* 0x000000ffff127224 */ /* 0x000fe400078e0002 */
[----:B------:R-:W-:Y:S02]  /*8920*/  IMAD.MOV.U32 R2, RZ, RZ, R36 ;  /* 0x000000ffff027224 */ /* 0x000fe400078e0024 */
[----:B------:R-:W-:Y:S01]  /*8930*/  IMAD.MOV.U32 R3, RZ, RZ, R37 ;  /* 0x000000ffff037224 */ /* 0x000fe200078e0025 */
[----:B------:R-:W-:Y:S06]  /*8940*/  BRA `(.L_x_5834) ;  /* 0x0000000000087947 */ /* 0x000fec0003800000 */
.L_x_5833:
[----:B------:R-:W-:Y:S01]  /*8950*/  DMUL R2, RZ, R16 ;  /* 0x00000010ff027228 */ /* 0x000fe20000000000 */
[----:B------:R-:W-:-:S10]  /*8960*/  IMAD.MOV.U32 R18, RZ, RZ, RZ ;  /* 0x000000ffff127224 */ /* 0x000fd400078e00ff */
.L_x_5834:
[----:B------:R-:W-:Y:S05]  /*8970*/  BSYNC B2 ;  /* 0x0000000000027941 */ /* 0x000fea0003800000 */
.L_x_5832:
        /* <DEDUP_REMOVED lines=13> */
[----:B------:R-:W-:-:S02]  /*8a50*/  MOV R10, RZ ;  /* 0x000000ff000a7202 */ /* 0x000fc40000000f00 */
        /* <DEDUP_REMOVED lines=17> */
.L_x_5808:
[----:B------:R-:W-:-:S10]  /*8b70*/  DADD R10, R16, -R16 ;  /* 0x00000000100a7229 */ /* 0x000fd40000000810 */
[----:B------:R-:W-:Y:S02]  /*8b80*/  IMAD.MOV.U32 R56, RZ, RZ, R10 ;  /* 0x000000ffff387224 */ /* 0x000fe400078e000a */
[----:B------:R-:W-:Y:S01]  /*8b90*/  IMAD.MOV.U32 R57, RZ, RZ, R11 ;  /* 0x000000ffff397224 */ /* 0x000fe200078e000b */
[----:B------:R-:W-:Y:S06]  /*8ba0*/  BRA `(.L_x_5826) ;  /* 0x0000000400847947 */ /* 0x000fec0003800000 */
.L_x_5807:
        /* <DEDUP_REMOVED lines=33> */
[----:B------:R-:W-:Y:S05]  /*8dc0*/  CALL.REL.NOINC `($_ZN2at6native29vectorized_elementwise_kernelILi2EZZZNS0_15tan_kernel_cudaERNS_18TensorIteratorBaseEENKUlvE_clEvENKUlvE_clEvEUlN3c107complexIdEEE_St5arrayIPcLm2EEEEviT0_T1_$__internal_trig_reduction_slowpathd) ;  /* 0x000001c800c07944 */ /* 0x000fea0003c00000 */
[----:B------:R-:W-:Y:S01]  /*8dd0*/  IMAD.MOV.U32 R14, RZ, RZ, R36 ;  /* 0x000000ffff0e7224 */ /* 0x000fe200078e0024 */
[----:B------:R-:W-:-:S07]  /*8de0*/  MOV R15, R37 ;  /* 0x00000025000f7202 */ /* 0x000fce0000000f00 */
.L_x_5838:
[----:B------:R-:W-:Y:S05]  /*8df0*/  BSYNC B3 ;  /* 0x0000000000037941 */ /* 0x000fea0003800000 */
.L_x_5837:
        /* <DEDUP_REMOVED lines=27> */
[----:B------:R-:W-:Y:S05]  /*8fb0*/  CALL.REL.NOINC `($_ZN2at6native29vectorized_elementwise_kernelILi2EZZZNS0_15tan_kernel_cudaERNS_18TensorIteratorBaseEENKUlvE_clEvENKUlvE_clEvEUlN3c107complexIdEEE_St5arrayIPcLm2EEEEviT0_T1_$__internal_trig_reduction_slowpathd) ;  /* 0x000001c800447944 */ /* 0x000fea0003c00000 */
[----:B------:R-:W-:Y:S02]  /*8fc0*/  IMAD.MOV.U32 R18, RZ, RZ, R2 ;  /* 0x000000ffff127224 */ /* 0x000fe400078e0002 */
[----:B------:R-:W-:Y:S02]  /*8fd0*/  IMAD.MOV.U32 R12, RZ, RZ, R36 ;  /* 0x000000ffff0c7224 */ /* 0x000fe400078e0024 */
[----:B------:R-:W-:-:S07]  /*8fe0*/  IMAD.MOV.U32 R13, RZ, RZ, R37 ;  /* 0x000000ffff0d7224 */ /* 0x000fce00078e0025 */
.L_x_5840:
[----:B------:R-:W-:Y:S05]  /*8ff0*/  BSYNC B3 ;  /* 0x0000000000037941 */ /* 0x000fea0003800000 */
.L_x_5839:
        /* <DEDUP_REMOVED lines=24> */
.L_x_5836:
[----:B------:R-:W-:Y:S05]  /*9180*/  BSYNC B2 ;  /* 0x0000000000027941 */ /* 0x000fea0003800000 */
.L_x_5835:
[----:B------:R-:W-:Y:S01]  /*9190*/  LOP3.LUT R57, RZ, 0x80000000, R17, 0xb8, !PT ;  /* 0x80000000ff397812 */ /* 0x000fe200078eb811 */
[----:B------:R-:W-:Y:S02]  /*91a0*/  IMAD.MOV.U32 R11, RZ, RZ, R19 ;  /* 0x000000ffff0b7224 */ /* 0x000fe400078e0013 */
[----:B------:R-:W-:-:S07]  /*91b0*/  IMAD.MOV.U32 R56, RZ, RZ, RZ ;  /* 0x000000ffff387224 */ /* 0x000fce00078e00ff */
.L_x_5826:
[----:B------:R-:W-:Y:S05]  /*91c0*/  BSYNC B1 ;  /* 0x0000000000017941 */ /* 0x000fea0003800000 */
.L_x_5806:
        /* <DEDUP_REMOVED lines=32> */
[----:B------:R-:W-:Y:S05]  /*93d0*/  BRA `(.L_x_5847) ;  /* 0x0000000000087947 */ /* 0x000fea0003800000 */
.L_x_5846:
[----:B------:R-:W-:Y:S01]  /*93e0*/  DMUL R36, RZ, R20 ;  /* 0x00000014ff247228 */ /* 0x000fe20000000000 */
[----:B------:R-:W-:-:S10]  /*93f0*/  IMAD.MOV.U32 R2, RZ, RZ, RZ ;  /* 0x000000ffff027224 */ /* 0x000fd400078e00ff */
.L_x_5847:
[----:B------:R-:W-:Y:S05]  /*9400*/  BSYNC B2 ;  /* 0x0000000000027941 */ /* 0x000fea0003800000 */
.L_x_5845:
        /* <DEDUP_REMOVED lines=63> */
.L_x_5849:
[----:B------:R-:W-:Y:S05]  /*9800*/  BSYNC B0 ;  /* 0x0000000000007941 */ /* 0x000fea0003800000 */
.L_x_5848:
        /* <DEDUP_REMOVED lines=84> */
[----:B------:R-:W-:-:S07]  /*9d50*/  MOV R0, 0x9d70 ;  /* 0x00009d7000007802 */ /* 0x000fce0000000f00 */
[----:B------:R-:W-:Y:S05]  /*9d60*/  CALL.REL.NOINC `($__internal_8_$__cuda_sm20_div_rn_f64_full) ;  /* 0x000001b0008c7944 */ /* 0x000fea0003c00000 */
.L_x_5853:
[----:B------:R-:W-:Y:S05]  /*9d70*/  BSYNC B3 ;  /* 0x0000000000037941 */ /* 0x000fea0003800000 */
.L_x_5852:
[----:B------:R-:W-:Y:S01]  /*9d80*/  DADD R2, R20, R2 ;  /* 0x0000000014027229 */ /* 0x000fe20000000002 */
[----:B------:R-:W-:Y:S01]  /*9d90*/  UMOV UR4, 0x8fb9f87e ;  /* 0x8fb9f87e00047882 */ /* 0x000fe20000000000 */
[----:B------:R-:W-:Y:S02]  /*9da0*/  UMOV UR5, 0x408633ce ;  /* 0x408633ce00057882 */ /* 0x000fe40000000000 */
[----:B------:R-:W-:-:S06]  /*9db0*/  DSETP.GE.AND P0, PT, R18, UR4, PT ;  /* 0x0000000412007e2a */ /* 0x000fcc000bf06000 */
[----:B------:R-:W-:Y:S02]  /*9dc0*/  FSEL R18, R2, RZ, !P0 ;  /* 0x000000ff02127208 */ /* 0x000fe40004000000 */
[----:B------:R-:W-:Y:S01]  /*9dd0*/  FSEL R19, R3, +QNAN , !P0 ;  /* 0x7ff0000003137808 */ /* 0x000fe20004000000 */
[----:B------:R-:W-:Y:S06]  /*9de0*/  BRA `(.L_x_5854) ;  /* 0x00000000005c7947 */ /* 0x000fec0003800000 */
.L_x_5851:
        /* <DEDUP_REMOVED lines=23> */
.L_x_5854:
[----:B------:R-:W-:Y:S05]  /*9f60*/  BSYNC B2 ;  /* 0x0000000000027941 */ /* 0x000fea0003800000 */
.L_x_5850:
        /* <DEDUP_REMOVED lines=26> */
[----:B------:R-:W-:-:S07]  /*a110*/  IMAD.MOV.U32 R3, RZ, RZ, R43 ;  /* 0x000000ffff037224 */ /* 0x000fce00078e002b */
[----:B------:R-:W-:Y:S05]  /*a120*/  CALL.REL.NOINC `($__internal_9_$__cuda_sm20_dsqrt_rn_f64_mediumpath_v1) ;  /* 0x000001b4002c7944 */ /* 0x000fea0003c00000 */
[----:B------:R-:W-:-:S07]  /*a130*/  IMAD.MOV.U32 R2, RZ, RZ, R0 ;  /* 0x000000ffff027224 */ /* 0x000fce00078e0000 */
.L_x_5856:
[----:B------:R-:W-:Y:S05]  /*a140*/  BSYNC B2 ;  /* 0x0000000000027941 */ /* 0x000fea0003800000 */
.L_x_5855:
        /* <DEDUP_REMOVED lines=25> */
.L_x_5858:
[----:B------:R-:W-:Y:S05]  /*a2e0*/  BSYNC B2 ;  /* 0x0000000000027941 */ /* 0x000fea0003800000 */
.L_x_5857:
        /* <DEDUP_REMOVED lines=25> */
.L_x_5860:
[----:B------:R-:W-:Y:S05]  /*a480*/  BSYNC B2 ;  /* 0x0000000000027941 */ /* 0x000fea0003800000 */
.L_x_5859:
[----:B------:R-:W-:Y:S05]  /*a490*/  BRA `(.L_x_5861) ;  /* 0x0000001000447947 */ /* 0x000fea0003800000 */
.L_x_5844:
        /* <DEDUP_REMOVED lines=61> */
.L_x_5863:
[----:B------:R-:W-:Y:S05]  /*a870*/  BSYNC B0 ;  /* 0x0000000000007941 */ /* 0x000fea0003800000 */
.L_x_5862:
        /* <DEDUP_REMOVED lines=25> */
.L_x_5865:
[----:B------:R-:W-:Y:S01]  /*aa10*/  DMUL R22, RZ, R20 ;  /* 0x00000014ff167228 */ /* 0x000fe20000000000 */
[----:B------:R-:W-:-:S10]  /*aa20*/  MOV R2, RZ ;  /* 0x000000ff00027202 */ /* 0x000fd40000000f00 */
.L_x_5866:
[----:B------:R-:W-:Y:S05]  /*aa30*/  BSYNC B2 ;  /* 0x0000000000027941 */ /* 0x000fea0003800000 */
.L_x_5864:
        /* <DEDUP_REMOVED lines=48> */
.L_x_5868:
[----:B------:R-:W-:Y:S01]  /*ad40*/  DMUL R2, RZ, R20 ;  /* 0x00000014ff027228 */ /* 0x000fe20000000000 */
[----:B------:R-:W-:-:S10]  /*ad50*/  IMAD.MOV.U32 R0, RZ, RZ, RZ ;  /* 0x000000ffff007224 */ /* 0x000fd400078e00ff */
.L_x_5869:
[----:B------:R-:W-:Y:S05]  /*ad60*/  BSYNC B2 ;  /* 0x0000000000027941 */ /* 0x000fea0003800000 */
.L_x_5867:
        /* <DEDUP_REMOVED lines=31> */
.L_x_5843:
[----:B------:R-:W-:-:S10]  /*af60*/  DADD R12, R20, -R20 ;  /* 0x00000000140c7229 */ /* 0x000fd40000000814 */
[----:B------:R-:W-:Y:S02]  /*af70*/  IMAD.MOV.U32 R52, RZ, RZ, R12 ;  /* 0x000000ffff347224 */ /* 0x000fe400078e000c */
[----:B------:R-:W-:Y:S01]  /*af80*/  IMAD.MOV.U32 R53, RZ, RZ, R13 ;  /* 0x000000ffff357224 */ /* 0x000fe200078e000d */
[----:B------:R-:W-:Y:S06]  /*af90*/  BRA `(.L_x_5861) ;  /* 0x0000000400847947 */ /* 0x000fec0003800000 */
.L_x_5842:
        /* <DEDUP_REMOVED lines=36> */
.L_x_5873:
[----:B------:R-:W-:Y:S05]  /*b1e0*/  BSYNC B3 ;  /* 0x0000000000037941 */ /* 0x000fea0003800000 */
.L_x_5872:
        /* <DEDUP_REMOVED lines=31> */
.L_x_5875:
[----:B------:R-:W-:Y:S05]  /*b3e0*/  BSYNC B3 ;  /* 0x0000000000037941 */ /* 0x000fea0003800000 */
.L_x_5874:
        /* <DEDUP_REMOVED lines=24> */
.L_x_5871:
[----:B------:R-:W-:Y:S05]  /*b570*/  BSYNC B2 ;  /* 0x0000000000027941 */ /* 0x000fea0003800000 */
.L_x_5870:
[----:B------:R-:W-:Y:S01]  /*b580*/  LOP3.LUT R53, RZ, 0x80000000, R21, 0xb8, !PT ;  /* 0x80000000ff357812 */ /* 0x000fe200078eb815 */
[----:B------:R-:W-:Y:S02]  /*b590*/  IMAD.MOV.U32 R13, RZ, RZ, R19 ;  /* 0x000000ffff0d7224 */ /* 0x000fe400078e0013 */
[----:B------:R-:W-:-:S07]  /*b5a0*/  IMAD.MOV.U32 R52, RZ, RZ, RZ ;  /* 0x000000ffff347224 */ /* 0x000fce00078e00ff */
.L_x_5861:
[----:B------:R-:W-:Y:S05]  /*b5b0*/  BSYNC B1 ;  /* 0x0000000000017941 */ /* 0x000fea0003800000 */
.L_x_5841:
        /* <DEDUP_REMOVED lines=33> */
.L_x_5881:
[----:B------:R-:W-:Y:S01]  /*b7d0*/  DMUL R36, RZ, R24 ;  /* 0x00000018ff247228 */ /* 0x000fe20000000000 */
[----:B------:R-:W-:-:S10]  /*b7e0*/  IMAD.MOV.U32 R2, RZ, RZ, RZ ;  /* 0x000000ffff027224 */ /* 0x000fd400078e00ff */
.L_x_5882:
[----:B------:R-:W-:Y:S05]  /*b7f0*/  BSYNC B2 ;  /* 0x0000000000027941 */ /* 0x000fea0003800000 */
.L_x_5880:
        /* <DEDUP_REMOVED lines=63> */
.L_x_5884:
[----:B------:R-:W-:Y:S05]  /*bbf0*/  BSYNC B0 ;  /* 0x0000000000007941 */ /* 0x000fea0003800000 */
.L_x_5883:
        /* <DEDUP_REMOVED lines=86> */
.L_x_5888:
[----:B------:R-:W-:Y:S05]  /*c160*/  BSYNC B3 ;  /* 0x0000000000037941 */ /* 0x000fea0003800000 */
.L_x_5887:
[----:B------:R-:W-:Y:S01]  /*c170*/  DADD R2, R22, R2 ;  /* 0x0000000016027229 */ /* 0x000fe20000000002 */
[----:B------:R-:W-:Y:S01]  /*c180*/  UMOV UR4, 0x8fb9f87e ;  /* 0x8fb9f87e00047882 */ /* 0x000fe20000000000 */
[----:B------:R-:W-:Y:S02]  /*c190*/  UMOV UR5, 0x408633ce ;  /* 0x408633ce00057882 */ /* 0x000fe40000000000 */
[----:B------:R-:W-:-:S06]  /*c1a0*/  DSETP.GE.AND P0, PT, R20, UR4, PT ;  /* 0x0000000414007e2a */ /* 0x000fcc000bf06000 */
[----:B------:R-:W-:Y:S02]  /*c1b0*/  FSEL R20, R2, RZ, !P0 ;  /* 0x000000ff02147208 */ /* 0x000fe40004000000 */
[----:B------:R-:W-:Y:S01]  /*c1c0*/  FSEL R21, R3, +QNAN , !P0 ;  /* 0x7ff0000003157808 */ /* 0x000fe20004000000 */
[----:B------:R-:W-:Y:S06]  /*c1d0*/  BRA `(.L_x_5889) ;  /* 0x00000000005c7947 */ /* 0x000fec0003800000 */
.L_x_5886:
        /* <DEDUP_REMOVED lines=23> */
.L_x_5889:
[----:B------:R-:W-:Y:S05]  /*c350*/  BSYNC B2 ;  /* 0x0000000000027941 */ /* 0x000fea0003800000 */
.L_x_5885:
        /* <DEDUP_REMOVED lines=26> */
[----:B------:R-:W-:-:S07]  /*c500*/  IMAD.MOV.U32 R3, RZ, RZ, R27 ;  /* 0x000000ffff037224 */ /* 0x000fce00078e001b */
[----:B------:R-:W-:Y:S05]  /*c510*/  CALL.REL.NOINC `($__internal_9_$__cuda_sm20_dsqrt_rn_f64_mediumpath_v1) ;  /* 0x0000019000307944 */ /* 0x000fea0003c00000 */
[----:B------:R-:W-:-:S07]  /*c520*/  IMAD.MOV.U32 R2, RZ, RZ, R0 ;  /* 0x000000ffff027224 */ /* 0x000fce00078e0000 */
.L_x_5891:
[----:B------:R-:W-:Y:S05]  /*c530*/  BSYNC B2 ;  /* 0x0000000000027941 */ /* 0x000fea0003800000 */
.L_x_5890:
        /* <DEDUP_REMOVED lines=25> */
.L_x_5893:
[----:B------:R-:W-:Y:S05]  /*c6d0*/  BSYNC B2 ;  /* 0x0000000000027941 */ /* 0x000fea0003800000 */
.L_x_5892:
        /* <DEDUP_REMOVED lines=25> */
.L_x_5895:
[----:B------:R-:W-:Y:S05]  /*c870*/  BSYNC B2 ;  /* 0x0000000000027941 */ /* 0x000fea0003800000 */
.L_x_5894:
[----:B------:R-:W-:Y:S05]  /*c880*/  BRA `(.L_x_5896) ;  /* 0x0000001000447947 */ /* 0x000fea0003800000 */
.L_x_5879:
        /* <DEDUP_REMOVED lines=61> */
.L_x_5898:
[----:B------:R-:W-:Y:S05]  /*cc60*/  BSYNC B0 ;  /* 0x0000000000007941 */ /* 0x000fea0003800000 */
.L_x_5897:
        /* <DEDUP_REMOVED lines=25> */
.L_x_5900:
[----:B------:R-:W-:Y:S01]  /*ce00*/  DMUL R18, RZ, R24 ;  /* 0x00000018ff127228 */ /* 0x000fe20000000000 */
[----:B------:R-:W-:-:S10]  /*ce10*/  MOV R2, RZ ;  /* 0x000000ff00027202 */ /* 0x000fd40000000f00 */
.L_x_5901:
[----:B------:R-:W-:Y:S05]  /*ce20*/  BSYNC B2 ;  /* 0x0000000000027941 */ /* 0x000fea0003800000 */
.L_x_5899:
        /* <DEDUP_REMOVED lines=48> */
.L_x_5903:
[----:B------:R-:W-:Y:S01]  /*d130*/  DMUL R2, RZ, R24 ;  /* 0x00000018ff027228 */ /* 0x000fe20000000000 */
[----:B------:R-:W-:-:S10]  /*d140*/  IMAD.MOV.U32 R20, RZ, RZ, RZ ;  /* 0x000000ffff147224 */ /* 0x000fd400078e00ff */
.L_x_5904:
[----:B------:R-:W-:Y:S05]  /*d150*/  BSYNC B2 ;  /* 0x0000000000027941 */ /* 0x000fea0003800000 */
.L_x_5902:
        /* <DEDUP_REMOVED lines=31> */
.L_x_5878:
[----:B------:R-:W-:-:S10]  /*d350*/  DADD R14, R24, -R24 ;  /* 0x00000000180e7229 */ /* 0x000fd40000000818 */
[----:B------:R-:W-:Y:S02]  /*d360*/  IMAD.MOV.U32 R48, RZ, RZ, R14 ;  /* 0x000000ffff307224 */ /* 0x000fe400078e000e */
[----:B------:R-:W-:Y:S01]  /*d370*/  IMAD.MOV.U32 R49, RZ, RZ, R15 ;  /* 0x000000ffff317224 */ /* 0x000fe200078e000f */
[----:B------:R-:W-:Y:S06]  /*d380*/  BRA `(.L_x_5896) ;  /* 0x0000000400847947 */ /* 0x000fec0003800000 */
.L_x_5877:
        /* <DEDUP_REMOVED lines=36> */
.L_x_5908:
[----:B------:R-:W-:Y:S05]  /*d5d0*/  BSYNC B3 ;  /* 0x0000000000037941 */ /* 0x000fea0003800000 */
.L_x_5907:
        /* <DEDUP_REMOVED lines=31> */
.L_x_5910:
[----:B------:R-:W-:Y:S05]  /*d7d0*/  BSYNC B3 ;  /* 0x0000000000037941 */ /* 0x000fea0003800000 */
.L_x_5909:
        /* <DEDUP_REMOVED lines=24> */
.L_x_5906:
[----:B------:R-:W-:Y:S05]  /*d960*/  BSYNC B2 ;  /* 0x0000000000027941 */ /* 0x000fea0003800000 */
.L_x_5905:
[----:B------:R-:W-:Y:S01]  /*d970*/  LOP3.LUT R49, RZ, 0x80000000, R25, 0xb8, !PT ;  /* 0x80000000ff317812 */ /* 0x000fe200078eb819 */
[----:B------:R-:W-:Y:S02]  /*d980*/  IMAD.MOV.U32 R15, RZ, RZ, R46 ;  /* 0x000000ffff0f7224 */ /* 0x000fe400078e002e */
[----:B------:R-:W-:-:S07]  /*d990*/  IMAD.MOV.U32 R48, RZ, RZ, RZ ;  /* 0x000000ffff307224 */ /* 0x000fce00078e00ff */
.L_x_5896:
[----:B------:R-:W-:Y:S05]  /*d9a0*/  BSYNC B1 ;  /* 0x0000000000017941 */ /* 0x000fea0003800000 */
.L_x_5876:
        /* <DEDUP_REMOVED lines=33> */
.L_x_5916:
[----:B------:R-:W-:Y:S01]  /*dbc0*/  DMUL R36, RZ, R28 ;  /* 0x0000001cff247228 */ /* 0x000fe20000000000 */
[----:B------:R-:W-:-:S10]  /*dbd0*/  IMAD.MOV.U32 R2, RZ, RZ, RZ ;  /* 0x000000ffff027224 */ /* 0x000fd400078e00ff */
.L_x_5917:
[----:B------:R-:W-:Y:S05]  /*dbe0*/  BSYNC B2 ;  /* 0x0000000000027941 */ /* 0x000fea0003800000 */
.L_x_5915:
        /* <DEDUP_REMOVED lines=63> */
.L_x_5919:
[----:B------:R-:W-:Y:S05]  /*dfe0*/  BSYNC B0 ;  /* 0x0000000000007941 */ /* 0x000fea0003800000 */
.L_x_5918:
        /* <DEDUP_REMOVED lines=86> */
.L_x_5923:
[----:B------:R-:W-:Y:S05]  /*e550*/  BSYNC B3 ;  /* 0x0000000000037941 */ /* 0x000fea0003800000 */
.L_x_5922:
[----:B------:R-:W-:Y:S01]  /*e560*/  DADD R2, R24, R2 ;  /* 0x0000000018027229 */ /* 0x000fe20000000002 */
[----:B------:R-:W-:Y:S01]  /*e570*/  UMOV UR4, 0x8fb9f87e ;  /* 0x8fb9f87e00047882 */ /* 0x000fe20000000000 */
[----:B------:R-:W-:Y:S02]  /*e580*/  UMOV UR5, 0x408633ce ;  /* 0x408633ce00057882 */ /* 0x000fe40000000000 */
[----:B------:R-:W-:-:S06]  /*e590*/  DSETP.GE.AND P0, PT, R22, UR4, PT ;  /* 0x0000000416007e2a */ /* 0x000fcc000bf06000 */
[----:B------:R-:W-:Y:S02]  /*e5a0*/  FSEL R22, R2, RZ, !P0 ;  /* 0x000000ff02167208 */ /* 0x000fe40004000000 */
[----:B------:R-:W-:Y:S01]  /*e5b0*/  FSEL R23, R3, +QNAN , !P0 ;  /* 0x7ff0000003177808 */ /* 0x000fe20004000000 */
[----:B------:R-:W-:Y:S06]  /*e5c0*/  BRA `(.L_x_5924) ;  /* 0x00000000005c7947 */ /* 0x000fec0003800000 */
.L_x_5921:
        /* <DEDUP_REMOVED lines=23> */
.L_x_5924:
[----:B------:R-:W-:Y:S05]  /*e740*/  BSYNC B2 ;  /* 0x0000000000027941 */ /* 0x000fea0003800000 */
.L_x_5920:
        /* <DEDUP_REMOVED lines=29> */
.L_x_5926:
[----:B------:R-:W-:Y:S05]  /*e920*/  BSYNC B2 ;  /* 0x0000000000027941 */ /* 0x000fea0003800000 */
.L_x_5925:
        /* <DEDUP_REMOVED lines=25> */
.L_x_5928:
[----:B------:R-:W-:Y:S05]  /*eac0*/  BSYNC B2 ;  /* 0x0000000000027941 */ /* 0x000fea0003800000 */
.L_x_5927:
        /* <DEDUP_REMOVED lines=25> */
.L_x_5930:
[----:B------:R-:W-:Y:S05]  /*ec60*/  BSYNC B2 ;  /* 0x0000000000027941 */ /* 0x000fea0003800000 */
.L_x_5929:
[----:B------:R-:W-:Y:S05]  /*ec70*/  BRA `(.L_x_5931) ;  /* 0x0000001000447947 */ /* 0x000fea0003800000 */
.L_x_5914:
        /* <DEDUP_REMOVED lines=61> */
.L_x_5933:
[----:B------:R-:W-:Y:S05]  /*f050*/  BSYNC B0 ;  /* 0x0000000000007941 */ /* 0x000fea0003800000 */
.L_x_5932:
        /* <DEDUP_REMOVED lines=25> */
.L_x_5935:
[----:B------:R-:W-:Y:S01]  /*f1f0*/  DMUL R30, RZ, R28 ;  /* 0x0000001cff1e7228 */ /* 0x000fe20000000000 */
[----:B------:R-:W-:-:S10]  /*f200*/  MOV R2, RZ ;  /* 0x000000ff00027202 */ /* 0x000fd40000000f00 */
.L_x_5936:
[----:B------:R-:W-:Y:S05]  /*f210*/  BSYNC B2 ;  /* 0x0000000000027941 */ /* 0x000fea0003800000 */
.L_x_5934:
        /* <DEDUP_REMOVED lines=48> */
.L_x_5938:
[----:B------:R-:W-:Y:S01]  /*f520*/  DMUL R2, RZ, R28 ;  /* 0x0000001cff027228 */ /* 0x000fe20000000000 */
[----:B------:R-:W-:-:S10]  /*f530*/  IMAD.MOV.U32 R0, RZ, RZ, RZ ;  /* 0x000000ffff007224 */ /* 0x000fd400078e00ff */
.L_x_5939:
[----:B------:R-:W-:Y:S05]  /*f540*/  BSYNC B2 ;  /* 0x0000000000027941 */ /* 0x000fea0003800000 */
.L_x_5937:
        /* <DEDUP_REMOVED lines=31> */
.L_x_5913:
[----:B------:R-:W-:-:S10]  /*f740*/  DADD R16, R28, -R28 ;  /* 0x000000001c107229 */ /* 0x000fd4000000081c */
[----:B------:R-:W-:Y:S02]  /*f750*/  IMAD.MOV.U32 R20, RZ, RZ, R16 ;  /* 0x000000ffff147224 */ /* 0x000fe400078e0010 */
[----:B------:R-:W-:Y:S01]  /*f760*/  IMAD.MOV.U32 R21, RZ, RZ, R17 ;  /* 0x000000ffff157224 */ /* 0x000fe200078e0011 */
[----:B------:R-:W-:Y:S06]  /*f770*/  BRA `(.L_x_5931) ;  /* 0x0000000400847947 */ /* 0x000fec0003800000 */
.L_x_5912:
        /* <DEDUP_REMOVED lines=36> */
.L_x_5943:
[----:B------:R-:W-:Y:S05]  /*f9c0*/  BSYNC B3 ;  /* 0x0000000000037941 */ /* 0x000fea0003800000 */
.L_x_5942:
        /* <DEDUP_REMOVED lines=31> */
.L_x_5945:
[----:B------:R-:W-:Y:S05]  /*fbc0*/  BSYNC B3 ;  /* 0x0000000000037941 */ /* 0x000fea0003800000 */
.L_x_5944:
        /* <DEDUP_REMOVED lines=24> */
.L_x_5941:
[----:B------:R-:W-:Y:S05]  /*fd50*/  BSYNC B2 ;  /* 0x0000000000027941 */ /* 0x000fea0003800000 */
.L_x_5940:
[----:B------:R-:W-:Y:S01]  /*fd60*/  LOP3.LUT R21, RZ, 0x80000000, R29, 0xb8, !PT ;  /* 0x80000000ff157812 */ /* 0x000fe200078eb81d */
[----:B------:R-:W-:Y:S02]  /*fd70*/  IMAD.MOV.U32 R17, RZ, RZ, R46 ;  /* 0x000000ffff117224 */ /* 0x000fe400078e002e */
[----:B------:R-:W-:-:S07]  /*fd80*/  IMAD.MOV.U32 R20, RZ, RZ, RZ ;  /* 0x000000ffff147224 */ /* 0x000fce00078e00ff */
.L_x_5931:
[----:B------:R-:W-:Y:S05]  /*fd90*/  BSYNC B1 ;  /* 0x0000000000017941 */ /* 0x000fea0003800000 */
.L_x_5911:
        /* <DEDUP_REMOVED lines=33> */
.L_x_5951:
[----:B------:R-:W-:Y:S01]  /*ffb0*/  DMUL R36, RZ, R32 ;  /* 0x00000020ff247228 */ /* 0x000fe20000000000 */
[----:B------:R-:W-:-:S10]  /*ffc0*/  IMAD.MOV.U32 R2, RZ, RZ, RZ ;  /* 0x000000ffff027224 */ /* 0x000fd400078e00ff */
.L_x_5952:
[----:B------:R-:W-:Y:S05]  /*ffd0*/  BSYNC B2 ;  /* 0x0000000000027941 */ /* 0x000fea0003800000 */
.L_x_5950:
        /* <DEDUP_REMOVED lines=63> */
.L_x_5954:
[----:B------:R-:W-:Y:S05]  /*103d0*/  BSYNC B0 ;  /* 0x0000000000007941 */ /* 0x000fea0003800000 */
.L_x_5953:
        /* <DEDUP_REMOVED lines=86> */
.L_x_5958:
[----:B------:R-:W-:Y:S05]  /*10940*/  BSYNC B3 ;  /* 0x0000000000037941 */ /* 0x000fea0003800000 */
.L_x_5957:
[----:B------:R-:W-:Y:S01]  /*10950*/  DADD R2, R28, R2 ;  /* 0x000000001c027229 */ /* 0x000fe20000000002 */
[----:B------:R-:W-:Y:S01]  /*10960*/  UMOV UR4, 0x8fb9f87e ;  /* 0x8fb9f87e00047882 */ /* 0x000fe20000000000 */
[----:B------:R-:W-:Y:S02]  /*10970*/  UMOV UR5, 0x408633ce ;  /* 0x408633ce00057882 */ /* 0x000fe40000000000 */
[----:B------:R-:W-:-:S06]  /*10980*/  DSETP.GE.AND P0, PT, R26, UR4, PT ;  /* 0x000000041a007e2a */ /* 0x000fcc000bf06000 */
[----:B------:R-:W-:Y:S02]  /*10990*/  FSEL R26, R2, RZ, !P0 ;  /* 0x000000ff021a7208 */ /* 0x000fe40004000000 */
[----:B------:R-:W-:Y:S01]  /*109a0*/  FSEL R27, R3, +QNAN , !P0 ;  /* 0x7ff00000031b7808 */ /* 0x000fe20004000000 */
[----:B------:R-:W-:Y:S06]  /*109b0*/  BRA `(.L_x_5959) ;  /* 0x00000000005c7947 */ /* 0x000fec0003800000 */
.L_x_5956:
        /* <DEDUP_REMOVED lines=23> */
.L_x_5959:
[----:B------:R-:W-:Y:S05]  /*10b30*/  BSYNC B2 ;  /* 0x0000000000027941 */ /* 0x000fea0003800000 */
.L_x_5955:
        /* <DEDUP_REMOVED lines=29> */
.L_x_5961:
[----:B------:R-:W-:Y:S05]  /*10d10*/  BSYNC B2 ;  /* 0x0000000000027941 */ /* 0x000fea0003800000 */
.L_x_5960:
        /* <DEDUP_REMOVED lines=25> */
.L_x_5963:
[----:B------:R-:W-:Y:S05]  /*10eb0*/  BSYNC B2 ;  /* 0x0000000000027941 */ /* 0x000fea0003800000 */
.L_x_5962:
        /* <DEDUP_REMOVED lines=25> */
.L_x_5965:
[----:B------:R-:W-:Y:S05]  /*11050*/  BSYNC B2 ;  /* 0x0000000000027941 */ /* 0x000fea0003800000 */
.L_x_5964:
[----:B------:R-:W-:Y:S05]  /*11060*/  BRA `(.L_x_5966) ;  /* 0x0000001000447947 */ /* 0x000fea0003800000 */
.L_x_5949:
        /* <DEDUP_REMOVED lines=61> */
.L_x_5968:
[----:B------:R-:W-:Y:S05]  /*11440*/  BSYNC B0 ;  /* 0x0000000000007941 */ /* 0x000fea0003800000 */
.L_x_5967:
        /* <DEDUP_REMOVED lines=25> */
.L_x_5970:
[----:B------:R-:W-:Y:S01]  /*115e0*/  DMUL R34, RZ, R32 ;  /* 0x00000020ff227228 */ /* 0x000fe20000000000 */
[----:B------:R-:W-:-:S10]  /*115f0*/  MOV R2, RZ ;  /* 0x000000ff00027202 */ /* 0x000fd40000000f00 */
.L_x_5971:
[----:B------:R-:W-:Y:S05]  /*11600*/  BSYNC B2 ;  /* 0x0000000000027941 */ /* 0x000fea0003800000 */
.L_x_5969:
        /* <DEDUP_REMOVED lines=48> */
.L_x_5973:
[----:B------:R-:W-:Y:S01]  /*11910*/  DMUL R2, RZ, R32 ;  /* 0x00000020ff027228 */ /* 0x000fe20000000000 */
[----:B------:R-:W-:-:S10]  /*11920*/  IMAD.MOV.U32 R0, RZ, RZ, RZ ;  /* 0x000000ffff007224 */ /* 0x000fd400078e00ff */
.L_x_5974:
[----:B------:R-:W-:Y:S05]  /*11930*/  BSYNC B2 ;  /* 0x0000000000027941 */ /* 0x000fea0003800000 */
.L_x_5972:
        /* <DEDUP_REMOVED lines=31> */
.L_x_5948:
[----:B------:R-:W-:-:S10]  /*11b30*/  DADD R18, R32, -R32 ;  /* 0x0000000020127229 */ /* 0x000fd40000000820 */
[----:B------:R-:W-:Y:S02]  /*11b40*/  IMAD.MOV.U32 R24, RZ, RZ, R18 ;  /* 0x000000ffff187224 */ /* 0x000fe400078e0012 */
[----:B------:R-:W-:Y:S01]  /*11b50*/  IMAD.MOV.U32 R25, RZ, RZ, R19 ;  /* 0x000000ffff197224 */ /* 0x000fe200078e0013 */
[----:B------:R-:W-:Y:S06]  /*11b60*/  BRA `(.L_x_5966) ;  /* 0x0000000400847947 */ /* 0x000fec0003800000 */
.L_x_5947:
        /* <DEDUP_REMOVED lines=36> */
.L_x_5978:
[----:B------:R-:W-:Y:S05]  /*11db0*/  BSYNC B3 ;  /* 0x0000000000037941 */ /* 0x000fea0003800000 */
.L_x_5977:
        /* <DEDUP_REMOVED lines=31> */
.L_x_5980:
[----:B------:R-:W-:Y:S05]  /*11fb0*/  BSYNC B3 ;  /* 0x0000000000037941 */ /* 0x000fea0003800000 */
.L_x_5979:
        /* <DEDUP_REMOVED lines=24> */
.L_x_5976:
[----:B------:R-:W-:Y:S05]  /*12140*/  BSYNC B2 ;  /* 0x0000000000027941 */ /* 0x000fea0003800000 */
.L_x_5975:
[----:B------:R-:W-:Y:S01]  /*12150*/  LOP3.LUT R25, RZ, 0x80000000, R33, 0xb8, !PT ;  /* 0x80000000ff197812 */ /* 0x000fe200078eb821 */
[----:B------:R-:W-:Y:S02]  /*12160*/  IMAD.MOV.U32 R19, RZ, RZ, R46 ;  /* 0x000000ffff137224 */ /* 0x000fe400078e002e */
[----:B------:R-:W-:-:S07]  /*12170*/  IMAD.MOV.U32 R24, RZ, RZ, RZ ;  /* 0x000000ffff187224 */ /* 0x000fce00078e00ff */
.L_x_5966:
[----:B------:R-:W-:Y:S05]  /*12180*/  BSYNC B1 ;  /* 0x0000000000017941 */ /* 0x000fea0003800000 */
.L_x_5946:
[----:B------:R-:W0:Y:S01]  /*12190*/  LDC.64 R2, c[0x0][0x218] ;  /* 0x00008600ff027b82 */ /* 0x000e220000000a00 */
[----:B------:R-:W-:Y:S02]  /*121a0*/  DADD R70, -RZ, -R6 ;  /* 0x00000000ff467229 */ /* 0x000fe40000000906 */
[----:B------:R-:W-:Y:S02]  /*121b0*/  DADD R66, -RZ, -R4 ;  /* 0x00000000ff427229 */ /* 0x000fe40000000904 */
[----:B------:R-:W-:Y:S02]  /*121c0*/  DADD R62, -RZ, -R8 ;  /* 0x00000000ff3e7229 */ /* 0x000fe40000000908 */
[----:B------:R-:W-:Y:S02]  /*121d0*/  DADD R58, -RZ, -R10 ;  /* 0x00000000ff3a7229 */ /* 0x000fe4000000090a */
[----:B------:R-:W-:Y:S02]  /*121e0*/  DADD R50, -RZ, -R14 ;  /* 0x00000000ff327229 */ /* 0x000fe4000000090e */
[----:B------:R-:W-:-:S02]  /*121f0*/  DADD R22, -RZ, -R16 ;  /* 0x00000000ff167229 */ /* 0x000fc40000000910 */
[----:B------:R-:W-:Y:S01]  /*12200*/  DADD R26, -RZ, -R18 ;  /* 0x00000000ff1a7229 */ /* 0x000fe20000000912 */
[----:B0-----:R-:W-:-:S04]  /*12210*/  IMAD.WIDE.U32 R72, R72, 0x10, R2 ;  /* 0x0000001048487825 */ /* 0x001fc800078e0002 */
[----:B------:R-:W-:Y:S01]  /*12220*/  IMAD.WIDE R72, R54, 0x20, R72 ;  /* 0x0000002036487825 */ /* 0x000fe200078e0248 */
[----:B------:R-:W-:-:S04]  /*12230*/  DADD R54, -RZ, -R12 ;  /* 0x00000000ff367229 */ /* 0x000fc8000000090c */
[----:B------:R-:W-:Y:S04]  /*12240*/  STG.E.128 desc[UR6][R72.64], R68 ;  /* 0x0000004448007986 */ /* 0x000fe8000c101d06 */
[----:B------:R-:W-:Y:S04]  /*12250*/  STG.E.128 desc[UR6][R72.64+0x10], R64 ;  /* 0x0000104048007986 */ /* 0x000fe8000c101d06 */
[----:B------:R-:W-:Y:S04]  /*12260*/  STG.E.128 desc[UR6][R72.64+0x1000], R60 ;  /* 0x0010003c48007986 */ /* 0x000fe8000c101d06 */
[----:B------:R-:W-:Y:S04]  /*12270*/  STG.E.128 desc[UR6][R72.64+0x1010], R56 ;  /* 0x0010103848007986 */ /* 0x000fe8000c101d06 */
[----:B------:R-:W-:Y:S04]  /*12280*/  STG.E.128 desc[UR6][R72.64+0x2000], R52 ;  /* 0x0020003448007986 */ /* 0x000fe8000c101d06 */
[----:B------:R-:W-:Y:S04]  /*12290*/  STG.E.128 desc[UR6][R72.64+0x2010], R48 ;  /* 0x0020103048007986 */ /* 0x000fe8000c101d06 */
[----:B------:R-:W-:Y:S04]  /*122a0*/  STG.E.128 desc[UR6][R72.64+0x3000], R20 ;  /* 0x0030001448007986 */ /* 0x000fe8000c101d06 */
[----:B------:R-:W-:Y:S01]  /*122b0*/  STG.E.128 desc[UR6][R72.64+0x3010], R24 ;  /* 0x0030101848007986 */ /* 0x000fe2000c101d06 */
[----:B------:R-:W-:Y:S05]  /*122c0*/  EXIT ;  /* 0x000000000000794d */ /* 0x000fea0003800000 */
.L_x_5700:
[----:B------:R-:W0:Y:S01]  /*122d0*/  S2R R21, SR_TID.X ;  /* 0x0000000000157919 */ /* 0x000e220000002100 */
[----:B------:R-:W-:Y:S02]  /*122e0*/  CS2R R6, SRZ ;  /* 0x0000000000067805 */ /* 0x000fe4000001ff00 */
[----:B------:R-:W-:Y:S02]  /*122f0*/  CS2R R4, SRZ ;  /* 0x0000000000047805 */ /* 0x000fe4000001ff00 */
[----:B0-----:R-:W-:-:S13]  /*12300*/  ISETP.GE.AND P0, PT, R21, R64, PT ;  /* 0x000000401500720c */ /* 0x001fda0003f06270 */
[----:B------:R-:W-:Y:S01]  /*12310*/  @!P0 IADD3 R23, R72, R21, RZ ;  /* 0x0000001548178210 */ /* 0x000fe20007ffe0ff */
        /* <DEDUP_REMOVED lines=12> */
[----:B------:R2:W5:Y:S07]  /*123e0*/  @!P6 LDG.E.128 R4, desc[UR6][R8.64] ;  /* 0x000000060804e981 */ /* 0x00056e000c1e1d00 */
        /* <DEDUP_REMOVED lines=8> */
[----:B------:R-:W-:Y:S01]  /*12470*/  @!P2 IADD3 R43, R72, R21, RZ ;  /* 0x00000015482ba210 */ /* 0x000fe20007ffe0ff */
[----:B------:R-:W-:Y:S01]  /*12480*/  @!P2 VIADD R21, R21, 0x80 ;  /* 0x000000801515a836 */ /* 0x000fe20000000000 */
[----:B------:R-:W0:Y:S04]  /*12490*/  @!P2 LDC.64 R16, c[0x0][0x220] ;  /* 0x00008800ff10ab82 */ /* 0x000e280000000a00 */
[----:B------:R-:W-:-:S13]  /*124a0*/  ISETP.GE.AND P1, PT, R21, R64, PT ;  /* 0x000000401500720c */ /* 0x000fda0003f26270 */
[----:B------:R-:W-:Y:S01]  /*124b0*/  @!P1 IMAD.IADD R45, R72, 0x1, R21 ;  /* 0x00000001482d9824 */ /* 0x000fe200078e0215 */
[----:B------:R-:W0:Y:S01]  /*124c0*/  @!P1 LDC.64 R18, c[0x0][0x220] ;  /* 0x00008800ff129b82 */ /* 0x000e220000000a00 */
[----:B------:R-:W-:-:S05]  /*124d0*/  @!P1 VIADD R21, R21, 0x80 ;  /* 0x0000008015159836 */ /* 0x000fca0000000000 */
[----:B------:R-:W-:-:S13]  /*124e0*/  ISETP.GE.AND P6, PT, R21, R64, PT ;  /* 0x000000401500720c */ /* 0x000fda0003fc6270 */
[----:B------:R-:W0:Y:S01]  /*124f0*/  @!P6 LDC.64 R36, c[0x0][0x220] ;  /* 0x00008800ff24eb82 */ /* 0x000e220000000a00 */
[----:B-1----:R-:W-:Y:S01]  /*12500*/  @!P5 IMAD.WIDE.U32 R32, R33, 0x10, R10 ;  /* 0x000000102120d825 */ /* 0x002fe200078e000a */
[----:B------:R-:W-:Y:S02]  /*12510*/  CS2R R10, SRZ ;  /* 0x00000000000a7805 */ /* 0x000fe4000001ff00 */
[----:B--2---:R-:W-:Y:S01]  /*12520*/  CS2R R8, SRZ ;  /* 0x0000000000087805 */ /* 0x004fe2000001ff00 */
[----:B------:R-:W-:Y:S01]  /*12530*/  @!P6 IMAD.IADD R21, R72, 0x1, R21 ;  /* 0x000000014815e824 */ /* 0x000fe200078e0215 */
[----:B------:R-:W-:Y:S01]  /*12540*/  CS2R R26, SRZ ;  /* 0x00000000001a7805 */ /* 0x000fe2000001ff00 */
[----:B---3--:R-:W-:Y:S01]  /*12550*/  @!P4 IMAD.WIDE.U32 R38, R39, 0x10, R12 ;  /* 0x000000102726c825 */ /* 0x008fe200078e000c */
[----:B------:R-:W-:Y:S02]  /*12560*/  CS2R R12, SRZ ;  /* 0x00000000000c7805 */ /* 0x000fe4000001ff00 */
[----:B------:R1:W5:Y:S01]  /*12570*/  @!P5 LDG.E.128 R8, desc[UR6][R32.64] ;  /* 0x000000062008d981 */ /* 0x000362000c1e1d00 */
[----:B------:R-:W-:Y:S01]  /*12580*/  CS2R R24, SRZ ;  /* 0x0000000000187805 */ /* 0x000fe2000001ff00 */
[----:B----4-:R-:W-:Y:S01]  /*12590*/  @!P3 IMAD.WIDE.U32 R40, R41, 0x10, R14 ;  /* 0x000000102928b825 */ /* 0x010fe200078e000e */
[----:B------:R-:W-:-:S02]  /*125a0*/  CS2R R14, SRZ ;  /* 0x00000000000e7805 */ /* 0x000fc4000001ff00 */
[----:B------:R-:W-:Y:S02]  /*125b0*/  CS2R R30, SRZ ;  /* 0x00000000001e7805 */ /* 0x000fe4000001ff00 */
[----:B------:R-:W-:Y:S01]  /*125c0*/  CS2R R28, SRZ ;  /* 0x00000000001c7805 */ /* 0x000fe2000001ff00 */
[----:B0-----:R-:W-:Y:S01]  /*125d0*/  @!P2 IMAD.WIDE.U32 R42, R43, 0x10, R16 ;  /* 0x000000102b2aa825 */ /* 0x001fe200078e0010 */
[----:B------:R-:W-:Y:S02]  /*125e0*/  CS2R R16, SRZ ;  /* 0x0000000000107805 */ /* 0x000fe4000001ff00 */
[----:B------:R-:W-:Y:S01]  /*125f0*/  CS2R R34, SRZ ;  /* 0x0000000000227805 */ /* 0x000fe2000001ff00 */
[----:B------:R0:W5:Y:S01]  /*12600*/  @!P4 LDG.E.128 R12, desc[UR6][R38.64] ;  /* 0x00000006260cc981 */ /* 0x000162000c1e1d00 */
[----:B------:R-:W-:Y:S01]  /*12610*/  @!P1 IMAD.WIDE.U32 R44, R45, 0x10, R18 ;  /* 0x000000102d2c9825 */ /* 0x000fe200078e0012 */
[----:B------:R-:W-:Y:S02]  /*12620*/  CS2R R18, SRZ ;  /* 0x0000000000127805 */ /* 0x000fe4000001ff00 */
[----:B-1----:R-:W-:Y:S01]  /*12630*/  CS2R R32, SRZ ;  /* 0x0000000000207805 */ /* 0x002fe2000001ff00 */
[----:B------:R-:W-:Y:S01]  /*12640*/  @!P0 IMAD.WIDE.U32 R2, R23, 0x10, R2 ;  /* 0x0000001017028825 */ /* 0x000fe200078e0002 */
[----:B------:R-:W-:Y:S01]  /*12650*/  CS2R R22, SRZ ;  /* 0x0000000000167805 */ /* 0x000fe2000001ff00 */
[----:B------:R0:W5:Y:S02]  /*12660*/  @!P1 LDG.E.128 R24, desc[UR6][R44.64] ;  /* 0x000000062c189981 */ /* 0x000164000c1e1d00 */
[----:B------:R-:W-:Y:S01]  /*12670*/  @!P6 IMAD.WIDE.U32 R36, R21, 0x10, R36 ;  /* 0x000000101524e825 */ /* 0x000fe200078e0024 */
[----:B------:R-:W-:Y:S01]  /*12680*/  CS2R R20, SRZ ;  /* 0x0000000000147805 */ /* 0x000fe2000001ff00 */
[----:B------:R0:W5:Y:S04]  /*12690*/  @!P3 LDG.E.128 R16, desc[UR6][R40.64] ;  /* 0x000000062810b981 */ /* 0x000168000c1e1d00 */
        /* <DEDUP_REMOVED lines=9> */
[----:B------:R-:W-:Y:S01]  /*12730*/  LOP3.LUT R0, R47, 0x7fffffff, RZ, 0xc0, !PT ;  /* 0x7fffffff2f007812 */ /* 0x000fe200078ec0ff */
[----:B------:R-:W-:Y:S01]  /*12740*/  IMAD.MOV.U32 R51, RZ, RZ, R47 ;  /* 0x000000ffff337224 */ /* 0x000fe200078e002f */
[----:B------:R-:W-:-:S02]  /*12750*/  MOV R50, R46 ;  /* 0x0000002e00327202 */ /* 0x000fc40000000f00 */
        /* <DEDUP_REMOVED lines=30> */
.L_x_5988:
[----:B0-----:R-:W-:Y:S01]  /*12940*/  DMUL R36, RZ, R32 ;  /* 0x00000020ff247228 */ /* 0x001fe20000000000 */
[----:B------:R-:W-:-:S10]  /*12950*/  IMAD.MOV.U32 R2, RZ, RZ, RZ ;  /* 0x000000ffff027224 */ /* 0x000fd400078e00ff */
.L_x_5989:
[----:B------:R-:W-:Y:S05]  /*12960*/  BSYNC B3 ;  /* 0x0000000000037941 */ /* 0x000fea0003800000 */
.L_x_5987:
[----:B------:R-:W-:Y:S01]  /*12970*/  DMUL R32, R36, R36 ;  /* 0x0000002424207228 */ /* 0x000fe20000000000 */
[----:B------:R-:W-:Y:S01]  /*12980*/  MOV R38, 0x5b27ebb1 ;  /* 0x5b27ebb100267802 */ /* 0x000fe20000000f00 */
[----:B------:R-:W-:Y:S01]  /*12990*/  IMAD.MOV.U32 R39, RZ, RZ, 0x3ef9757c ;  /* 0x3ef9757cff277424 */ /* 0x000fe200078e00ff */
[----:B------:R-:W-:Y:S01]  /*129a0*/  UMOV UR4, 0x2799bcb9 ;  /* 0x2799bcb900047882 */ /* 0x000fe20000000000 */
[----:B------:R-:W-:Y:S01]  /*129b0*/  UMOV UR5, 0x3ee48dac ;  /* 0x3ee48dac00057882 */ /* 0x000fe20000000000 */
[----:B------:R-:W-:Y:S01]  /*129c0*/  LOP3.LUT R2, R2, 0x1, RZ, 0xc0, !PT ;  /* 0x0000000102027812 */ /* 0x000fe200078ec0ff */
[----:B------:R-:W-:Y:S01]  /*129d0*/  DADD R48, -RZ, -R34 ;  /* 0x00000000ff307229 */ /* 0x000fe20000000922 */
[----:B------:R-:W-:Y:S01]  /*129e0*/  BSSY B0, `(.L_x_5990) ;  /* 0x0000039000007945 */ /* 0x000fe20003800000 */
[----:B------:R-:W-:Y:S01]  /*129f0*/  DFMA R38, R32, UR4, -R38 ;  /* 0x0000000420267c2b */ /* 0x000fe20008000826 */
[----:B------:R-:W-:Y:S01]  /*12a00*/  UMOV UR4, 0xfd91e04 ;  /* 0x0fd91e0400047882 */ /* 0x000fe20000000000 */
[----:B------:R-:W-:Y:S01]  /*12a10*/  UMOV UR5, 0x3f0980e9 ;  /* 0x3f0980e900057882 */ /* 0x000fe20000000000 */
[----:B------:R-:W-:-:S05]  /*12a20*/  ISETP.NE.U32.AND P0, PT, R2, 0x1, PT ;  /* 0x000000010200780c */ /* 0x000fca0003f05070 */
[----:B------:R-:W-:Y:S01]  /*12a30*/  DFMA R38, R32, R38, UR4 ;  /* 0x0000000420267e2b */ /* 0x000fe20008000026 */
[----:B------:R-:W-:Y:S01]  /*12a40*/  UMOV UR4, 0x417d7e1d ;  /* 0x417d7e1d00047882 */ /* 0x000fe20000000000 */
[----:B------:R-:W-:Y:S01]  /*12a50*/  UMOV UR5, 0x3efae2b0 ;  /* 0x3efae2b000057882 */ /* 0x000fe20000000000 */
[----:B------:R-:W-:-:S04]  /*12a60*/  LOP3.LUT R45, R49, 0x7fffffff, RZ, 0xc0, !PT ;  /* 0x7fffffff312d7812 */ /* 0x000fc800078ec0ff */
[----:B------:R-:W-:Y:S01]  /*12a70*/  ISETP.GE.U32.AND P1, PT, R45, 0x3ff00000, PT ;  /* 0x3ff000002d00780c */ /* 0x000fe20003f26070 */
        /* <DEDUP_REMOVED lines=47> */
.L_x_5991:
[----:B------:R-:W-:Y:S05]  /*12d70*/  BSYNC B0 ;  /* 0x0000000000007941 */ /* 0x000fea0003800000 */
.L_x_5990:
        /* <DEDUP_REMOVED lines=86> */
.L_x_5995:
[----:B------:R-:W-:Y:S05]  /*132e0*/  BSYNC B4 ;  /* 0x0000000000047941 */ /* 0x000fea0003800000 */
.L_x_5994:
[----:B------:R-:W-:Y:S01]  /*132f0*/  DADD R2, R48, R2 ;  /* 0x0000000030027229 */ /* 0x000fe20000000002 */
[----:B------:R-:W-:Y:S01]  /*13300*/  UMOV UR4, 0x8fb9f87e ;  /* 0x8fb9f87e00047882 */ /* 0x000fe20000000000 */
[----:B------:R-:W-:Y:S02]  /*13310*/  UMOV UR5, 0x408633ce ;  /* 0x408633ce00057882 */ /* 0x000fe40000000000 */
[----:B------:R-:W-:-:S06]  /*13320*/  DSETP.GE.AND P0, PT, R44, UR4, PT ;  /* 0x000000042c007e2a */ /* 0x000fcc000bf06000 */
[----:B------:R-:W-:Y:S02]  /*13330*/  FSEL R36, R2, RZ, !P0 ;  /* 0x000000ff02247208 */ /* 0x000fe40004000000 */
[----:B------:R-:W-:Y:S01]  /*13340*/  FSEL R37, R3, +QNAN , !P0 ;  /* 0x7ff0000003257808 */ /* 0x000fe20004000000 */
[----:B------:R-:W-:Y:S06]  /*13350*/  BRA `(.L_x_5996) ;  /* 0x00000000005c7947 */ /* 0x000fec0003800000 */
.L_x_5993:
        /* <DEDUP_REMOVED lines=23> */
.L_x_5996:
[----:B------:R-:W-:Y:S05]  /*134d0*/  BSYNC B3 ;  /* 0x0000000000037941 */ /* 0x000fea0003800000 */
.L_x_5992:
[----:B------:R-:W-:Y:S01]  /*134e0*/  DADD R34, -RZ, -R34 ;  /* 0x00000000ff227229 */ /* 0x000fe20000000922 */
[----:B------:R-:W-:Y:S01]  /*134f0*/  BSSY B3, `(.L_x_5997) ;  /* 0x0000020000037945 */ /* 0x000fe20003800000 */
[----:B------:R-:W-:-:S04]  /*13500*/  DFMA R44, R32, R32, 1 ;  /* 0x3ff00000202c742b */ /* 0x000fc80000000020 */
[----:B------:R-:W-:Y:S02]  /*13510*/  IMAD.MOV.U32 R34, RZ, RZ, R36 ;  /* 0x000000ffff227224 */ /* 0x000fe400078e0024 */
[----:B------:R-:W-:Y:S02]  /*13520*/  IMAD.MOV.U32 R36, RZ, RZ, 0x0 ;  /* 0x00000000ff247424 */ /* 0x000fe400078e00ff */
[----:B------:R-:W-:Y:S02]  /*13530*/  LOP3.LUT R35, R37, 0x80000000, R35, 0xb8, !PT ;  /* 0x8000000025237812 */ /* 0x000fe400078eb823 */
[----:B------:R-:W-:-:S04]  /*13540*/  MOV R37, 0x3fd80000 ;  /* 0x3fd8000000257802 */ /* 0x000fc80000000f00 */
        /* <DEDUP_REMOVED lines=26> */
.L_x_5998:
[----:B------:R-:W-:Y:S05]  /*136f0*/  BSYNC B3 ;  /* 0x0000000000037941 */ /* 0x000fea0003800000 */
.L_x_5997:
        /* <DEDUP_REMOVED lines=25> */
.L_x_6000:
[----:B------:R-:W-:Y:S05]  /*13890*/  BSYNC B3 ;  /* 0x0000000000037941 */ /* 0x000fea0003800000 */
.L_x_5999:
        /* <DEDUP_REMOVED lines=25> */
.L_x_6002:
[----:B------:R-:W-:Y:S05]  /*13a30*/  BSYNC B3 ;  /* 0x0000000000037941 */ /* 0x000fea0003800000 */
.L_x_6001:
[----:B------:R-:W-:Y:S05]  /*13a40*/  BRA `(.L_x_6003) ;  /* 0x0000001000647947 */ /* 0x000fea0003800000 */
.L_x_5986:
        /* <DEDUP_REMOVED lines=60> */
[----:B------:R-:W-:Y:S02]  /*13e10*/  LEA R3, R2, 0x3ff00000, 0x14 ;  /* 0x3ff0000002037811 */ /* 0x000fe400078ea0ff */
[----:B------:R-:W-:-:S06]  /*13e20*/  MOV R2, RZ ;  /* 0x000000ff00027202 */ /* 0x000fcc0000000f00 */
[----:B------:R-:W-:-:S11]  /*13e30*/  DMUL R46, R46, R2 ;  /* 0x000000022e2e7228 */ /* 0x000fd60000000000 */
.L_x_6005:
[----:B------:R-:W-:Y:S05]  /*13e40*/  BSYNC B0 ;  /* 0x0000000000007941 */ /* 0x000fea0003800000 */
.L_x_6004:
        /* <DEDUP_REMOVED lines=25> */
.L_x_6007:
[----:B------:R-:W-:Y:S01]  /*13fe0*/  DMUL R44, RZ, R32 ;  /* 0x00000020ff2c7228 */ /* 0x000fe20000000000 */
[----:B------:R-:W-:-:S10]  /*13ff0*/  MOV R2, RZ ;  /* 0x000000ff00027202 */ /* 0x000fd40000000f00 */
.L_x_6008:
[----:B------:R-:W-:Y:S05]  /*14000*/  BSYNC B3 ;  /* 0x0000000000037941 */ /* 0x000fea0003800000 */
.L_x_6006:
        /* <DEDUP_REMOVED lines=48> */
.L_x_6010:
[----:B------:R-:W-:Y:S01]  /*14310*/  DMUL R2, RZ, R32 ;  /* 0x00000020ff027228 */ /* 0x000fe20000000000 */
[----:B------:R-:W-:-:S10]  /*14320*/  IMAD.MOV.U32 R0, RZ, RZ, RZ ;  /* 0x000000ffff007224 */ /* 0x000fd400078e00ff */
.L_x_6011:
[----:B------:R-:W-:Y:S05]  /*14330*/  BSYNC B3 ;  /* 0x0000000000037941 */ /* 0x000fea0003800000 */
.L_x_6009:
        /* <DEDUP_REMOVED lines=24> */
[----:B------:R-:W-:Y:S01]  /*144c0*/  IMAD.MOV.U32 R51, RZ, RZ, 0x3ff00000 ;  /* 0x3ff00000ff337424 */ /* 0x000fe200078e00ff */
[----:B------:R-:W-:-:S04]  /*144d0*/  MOV R50, RZ ;  /* 0x000000ff00327202 */ /* 0x000fc80000000f00 */
[----:B------:R-:W-:Y:S02]  /*144e0*/  LOP3.LUT R51, R51, 0x80000000, R35, 0xb8, !PT ;  /* 0x8000000033337812 */ /* 0x000fe400078eb823 */
[----:B------:R-:W-:-:S08]  /*144f0*/  @P1 DFMA R2, R2, -1, RZ ;  /* 0xbff000000202182b */ /* 0x000fd000000000ff */
[----:B------:R-:W-:-:S08]  /*14500*/  DMUL R48, R48, R2 ;  /* 0x0000000230307228 */ /* 0x000fd00000000000 */
[----:B------:R-:W-:-:S08]  /*14510*/  DMUL R48, R48, R46 ;  /* 0x0000002e30307228 */ /* 0x000fd00000000000 */
[----:B------:R-:W-:Y:S01]  /*14520*/  DMUL R60, R48, R46 ;  /* 0x0000002e303c7228 */ /* 0x000fe20000000000 */
[----:B------:R-:W-:Y:S10]  /*14530*/  BRA `(.L_x_6003) ;  /* 0x0000000400a87947 */ /* 0x000ff40003800000 */
.L_x_5985:
[----:B------:R-:W-:-:S10]  /*14540*/  DADD R50, R32, -R32 ;  /* 0x0000000020327229 */ /* 0x000fd40000000820 */
[----:B------:R-:W-:Y:S02]  /*14550*/  IMAD.MOV.U32 R60, RZ, RZ, R50 ;  /* 0x000000ffff3c7224 */ /* 0x000fe400078e0032 */
[----:B------:R-:W-:Y:S01]  /*14560*/  IMAD.MOV.U32 R61, RZ, RZ, R51 ;  /* 0x000000ffff3d7224 */ /* 0x000fe200078e0033 */
[----:B------:R-:W-:Y:S06]  /*14570*/  BRA `(.L_x_6003) ;  /* 0x0000000400987947 */ /* 0x000fec0003800000 */
.L_x_5984:
        /* <DEDUP_REMOVED lines=35> */
.L_x_6015:
[----:B------:R-:W-:Y:S05]  /*147b0*/  BSYNC B4 ;  /* 0x0000000000047941 */ /* 0x000fea0003800000 */
.L_x_6014:
        /* <DEDUP_REMOVED lines=21> */
[----:B------:R-:W-:Y:S02]  /*14910*/  DFMA R36, R2, R36, R38 ;  /* 0x000000240224722b */ /* 0x000fe40000000026 */
[----:B------:R-:W-:-:S06]  /*14920*/  DMUL R38, R32, UR4 ;  /* 0x0000000420267c28 */ /* 0x000fcc0008000000 */
[----:B------:R-:W-:Y:S02]  /*14930*/  DFMA R48, R36, R44, R44 ;  /* 0x0000002c2430722b */ /* 0x000fe4000000002c */
[----:B------:R-:W-:Y:S02]  /*14940*/  @P0 DFMA R48, R2, R36, 1 ;  /* 0x3ff000000230042b */ /* 0x000fe40000000024 */
[----:B------:R-:W-:Y:S01]  /*14950*/  DSETP.GE.AND P0, PT, |R32|, 2.14748364800000000000e+09, PT ;  /* 0x41e000002000742a */ /* 0x000fe20003f06200 */
[----:B------:R0:W1:Y:S05]  /*14960*/  F2I.F64 R38, R38 ;  /* 0x0000002600267311 */ /* 0x00006a0000301100 */
[----:B------:R-:W-:-:S08]  /*14970*/  @P1 DFMA R48, R48, -1, RZ ;  /* 0xbff000003030182b */ /* 0x000fd000000000ff */
[----:B0-----:R-:W-:Y:S05]  /*14980*/  @!P0 BRA `(.L_x_6017) ;  /* 0x00000000001c8947 */ /* 0x001fea0003800000 */
[----:B------:R-:W-:Y:S01]  /*14990*/  IMAD.MOV.U32 R2, RZ, RZ, R32 ;  /* 0x000000ffff027224 */ /* 0x000fe200078e0020 */
[----:B------:R-:W-:Y:S01]  /*149a0*/  MOV R0, 0x149d0 ;  /* 0x000149d000007802 */ /* 0x000fe20000000f00 */
[----:B------:R-:W-:-:S07]  /*149b0*/  IMAD.MOV.U32 R3, RZ, RZ, R33 ;  /* 0x000000ffff037224 */ /* 0x000fce00078e0021 */
[----:B-1----:R-:W-:Y:S05]  /*149c0*/  CALL.REL.NOINC `($_ZN2at6native29vectorized_elementwise_kernelILi2EZZZNS0_15tan_kernel_cudaERNS_18TensorIteratorBaseEENKUlvE_clEvENKUlvE_clEvEUlN3c107complexIdEEE_St5arrayIPcLm2EEEEviT0_T1_$__internal_trig_reduction_slowpathd) ;  /* 0x0000010c00c07944 */ /* 0x002fea0003c00000 */
[----:B------:R-:W-:Y:S01]  /*149d0*/  MOV R38, R2 ;  /* 0x0000000200267202 */ /* 0x000fe20000000f00 */
[----:B------:R-:W-:Y:S02]  /*149e0*/  IMAD.MOV.U32 R34, RZ, RZ, R36 ;  /* 0x000000ffff227224 */ /* 0x000fe400078e0024 */
[----:B------:R-:W-:-:S07]  /*149f0*/  IMAD.MOV.U32 R35, RZ, RZ, R37 ;  /* 0x000000ffff237224 */ /* 0x000fce00078e0025 */
.L_x_6017:
[----:B------:R-:W-:Y:S05]  /*14a00*/  BSYNC B4 ;  /* 0x0000000000047941 */ /* 0x000fea0003800000 */
.L_x_6016:
[----:B------:R-:W0:Y:S01]  /*14a10*/  LDC.64 R2, c[0x4][0x168] ;  /* 0x01005a00ff027b82 */ /* 0x000e220000000a00 */
[----:B-1----:R-:W-:-:S04]  /*14a20*/  VIADD R32, R38, 0x1 ;  /* 0x0000000126207836 */ /* 0x002fc80000000000 */
[----:B------:R-:W-:-:S05]  /*14a30*/  IMAD.SHL.U32 R0, R32, 0x8, RZ ;  /* 0x0000000820007824 */ /* 0x000fca00078e00ff */
[----:B------:R-:W-:-:S05]  /*14a40*/  LOP3.LUT R33, R0, 0x8, RZ, 0xc0, !PT ;  /* 0x0000000800217812 */ /* 0x000fca00078ec0ff */
[----:B0-----:R-:W-:-:S05]  /*14a50*/  IMAD.WIDE.U32 R2, R33, 0x8, R2 ;  /* 0x0000000821027825 */ /* 0x001fca00078e0002 */
[----:B------:R-:W2:Y:S04]  /*14a60*/  LDG.E.128.CONSTANT R52, desc[UR6][R2.64] ;  /* 0x0000000602347981 */ /* 0x000ea8000c1e9d00 */
[----:B------:R-:W3:Y:S04]  /*14a70*/  LDG.E.128.CONSTANT R36, desc[UR6][R2.64+0x10] ;  /* 0x0000100602247981 */ /* 0x000ee8000c1e9d00 */
[----:B------:R-:W4:Y:S01]  /*14a80*/  LDG.E.128.CONSTANT R40, desc[UR6][R2.64+0x20] ;  /* 0x0000200602287981 */ /* 0x000f22000c1e9d00 */
[----:B------:R-:W-:Y:S01]  /*14a90*/  R2P PR, R32, 0x3 ;  /* 0x0000000320007804 */ /* 0x000fe20000000000 */
[----:B------:R-:W-:Y:S01]  /*14aa0*/  HFMA2.MMA R32, -RZ, RZ, 44800, 430.5 ;  /* 0x79785ebaff207435 */ /* 0x000fe200000001ff */
[----:B------:R-:W-:Y:S01]  /*14ab0*/  IMAD.MOV.U32 R0, RZ, RZ, 0x3de5db65 ;  /* 0x3de5db65ff007424 */ /* 0x000fe200078e00ff */
[----:B------:R-:W-:-:S04]  /*14ac0*/  DMUL R44, R34, R34 ;  /* 0x00000022222c7228 */ /* 0x000fc80000000000 */
[----:B------:R-:W-:-:S04]  /*14ad0*/  FSEL R33, R0, -0.082518599927425384521, !P0 ;  /* 0xbda8ff8300217808 */ /* 0x000fc80004000000 */
        /* <DEDUP_REMOVED lines=11> */
.L_x_6013:
[----:B------:R-:W-:Y:S05]  /*14b90*/  BSYNC B3 ;  /* 0x0000000000037941 */ /* 0x000fea0003800000 */
.L_x_6012:
[----:B------:R-:W-:Y:S01]  /*14ba0*/  IMAD.MOV.U32 R51, RZ, RZ, R50 ;  /* 0x000000ffff337224 */ /* 0x000fe200078e0032 */
[----:B------:R-:W-:Y:S01]  /*14bb0*/  LOP3.LUT R61, RZ, 0x80000000, R33, 0xb8, !PT ;  /* 0x80000000ff3d7812 */ /* 0x000fe200078eb821 */
[----:B------:R-:W-:Y:S02]  /*14bc0*/  IMAD.MOV.U32 R50, RZ, RZ, R46 ;  /* 0x000000ffff327224 */ /* 0x000fe400078e002e */
[----:B------:R-:W-:-:S07]  /*14bd0*/  IMAD.MOV.U32 R60, RZ, RZ, RZ ;  /* 0x000000ffff3c7224 */ /* 0x000fce00078e00ff */
.L_x_6003:
[----:B------:R-:W-:Y:S05]  /*14be0*/  BSYNC B1 ;  /* 0x0000000000017941 */ /* 0x000fea0003800000 */
.L_x_5983:
[----:B------:R-:W-:-:S11]  /*14bf0*/  DADD R62, -RZ, -R50 ;  /* 0x00000000ff3e7229 */ /* 0x000fd60000000932 */
.L_x_5982:
[----:B------:R-:W-:Y:S05]  /*14c00*/  BSYNC B2 ;  /* 0x0000000000027941 */ /* 0x000fea0003800000 */
.L_x_5981:
[----:B0-----:R-:W0:Y:S01]  /*14c10*/  S2R R3, SR_TID.X ;  /* 0x0000000000037919 */ /* 0x001e220000002100 */
[----:B------:R-:W-:Y:S01]  /*14c20*/  BSSY B2, `(.L_x_6018) ;  /* 0x000024c000027945 */ /* 0x000fe20003800000 */
[----:B------:R-:W-:Y:S02]  /*14c30*/  CS2R R58, SRZ ;  /* 0x00000000003a7805 */ /* 0x000fe4000001ff00 */
[----:B------:R-:W-:Y:S02]  /*14c40*/  CS2R R56, SRZ ;  /* 0x0000000000387805 */ /* 0x000fe4000001ff00 */
[----:B0-----:R-:W-:-:S04]  /*14c50*/  IADD3 R3, R3, 0x80, RZ ;  /* 0x0000008003037810 */ /* 0x001fc80007ffe0ff */
[----:B------:R-:W-:-:S13]  /*14c60*/  ISETP.GE.AND P0, PT, R3, R64, PT ;  /* 0x000000400300720c */ /* 0x000fda0003f06270 */
[----:B------:R-:W-:Y:S05]  /*14c70*/  @P0 BRA `(.L_x_6019) ;  /* 0x0000002400180947 */ /* 0x000fea0003800000 */
        /* <DEDUP_REMOVED lines=33> */
.L_x_6025:
[----:B------:R-:W-:Y:S01]  /*14e90*/  DMUL R36, RZ, R4 ;  /* 0x00000004ff247228 */ /* 0x000fe20000000000 */
[----:B------:R-:W-:-:S10]  /*14ea0*/  IMAD.MOV.U32 R2, RZ, RZ, RZ ;  /* 0x000000ffff027224 */ /* 0x000fd400078e00ff */
.L_x_6026:
[----:B------:R-:W-:Y:S05]  /*14eb0*/  BSYNC B3 ;  /* 0x0000000000037941 */ /* 0x000fea0003800000 */
.L_x_6024:
[----:B------:R-:W-:Y:S01]  /*14ec0*/  DMUL R4, R36, R36 ;  /* 0x0000002424047228 */ /* 0x000fe20000000000 */
[----:B------:R-:W-:Y:S01]  /*14ed0*/  IMAD.MOV.U32 R34, RZ, RZ, 0x5b27ebb1 ;  /* 0x5b27ebb1ff227424 */ /* 0x000fe200078e00ff */
[----:B------:R-:W-:Y:S01]  /*14ee0*/  MOV R35, 0x3ef9757c ;  /* 0x3ef9757c00237802 */ /* 0x000fe20000000f00 */
        /* <DEDUP_REMOVED lines=60> */
.L_x_6028:
[----:B------:R-:W-:Y:S05]  /*152b0*/  BSYNC B0 ;  /* 0x0000000000007941 */ /* 0x000fea0003800000 */
.L_x_6027:
[----:B------:R-:W-:Y:S01]  /*152c0*/  BSSY B3, `(.L_x_6029) ;  /* 0x0000075000037945 */ /* 0x000fe20003800000 */
[----:B------:R-:W-:-:S03]  /*152d0*/  IMAD.MOV.U32 R34, RZ, RZ, R32 ;  /* 0x000000ffff227224 */ /* 0x000fc600078e0020 */
        /* <DEDUP_REMOVED lines=84> */
.L_x_6032:
[----:B------:R-:W-:Y:S05]  /*15820*/  BSYNC B4 ;  /* 0x0000000000047941 */ /* 0x000fea0003800000 */
.L_x_6031:
[----:B------:R-:W-:Y:S01]  /*15830*/  DADD R2, R32, R2 ;  /* 0x0000000020027229 */ /* 0x000fe20000000002 */
[----:B------:R-:W-:Y:S01]  /*15840*/  UMOV UR4, 0x8fb9f87e ;  /* 0x8fb9f87e00047882 */ /* 0x000fe20000000000 */
[----:B------:R-:W-:Y:S02]  /*15850*/  UMOV UR5, 0x408633ce ;  /* 0x408633ce00057882 */ /* 0x000fe40000000000 */
[----:B------:R-:W-:-:S06]  /*15860*/  DSETP.GE.AND P0, PT, R34, UR4, PT ;  /* 0x0000000422007e2a */ /* 0x000fcc000bf06000 */
[----:B------:R-:W-:Y:S02]  /*15870*/  FSEL R32, R2, RZ, !P0 ;  /* 0x000000ff02207208 */ /* 0x000fe40004000000 */
[----:B------:R-:W-:Y:S01]  /*15880*/  FSEL R33, R3, +QNAN , !P0 ;  /* 0x7ff0000003217808 */ /* 0x000fe20004000000 */
[----:B------:R-:W-:Y:S06]  /*15890*/  BRA `(.L_x_6033) ;  /* 0x00000000005c7947 */ /* 0x000fec0003800000 */
.L_x_6030:
        /* <DEDUP_REMOVED lines=23> */
.L_x_6033:
[----:B------:R-:W-:Y:S05]  /*15a10*/  BSYNC B3 ;  /* 0x0000000000037941 */ /* 0x000fea0003800000 */
.L_x_6029:
[----:B------:R-:W-:Y:S01]  /*15a20*/  DADD R6, -RZ, -R6 ;  /* 0x00000000ff067229 */ /* 0x000fe20000000906 */
[----:B------:R-:W-:Y:S05]  /*15a30*/  BSSY B3, `(.L_x_6034) ;  /* 0x0000020000037945 */ /* 0x000fea0003800000 */
[----:B------:R-:W-:Y:S02]  /*15a40*/  IMAD.MOV.U32 R6, RZ, RZ, R32 ;  /* 0x000000ffff067224 */ /* 0x000fe400078e0020 */
[----:B------:R-:W-:Y:S02]  /*15a50*/  IMAD.MOV.U32 R32, RZ, RZ, 0x0 ;  /* 0x00000000ff207424 */ /* 0x000fe400078e00ff */
[----:B------:R-:W-:Y:S01]  /*15a60*/  LOP3.LUT R7, R33, 0x80000000, R7, 0xb8, !PT ;  /* 0x8000000021077812 */ /* 0x000fe200078eb807 */
[----:B------:R-:W-:-:S05]  /*15a70*/  IMAD.MOV.U32 R33, RZ, RZ, 0x3fd80000 ;  /* 0x3fd80000ff217424 */ /* 0x000fca00078e00ff */
        /* <DEDUP_REMOVED lines=18> */
[----:B------:R-:W-:Y:S02]  /*15ba0*/  IMAD.MOV.U32 R41, RZ, RZ, R36 ;  /* 0x000000ffff297224 */ /* 0x000fe400078e0024 */
[----:B------:R-:W-:Y:S02]  /*15bb0*/  IMAD.MOV.U32 R40, RZ, RZ, R37 ;  /* 0x000000ffff287224 */ /* 0x000fe400078e0025 */
[----:B------:R-:W-:Y:S01]  /*15bc0*/  IMAD.MOV.U32 R36, RZ, RZ, R42 ;  /* 0x000000ffff247224 */ /* 0x000fe200078e002a */
[----:B------:R-:W-:Y:S01]  /*15bd0*/  MOV R42, 0x15c20 ;  /* 0x00015c20002a7802 */ /* 0x000fe20000000f00 */
[----:B------:R-:W-:Y:S02]  /*15be0*/  IMAD.MOV.U32 R3, RZ, RZ, R45 ;  /* 0x000000ffff037224 */ /* 0x000fe400078e002d */
[----:B------:R-:W-:-:S02]  /*15bf0*/  IMAD.MOV.U32 R37, RZ, RZ, R43 ;  /* 0x000000ffff257224 */ /* 0x000fc400078e002b */
[----:B------:R-:W-:-:S07]  /*15c00*/  IMAD.MOV.U32 R39, RZ, RZ, R35 ;  /* 0x000000ffff277224 */ /* 0x000fce00078e0023 */
[----:B------:R-:W-:Y:S05]  /*15c10*/  CALL.REL.NOINC `($__internal_9_$__cuda_sm20_dsqrt_rn_f64_mediumpath_v1) ;  /* 0x000000f800707944 */ /* 0x000fea0003c00000 */
[----:B------:R-:W-:-:S07]  /*15c20*/  MOV R2, R0 ;  /* 0x0000000000027202 */ /* 0x000fce0000000f00 */
.L_x_6035:
[----:B------:R-:W-:Y:S05]  /*15c30*/  BSYNC B3 ;  /* 0x0000000000037941 */ /* 0x000fea0003800000 */
.L_x_6034:
        /* <DEDUP_REMOVED lines=25> */
.L_x_6037:
[----:B------:R-:W-:Y:S05]  /*15dd0*/  BSYNC B3 ;  /* 0x0000000000037941 */ /* 0x000fea0003800000 */
.L_x_6036:
        /* <DEDUP_REMOVED lines=25> */
.L_x_6039:
[----:B------:R-:W-:Y:S05]  /*15f70*/  BSYNC B3 ;  /* 0x0000000000037941 */ /* 0x000fea0003800000 */
.L_x_6038:
[----:B------:R-:W-:Y:S05]  /*15f80*/  BRA `(.L_x_6040) ;  /* 0x00000010004c7947 */ /* 0x000fea0003800000 */
.L_x_6023:
[----:B------:R-:W-:Y:S01]  /*15f90*/  MOV R2, 0x652b82fe ;  /* 0x652b82fe00027802 */ /* 0x000fe20000000f00 */
[----:B------:R-:W-:Y:S01]  /*15fa0*/  IMAD.MOV.U32 R3, RZ, RZ, 0x3ff71547 ;  /* 0x3ff71547ff037424 */ /* 0x000fe200078e00ff */
        /* <DEDUP_REMOVED lines=60> */
.L_x_6042:
[----:B------:R-:W-:Y:S05]  /*16370*/  BSYNC B0 ;  /* 0x0000000000007941 */ /* 0x000fea0003800000 */
.L_x_6041:
        /* <DEDUP_REMOVED lines=25> */
.L_x_6044:
[----:B------:R-:W-:Y:S01]  /*16510*/  DMUL R34, RZ, R4 ;  /* 0x00000004ff227228 */ /* 0x000fe20000000000 */
[----:B------:R-:W-:-:S10]  /*16520*/  MOV R2, RZ ;  /* 0x000000ff00027202 */ /* 0x000fd40000000f00 */
.L_x_6045:
[----:B------:R-:W-:Y:S05]  /*16530*/  BSYNC B3 ;  /* 0x0000000000037941 */ /* 0x000fea0003800000 */
.L_x_6043:
        /* <DEDUP_REMOVED lines=48> */
.L_x_6047:
[----:B------:R-:W-:Y:S01]  /*16840*/  DMUL R2, RZ, R4 ;  /* 0x00000004ff027228 */ /* 0x000fe20000000000 */
[----:B------:R-:W-:-:S10]  /*16850*/  IMAD.MOV.U32 R0, RZ, RZ, RZ ;  /* 0x000000ffff007224 */ /* 0x000fd400078e00ff */
.L_x_6048:
[----:B------:R-:W-:Y:S05]  /*16860*/  BSYNC B3 ;  /* 0x0000000000037941 */ /* 0x000fea0003800000 */
.L_x_6046:
        /* <DEDUP_REMOVED lines=29> */
[----:B------:R-:W-:Y:S02]  /*16a40*/  LOP3.LUT R33, R3, 0x80000000, R7, 0xb8, !PT ;  /* 0x8000000003217812 */ /* 0x000fe400078eb807 */
[----:B------:R-:W-:Y:S01]  /*16a50*/  MOV R32, RZ ;  /* 0x000000ff00207202 */ /* 0x000fe20000000f00 */
[----:B------:R-:W-:Y:S07]  /*16a60*/  BRA `(.L_x_6040) ;  /* 0x0000000400947947 */ /* 0x000fee0003800000 */
.L_x_6022:
[----:B------:R-:W-:-:S10]  /*16a70*/  DADD R32, R4, -R4 ;  /* 0x0000000004207229 */ /* 0x000fd40000000804 */
[----:B------:R-:W-:Y:S02]  /*16a80*/  IMAD.MOV.U32 R56, RZ, RZ, R32 ;  /* 0x000000ffff387224 */ /* 0x000fe400078e0020 */
[----:B------:R-:W-:Y:S01]  /*16a90*/  IMAD.MOV.U32 R57, RZ, RZ, R33 ;  /* 0x000000ffff397224 */ /* 0x000fe200078e0021 */
[----:B------:R-:W-:Y:S06]  /*16aa0*/  BRA `(.L_x_6040) ;  /* 0x0000000400847947 */ /* 0x000fec0003800000 */
.L_x_6021:
        /* <DEDUP_REMOVED lines=36> */
.L_x_6052:
[----:B------:R-:W-:Y:S05]  /*16cf0*/  BSYNC B4 ;  /* 0x0000000000047941 */ /* 0x000fea0003800000 */
.L_x_6051:
        /* <DEDUP_REMOVED lines=31> */
.L_x_6054:
[----:B------:R-:W-:Y:S05]  /*16ef0*/  BSYNC B4 ;  /* 0x0000000000047941 */ /* 0x000fea0003800000 */
.L_x_6053:
        /* <DEDUP_REMOVED lines=24> */
.L_x_6050:
[----:B------:R-:W-:Y:S05]  /*17080*/  BSYNC B3 ;  /* 0x0000000000037941 */ /* 0x000fea0003800000 */
.L_x_6049:
[----:B------:R-:W-:Y:S01]  /*17090*/  LOP3.LUT R57, RZ, 0x80000000, R5, 0xb8, !PT ;  /* 0x80000000ff397812 */ /* 0x000fe200078eb805 */
[----:B------:R-:W-:Y:S02]  /*170a0*/  IMAD.MOV.U32 R33, RZ, RZ, R47 ;  /* 0x000000ffff217224 */ /* 0x000fe400078e002f */
[----:B------:R-:W-:-:S07]  /*170b0*/  IMAD.MOV.U32 R56, RZ, RZ, RZ ;  /* 0x000000ffff387224 */ /* 0x000fce00078e00ff */
.L_x_6040:
[----:B------:R-:W-:Y:S05]  /*170c0*/  BSYNC B1 ;  /* 0x0000000000017941 */ /* 0x000fea0003800000 */
.L_x_6020:
[----:B------:R-:W-:-:S11]  /*170d0*/  DADD R58, -RZ, -R32 ;  /* 0x00000000ff3a7229 */ /* 0x000fd60000000920 */
.L_x_6019:
[----:B------:R-:W-:Y:S05]  /*170e0*/  BSYNC B2 ;  /* 0x0000000000027941 */ /* 0x000fea0003800000 */
.L_x_6018:
[----:B------:R-:W0:Y:S01]  /*170f0*/  S2R R3, SR_TID.X ;  /* 0x0000000000037919 */ /* 0x000e220000002100 */
        /* <DEDUP_REMOVED lines=39> */
.L_x_6062:
[----:B------:R-:W-:Y:S01]  /*17370*/  DMUL R36, RZ, R8 ;  /* 0x00000008ff247228 */ /* 0x000fe20000000000 */
[----:B------:R-:W-:-:S10]  /*17380*/  IMAD.MOV.U32 R2, RZ, RZ, RZ ;  /* 0x000000ffff027224 */ /* 0x000fd400078e00ff */
.L_x_6063:
[----:B------:R-:W-:Y:S05]  /*17390*/  BSYNC B3 ;  /* 0x0000000000037941 */ /* 0x000fea0003800000 */
.L_x_6061:
        /* <DEDUP_REMOVED lines=63> */
.L_x_6065:
[----:B------:R-:W-:Y:S05]  /*17790*/  BSYNC B0 ;  /* 0x0000000000007941 */ /* 0x000fea0003800000 */
.L_x_6064:
        /* <DEDUP_REMOVED lines=83> */
[----:B------:R-:W-:-:S07]  /*17cd0*/  IMAD.MOV.U32 R2, RZ, RZ, R5 ;  /* 0x000000ffff027224 */ /* 0x000fce00078e0005 */
[----:B------:R-:W-:Y:S05]  /*17ce0*/  CALL.REL.NOINC `($__internal_8_$__cuda_sm20_div_rn_f64_full) ;  /* 0x000000d000ac7944 */ /* 0x000fea0003c00000 */
.L_x_6069:
[----:B------:R-:W-:Y:S05]  /*17cf0*/  BSYNC B4 ;  /* 0x0000000000047941 */ /* 0x000fea0003800000 */
.L_x_6068:
[----:B------:R-:W-:Y:S01]  /*17d00*/  DADD R2, R4, R2 ;  /* 0x0000000004027229 */ /* 0x000fe20000000002 */
[----:B------:R-:W-:Y:S01]  /*17d10*/  UMOV UR4, 0x8fb9f87e ;  /* 0x8fb9f87e00047882 */ /* 0x000fe20000000000 */
[----:B------:R-:W-:Y:S02]  /*17d20*/  UMOV UR5, 0x408633ce ;  /* 0x408633ce00057882 */ /* 0x000fe40000000000 */
[----:B------:R-:W-:-:S06]  /*17d30*/  DSETP.GE.AND P0, PT, R8, UR4, PT ;  /* 0x0000000408007e2a */ /* 0x000fcc000bf06000 */
[----:B------:R-:W-:Y:S02]  /*17d40*/  FSEL R4, R2, RZ, !P0 ;  /* 0x000000ff02047208 */ /* 0x000fe40004000000 */
[----:B------:R-:W-:Y:S01]  /*17d50*/  FSEL R5, R3, +QNAN , !P0 ;  /* 0x7ff0000003057808 */ /* 0x000fe20004000000 */
[----:B------:R-:W-:Y:S06]  /*17d60*/  BRA `(.L_x_6070) ;  /* 0x00000000005c7947 */ /* 0x000fec0003800000 */
.L_x_6067:
        /* <DEDUP_REMOVED lines=23> */
.L_x_6070:
[----:B------:R-:W-:Y:S05]  /*17ee0*/  BSYNC B3 ;  /* 0x0000000000037941 */ /* 0x000fea0003800000 */
.L_x_6066:
[----:B------:R-:W-:Y:S01]  /*17ef0*/  DADD R10, -RZ, -R10 ;  /* 0x00000000ff0a7229 */ /* 0x000fe2000000090a */
[----:B------:R-:W-:Y:S01]  /*17f00*/  IMAD.MOV.U32 R8, RZ, RZ, 0x0 ;  /* 0x00000000ff087424 */ /* 0x000fe200078e00ff */
[----:B------:R-:W-:Y:S01]  /*17f10*/  BSSY B3, `(.L_x_6071) ;  /* 0x000001c000037945 */ /* 0x000fe20003800000 */
[----:B------:R-:W-:-:S07]  /*17f20*/  IMAD.MOV.U32 R9, RZ, RZ, 0x3fd80000 ;  /* 0x3fd80000ff097424 */ /* 0x000fce00078e00ff */
        /* <DEDUP_REMOVED lines=26> */
.L_x_6072:
[----:B------:R-:W-:Y:S05]  /*180d0*/  BSYNC B3 ;  /* 0x0000000000037941 */ /* 0x000fea0003800000 */
.L_x_6071:
        /* <DEDUP_REMOVED lines=25> */
.L_x_6074:
[----:B------:R-:W-:Y:S05]  /*18270*/  BSYNC B3 ;  /* 0x0000000000037941 */ /* 0x000fea0003800000 */
.L_x_6073:
        /* <DEDUP_REMOVED lines=25> */
.L_x_6076:
[----:B------:R-:W-:Y:S05]  /*18410*/  BSYNC B3 ;  /* 0x0000000000037941 */ /* 0x000fea0003800000 */
.L_x_6075:
[----:B------:R-:W-:Y:S05]  /*18420*/  BRA `(.L_x_6077) ;  /* 0x0000001000487947 */ /* 0x000fea0003800000 */
.L_x_6060:
        /* <DEDUP_REMOVED lines=53> */
[----:B------:R-:W-:Y:S02]  /*18780*/  @!P1 MOV R4, RZ ;  /* 0x000000ff00049202 */ /* 0x000fe40000000f00 */
[----:B------:R-:W-:Y:S02]  /*18790*/  @!P1 SHF.R.S32.HI R3, RZ, 0x1, R0 ;  /* 0x00000001ff039819 */ /* 0x000fe40000011400 */
[----:B------:R-:W-:-:S03]  /*187a0*/  FSEL R7, R7, RZ, !P0 ;  /* 0x000000ff07077208 */ /* 0x000fc60004000000 */
[----:B------:R-:W-:Y:S02]  /*187b0*/  @!P1 IMAD.IADD R2, R2, 0x1, -R3 ;  /* 0x0000000102029824 */ /* 0x000fe400078e0a03 */
[----:B------:R-:W-:-:S03]  /*187c0*/  @!P1 IMAD R3, R3, 0x100000, R33 ;  /* 0x0010000003039824 */ /* 0x000fc600078e0221 */
[----:B------:R-:W-:Y:S01]  /*187d0*/  @!P1 LEA R5, R2, 0x3ff00000, 0x14 ;  /* 0x3ff0000002059811 */ /* 0x000fe200078ea0ff */
[----:B------:R-:W-:-:S06]  /*187e0*/  @!P1 IMAD.MOV.U32 R2, RZ, RZ, R32 ;  /* 0x000000ffff029224 */ /* 0x000fcc00078e0020 */
[----:B------:R-:W-:-:S11]  /*187f0*/  @!P1 DMUL R6, R2, R4 ;  /* 0x0000000402069228 */ /* 0x000fd60000000000 */
.L_x_6079:
[----:B------:R-:W-:Y:S05]  /*18800*/  BSYNC B0 ;  /* 0x0000000000007941 */ /* 0x000fea0003800000 */
.L_x_6078:
        /* <DEDUP_REMOVED lines=25> */
.L_x_6081:
[----:B------:R-:W-:Y:S01]  /*189a0*/  DMUL R4, RZ, R8 ;  /* 0x00000008ff047228 */ /* 0x000fe20000000000 */
[----:B------:R-:W-:-:S10]  /*189b0*/  MOV R2, RZ ;  /* 0x000000ff00027202 */ /* 0x000fd40000000f00 */
.L_x_6082:
[----:B------:R-:W-:Y:S05]  /*189c0*/  BSYNC B3 ;  /* 0x0000000000037941 */ /* 0x000fea0003800000 */
.L_x_6080:
        /* <DEDUP_REMOVED lines=48> */
.L_x_6084:
[----:B------:R-:W-:Y:S01]  /*18cd0*/  DMUL R2, RZ, R8 ;  /* 0x00000008ff027228 */ /* 0x000fe20000000000 */
[----:B------:R-:W-:-:S10]  /*18ce0*/  IMAD.MOV.U32 R32, RZ, RZ, RZ ;  /* 0x000000ffff207224 */ /* 0x000fd400078e00ff */
.L_x_6085:
[----:B------:R-:W-:Y:S05]  /*18cf0*/  BSYNC B3 ;  /* 0x0000000000037941 */ /* 0x000fea0003800000 */
.L_x_6083:
        /* <DEDUP_REMOVED lines=32> */
.L_x_6059:
[----:B------:R-:W-:-:S10]  /*18f00*/  DADD R4, R8, -R8 ;  /* 0x0000000008047229 */ /* 0x000fd40000000808 */
[----:B------:R-:W-:Y:S02]  /*18f10*/  IMAD.MOV.U32 R52, RZ, RZ, R4 ;  /* 0x000000ffff347224 */ /* 0x000fe400078e0004 */
[----:B------:R-:W-:Y:S01]  /*18f20*/  IMAD.MOV.U32 R53, RZ, RZ, R5 ;  /* 0x000000ffff357224 */ /* 0x000fe200078e0005 */
[----:B------:R-:W-:Y:S06]  /*18f30*/  BRA `(.L_x_6077) ;  /* 0x0000000400847947 */ /* 0x000fec0003800000 */
.L_x_6058:
        /* <DEDUP_REMOVED lines=36> */
.L_x_6089:
[----:B------:R-:W-:Y:S05]  /*19180*/  BSYNC B4 ;  /* 0x0000000000047941 */ /* 0x000fea0003800000 */
.L_x_6088:
        /* <DEDUP_REMOVED lines=31> */
.L_x_6091:
[----:B------:R-:W-:Y:S05]  /*19380*/  BSYNC B4 ;  /* 0x0000000000047941 */ /* 0x000fea0003800000 */
.L_x_6090:
        /* <DEDUP_REMOVED lines=24> */
.L_x_6087:
[----:B------:R-:W-:Y:S05]  /*19510*/  BSYNC B3 ;  /* 0x0000000000037941 */ /* 0x000fea0003800000 */
.L_x_6086:
[----:B------:R-:W-:Y:S01]  /*19520*/  LOP3.LUT R53, RZ, 0x80000000, R9, 0xb8, !PT ;  /* 0x80000000ff357812 */ /* 0x000fe200078eb809 */
[----:B------:R-:W-:Y:S02]  /*19530*/  IMAD.MOV.U32 R5, RZ, RZ, R33 ;  /* 0x000000ffff057224 */ /* 0x000fe400078e0021 */
[----:B------:R-:W-:-:S07]  /*19540*/  IMAD.MOV.U32 R52, RZ, RZ, RZ ;  /* 0x000000ffff347224 */ /* 0x000fce00078e00ff */
.L_x_6077:
[----:B------:R-:W-:Y:S05]  /*19550*/  BSYNC B1 ;  /* 0x0000000000017941 */ /* 0x000fea0003800000 */
.L_x_6057:
[----:B------:R-:W-:-:S11]  /*19560*/  DADD R54, -RZ, -R4 ;  /* 0x00000000ff367229 */ /* 0x000fd60000000904 */
.L_x_6056:
[----:B------:R-:W-:Y:S05]  /*19570*/  BSYNC B2 ;  /* 0x0000000000027941 */ /* 0x000fea0003800000 */
.L_x_6055:
        /* <DEDUP_REMOVED lines=40> */
.L_x_6099:
[----:B------:R-:W-:Y:S01]  /*19800*/  DMUL R36, RZ, R12 ;  /* 0x0000000cff247228 */ /* 0x000fe20000000000 */
[----:B------:R-:W-:-:S10]  /*19810*/  IMAD.MOV.U32 R2, RZ, RZ, RZ ;  /* 0x000000ffff027224 */ /* 0x000fd400078e00ff */
.L_x_6100:
[----:B------:R-:W-:Y:S05]  /*19820*/  BSYNC B3 ;  /* 0x0000000000037941 */ /* 0x000fea0003800000 */
.L_x_6098:
        /* <DEDUP_REMOVED lines=63> */
.L_x_6102:
[----:B------:R-:W-:Y:S05]  /*19c20*/  BSYNC B0 ;  /* 0x0000000000007941 */ /* 0x000fea0003800000 */
.L_x_6101:
        /* <DEDUP_REMOVED lines=86> */
.L_x_6106:
[----:B------:R-:W-:Y:S05]  /*1a190*/  BSYNC B4 ;  /* 0x0000000000047941 */ /* 0x000fea0003800000 */
.L_x_6105:
[----:B------:R-:W-:Y:S01]  /*1a1a0*/  DADD R2, R12, R2 ;  /* 0x000000000c027229 */ /* 0x000fe20000000002 */
[----:B------:R-:W-:Y:S01]  /*1a1b0*/  UMOV UR4, 0x8fb9f87e ;  /* 0x8fb9f87e00047882 */ /* 0x000fe20000000000 */
[----:B------:R-:W-:Y:S02]  /*1a1c0*/  UMOV UR5, 0x408633ce ;  /* 0x408633ce00057882 */ /* 0x000fe40000000000 */
[----:B------:R-:W-:-:S06]  /*1a1d0*/  DSETP.GE.AND P0, PT, R10, UR4, PT ;  /* 0x000000040a007e2a */ /* 0x000fcc000bf06000 */
[----:B------:R-:W-:Y:S02]  /*1a1e0*/  FSEL R10, R2, RZ, !P0 ;  /* 0x000000ff020a7208 */ /* 0x000fe40004000000 */
[----:B------:R-:W-:Y:S01]  /*1a1f0*/  FSEL R11, R3, +QNAN , !P0 ;  /* 0x7ff00000030b7808 */ /* 0x000fe20004000000 */
[----:B------:R-:W-:Y:S06]  /*1a200*/  BRA `(.L_x_6107) ;  /* 0x00000000005c7947 */ /* 0x000fec0003800000 */
.L_x_6104:
        /* <DEDUP_REMOVED lines=23> */
.L_x_6107:
[----:B------:R-:W-:Y:S05]  /*1a380*/  BSYNC B3 ;  /* 0x0000000000037941 */ /* 0x000fea0003800000 */
.L_x_6103:
        /* <DEDUP_REMOVED lines=29> */
.L_x_6109:
[----:B------:R-:W-:Y:S05]  /*1a560*/  BSYNC B3 ;  /* 0x0000000000037941 */ /* 0x000fea0003800000 */
.L_x_6108:
        /* <DEDUP_REMOVED lines=25> */
.L_x_6111:
[----:B------:R-:W-:Y:S05]  /*1a700*/  BSYNC B3 ;  /* 0x0000000000037941 */ /* 0x000fea0003800000 */
.L_x_6110:
        /* <DEDUP_REMOVED lines=23> */
[----:B------:R-:W-:Y:S01]  /*1a880*/  MOV R48, R2 ;  /* 0x0000000200307202 */ /* 0x000fe20000000f00 */
[----:B------:R-:W-:-:S07]  /*1a890*/  IMAD.MOV.U32 R49, RZ, RZ, R3 ;  /* 0x000000ffff317224 */ /* 0x000fce00078e0003 */
.L_x_6113:
[----:B------:R-:W-:Y:S05]  /*1a8a0*/  BSYNC B3 ;  /* 0x0000000000037941 */ /* 0x000fea0003800000 */
.L_x_6112:
[----:B------:R-:W-:Y:S05]  /*1a8b0*/  BRA `(.L_x_6114) ;  /* 0x0000001000447947 */ /* 0x000fea0003800000 */
.L_x_6097:
        /* <DEDUP_REMOVED lines=61> */
.L_x_6116:
[----:B------:R-:W-:Y:S05]  /*1ac90*/  BSYNC B0 ;  /* 0x0000000000007941 */ /* 0x000fea0003800000 */
.L_x_6115:
        /* <DEDUP_REMOVED lines=24> */
[----:B------:R-:W-:Y:S06]  /*1ae20*/  BRA `(.L_x_6119) ;  /* 0x0000000000087947 */ /* 0x000fec0003800000 */
.L_x_6118:
[----:B------:R-:W-:Y:S01]  /*1ae30*/  DMUL R14, RZ, R12 ;  /* 0x0000000cff0e7228 */ /* 0x000fe20000000000 */
[----:B------:R-:W-:-:S10]  /*1ae40*/  IMAD.MOV.U32 R2, RZ, RZ, RZ ;  /* 0x000000ffff027224 */ /* 0x000fd400078e00ff */
.L_x_6119:
[----:B------:R-:W-:Y:S05]  /*1ae50*/  BSYNC B3 ;  /* 0x0000000000037941 */ /* 0x000fea0003800000 */
.L_x_6117:
        /* <DEDUP_REMOVED lines=45> */
[----:B------:R-:W-:Y:S02]  /*1b130*/  IMAD.MOV.U32 R2, RZ, RZ, R36 ;  /* 0x000000ffff027224 */ /* 0x000fe400078e0024 */
[----:B------:R-:W-:Y:S01]  /*1b140*/  IMAD.MOV.U32 R3, RZ, RZ, R37 ;  /* 0x000000ffff037224 */ /* 0x000fe200078e0025 */
[----:B------:R-:W-:Y:S06]  /*1b150*/  BRA `(.L_x_6122) ;  /* 0x0000000000087947 */ /* 0x000fec0003800000 */
.L_x_6121:
[----:B------:R-:W-:Y:S01]  /*1b160*/  DMUL R2, RZ, R12 ;  /* 0x0000000cff027228 */ /* 0x000fe20000000000 */
[----:B------:R-:W-:-:S10]  /*1b170*/  MOV R0, RZ ;  /* 0x000000ff00007202 */ /* 0x000fd40000000f00 */
.L_x_6122:
[----:B------:R-:W-:Y:S05]  /*1b180*/  BSYNC B3 ;  /* 0x0000000000037941 */ /* 0x000fea0003800000 */
.L_x_6120:
        /* <DEDUP_REMOVED lines=31> */
.L_x_6096:
[----:B------:R-:W-:-:S10]  /*1b380*/  DADD R4, R12, -R12 ;  /* 0x000000000c047229 */ /* 0x000fd4000000080c */
[----:B------:R-:W-:Y:S02]  /*1b390*/  IMAD.MOV.U32 R48, RZ, RZ, R4 ;  /* 0x000000ffff307224 */ /* 0x000fe400078e0004 */
[----:B------:R-:W-:Y:S01]  /*1b3a0*/  IMAD.MOV.U32 R49, RZ, RZ, R5 ;  /* 0x000000ffff317224 */ /* 0x000fe200078e0005 */
[----:B------:R-:W-:Y:S06]  /*1b3b0*/  BRA `(.L_x_6114) ;  /* 0x0000000400847947 */ /* 0x000fec0003800000 */
.L_x_6095:
        /* <DEDUP_REMOVED lines=33> */
[----:B------:R-:W-:Y:S05]  /*1b5d0*/  CALL.REL.NOINC `($_ZN2at6native29vectorized_elementwise_kernelILi2EZZZNS0_15tan_kernel_cudaERNS_18TensorIteratorBaseEENKUlvE_clEvENKUlvE_clEvEUlN3c107complexIdEEE_St5arrayIPcLm2EEEEviT0_T1_$__internal_trig_reduction_slowpathd) ;  /* 0x000000a000bc7944 */ /* 0x000fea0003c00000 */
[----:B------:R-:W-:Y:S01]  /*1b5e0*/  MOV R8, R36 ;  /* 0x0000002400087202 */ /* 0x000fe20000000f00 */
[----:B------:R-:W-:-:S07]  /*1b5f0*/  IMAD.MOV.U32 R9, RZ, RZ, R37 ;  /* 0x000000ffff097224 */ /* 0x000fce00078e0025 */
.L_x_6126:
[----:B------:R-:W-:Y:S05]  /*1b600*/  BSYNC B4 ;  /* 0x0000000000047941 */ /* 0x000fea0003800000 */
.L_x_6125:
        /* <DEDUP_REMOVED lines=27> */
[----:B------:R-:W-:Y:S05]  /*1b7c0*/  CALL.REL.NOINC `($_ZN2at6native29vectorized_elementwise_kernelILi2EZZZNS0_15tan_kernel_cudaERNS_18TensorIteratorBaseEENKUlvE_clEvENKUlvE_clEvEUlN3c107complexIdEEE_St5arrayIPcLm2EEEEviT0_T1_$__internal_trig_reduction_slowpathd) ;  /* 0x000000a000407944 */ /* 0x000fea0003c00000 */
[----:B------:R-:W-:Y:S02]  /*1b7d0*/  IMAD.MOV.U32 R10, RZ, RZ, R2 ;  /* 0x000000ffff0a7224 */ /* 0x000fe400078e0002 */
[----:B------:R-:W-:Y:S02]  /*1b7e0*/  IMAD.MOV.U32 R6, RZ, RZ, R36 ;  /* 0x000000ffff067224 */ /* 0x000fe400078e0024 */
[----:B------:R-:W-:-:S07]  /*1b7f0*/  IMAD.MOV.U32 R7, RZ, RZ, R37 ;  /* 0x000000ffff077224 */ /* 0x000fce00078e0025 */
.L_x_6128:
[----:B------:R-:W-:Y:S05]  /*1b800*/  BSYNC B4 ;  /* 0x0000000000047941 */ /* 0x000fea0003800000 */
.L_x_6127:
        /* <DEDUP_REMOVED lines=24> */
.L_x_6124:
[----:B------:R-:W-:Y:S05]  /*1b990*/  BSYNC B3 ;  /* 0x0000000000037941 */ /* 0x000fea0003800000 */
.L_x_6123:
[----:B------:R-:W-:Y:S01]  /*1b9a0*/  LOP3.LUT R49, RZ, 0x80000000, R13, 0xb8, !PT ;  /* 0x80000000ff317812 */ /* 0x000fe200078eb80d */
[----:B------:R-:W-:Y:S01]  /*1b9b0*/  IMAD.MOV.U32 R5, RZ, RZ, R11 ;  /* 0x000000ffff057224 */ /* 0x000fe200078e000b */
[----:B------:R-:W-:-:S07]  /*1b9c0*/  MOV R48, RZ ;  /* 0x000000ff00307202 */ /* 0x000fce0000000f00 */
.L_x_6114:
[----:B------:R-:W-:Y:S05]  /*1b9d0*/  BSYNC B1 ;  /* 0x0000000000017941 */ /* 0x000fea0003800000 */
.L_x_6094:
[----:B------:R-:W-:-:S11]  /*1b9e0*/  DADD R50, -RZ, -R4 ;  /* 0x00000000ff327229 */ /* 0x000fd60000000904 */
.L_x_6093:
[----:B------:R-:W-:Y:S05]  /*1b9f0*/  BSYNC B2 ;  /* 0x0000000000027941 */ /* 0x000fea0003800000 */
.L_x_6092:
[----:B------:R-:W0:Y:S01]  /*1ba00*/  S2R R3, SR_TID.X ;  /* 0x0000000000037919 */ /* 0x000e220000002100 */
[----:B------:R-:W-:Y:S01]  /*1ba10*/  BSSY B2, `(.L_x_6129) ;  /* 0x0000248000027945 */ /* 0x000fe20003800000 */
[----:B-----5:R-:W-:Y:S02]  /*1ba20*/  CS2R R14, SRZ ;  /* 0x00000000000e7805 */ /* 0x020fe4000001ff00 */
[----:B------:R-:W-:Y:S02]  /*1ba30*/  CS2R R34, SRZ ;  /* 0x0000000000227805 */ /* 0x000fe4000001ff00 */
[----:B------:R-:W-:Y:S01]  /*1ba40*/  CS2R R32, SRZ ;  /* 0x0000000000207805 */ /* 0x000fe2000001ff00 */
        /* <DEDUP_REMOVED lines=36> */
.L_x_6136:
[----:B------:R-:W-:Y:S01]  /*1bc90*/  DMUL R36, RZ, R16 ;  /* 0x00000010ff247228 */ /* 0x000fe20000000000 */
[----:B------:R-:W-:-:S10]  /*1bca0*/  IMAD.MOV.U32 R2, RZ, RZ, RZ ;  /* 0x000000ffff027224 */ /* 0x000fd400078e00ff */
.L_x_6137:
[----:B------:R-:W-:Y:S05]  /*1bcb0*/  BSYNC B3 ;  /* 0x0000000000037941 */ /* 0x000fea0003800000 */
.L_x_6135:
        /* <DEDUP_REMOVED lines=63> */
.L_x_6139:
[----:B------:R-:W-:Y:S05]  /*1c0b0*/  BSYNC B0 ;  /* 0x0000000000007941 */ /* 0x000fea0003800000 */
.L_x_6138:
        /* <DEDUP_REMOVED lines=84> */
[----:B------:R-:W-:-:S07]  /*1c600*/  IMAD.MOV.U32 R2, RZ, RZ, R13 ;  /* 0x000000ffff027224 */ /* 0x000fce00078e000d */
[----:B------:R-:W-:Y:S05]  /*1c610*/  CALL.REL.NOINC `($__internal_8_$__cuda_sm20_div_rn_f64_full) ;  /* 0x0000008800607944 */ /* 0x000fea0003c00000 */
.L_x_6143:
[----:B------:R-:W-:Y:S05]  /*1c620*/  BSYNC B4 ;  /* 0x0000000000047941 */ /* 0x000fea0003800000 */
.L_x_6142:
[----:B------:R-:W-:Y:S01]  /*1c630*/  DADD R2, R12, R2 ;  /* 0x000000000c027229 */ /* 0x000fe20000000002 */
[----:B------:R-:W-:Y:S01]  /*1c640*/  UMOV UR4, 0x8fb9f87e ;  /* 0x8fb9f87e00047882 */ /* 0x000fe20000000000 */
[----:B------:R-:W-:Y:S02]  /*1c650*/  UMOV UR5, 0x408633ce ;  /* 0x408633ce00057882 */ /* 0x000fe40000000000 */
[----:B------:R-:W-:-:S06]  /*1c660*/  DSETP.GE.AND P0, PT, R10, UR4, PT ;  /* 0x000000040a007e2a */ /* 0x000fcc000bf06000 */
[----:B------:R-:W-:Y:S02]  /*1c670*/  FSEL R10, R2, RZ, !P0 ;  /* 0x000000ff020a7208 */ /* 0x000fe40004000000 */
[----:B------:R-:W-:Y:S01]  /*1c680*/  FSEL R11, R3, +QNAN , !P0 ;  /* 0x7ff00000030b7808 */ /* 0x000fe20004000000 */
[----:B------:R-:W-:Y:S06]  /*1c690*/  BRA `(.L_x_6144) ;  /* 0x00000000005c7947 */ /* 0x000fec0003800000 */
.L_x_6141:
        /* <DEDUP_REMOVED lines=23> */
.L_x_6144:
[----:B------:R-:W-:Y:S05]  /*1c810*/  BSYNC B3 ;  /* 0x0000000000037941 */ /* 0x000fea0003800000 */
.L_x_6140:
        /* <DEDUP_REMOVED lines=29> */
.L_x_6146:
[----:B------:R-:W-:Y:S05]  /*1c9f0*/  BSYNC B3 ;  /* 0x0000000000037941 */ /* 0x000fea0003800000 */
.L_x_6145:
        /* <DEDUP_REMOVED lines=25> */
.L_x_6148:
[----:B------:R-:W-:Y:S05]  /*1cb90*/  BSYNC B3 ;  /* 0x0000000000037941 */ /* 0x000fea0003800000 */
.L_x_6147:
        /* <DEDUP_REMOVED lines=25> */
.L_x_6150:
[----:B------:R-:W-:Y:S05]  /*1cd30*/  BSYNC B3 ;  /* 0x0000000000037941 */ /* 0x000fea0003800000 */
.L_x_6149:
[----:B------:R-:W-:Y:S05]  /*1cd40*/  BRA `(.L_x_6151) ;  /* 0x0000001000487947 */ /* 0x000fea0003800000 */
.L_x_6134:
        /* <DEDUP_REMOVED lines=61> */
.L_x_6153:
[----:B------:R-:W-:Y:S05]  /*1d120*/  BSYNC B0 ;  /* 0x0000000000007941 */ /* 0x000fea0003800000 */
.L_x_6152:
        /* <DEDUP_REMOVED lines=25> */
.L_x_6155:
[----:B------:R-:W-:Y:S01]  /*1d2c0*/  DMUL R12, RZ, R16 ;  /* 0x00000010ff0c7228 */ /* 0x000fe20000000000 */
[----:B------:R-:W-:-:S10]  /*1d2d0*/  IMAD.MOV.U32 R2, RZ, RZ, RZ ;  /* 0x000000ffff027224 */ /* 0x000fd400078e00ff */
.L_x_6156:
[----:B------:R-:W-:Y:S05]  /*1d2e0*/  BSYNC B3 ;  /* 0x0000000000037941 */ /* 0x000fea0003800000 */
.L_x_6154:
        /* <DEDUP_REMOVED lines=48> */
.L_x_6158:
[----:B------:R-:W-:Y:S01]  /*1d5f0*/  DMUL R2, RZ, R16 ;  /* 0x00000010ff027228 */ /* 0x000fe20000000000 */
[----:B------:R-:W-:-:S10]  /*1d600*/  IMAD.MOV.U32 R0, RZ, RZ, RZ ;  /* 0x000000ffff007224 */ /* 0x000fd400078e00ff */
.L_x_6159:
[----:B------:R-:W-:Y:S05]  /*1d610*/  BSYNC B3 ;  /* 0x0000000000037941 */ /* 0x000fea0003800000 */
.L_x_6157:
        /* <DEDUP_REMOVED lines=31> */
.L_x_6133:
[----:B------:R-:W-:-:S10]  /*1d810*/  DADD R4, R16, -R16 ;  /* 0x0000000010047229 */ /* 0x000fd40000000810 */
[----:B------:R-:W-:Y:S02]  /*1d820*/  IMAD.MOV.U32 R32, RZ, RZ, R4 ;  /* 0x000000ffff207224 */ /* 0x000fe400078e0004 */
[----:B------:R-:W-:Y:S01]  /*1d830*/  IMAD.MOV.U32 R33, RZ, RZ, R5 ;  /* 0x000000ffff217224 */ /* 0x000fe200078e0005 */
[----:B------:R-:W-:Y:S06]  /*1d840*/  BRA `(.L_x_6151) ;  /* 0x0000000400887947 */ /* 0x000fec0003800000 */
.L_x_6132:
        /* <DEDUP_REMOVED lines=35> */
[----:B------:R-:W-:Y:S02]  /*1da80*/  IMAD.MOV.U32 R2, RZ, RZ, R36 ;  /* 0x000000ffff027224 */ /* 0x000fe400078e0024 */
[----:B------:R-:W-:-:S07]  /*1da90*/  IMAD.MOV.U32 R3, RZ, RZ, R37 ;  /* 0x000000ffff037224 */ /* 0x000fce00078e0025 */
.L_x_6163:
[----:B------:R-:W-:Y:S05]  /*1daa0*/  BSYNC B4 ;  /* 0x0000000000047941 */ /* 0x000fea0003800000 */
.L_x_6162:
        /* <DEDUP_REMOVED lines=31> */
.L_x_6165:
[----:B------:R-:W-:Y:S05]  /*1dca0*/  BSYNC B4 ;  /* 0x0000000000047941 */ /* 0x000fea0003800000 */
.L_x_6164:
        /* <DEDUP_REMOVED lines=24> */
.L_x_6161:
[----:B------:R-:W-:Y:S05]  /*1de30*/  BSYNC B3 ;  /* 0x0000000000037941 */ /* 0x000fea0003800000 */
.L_x_6160:
[----:B------:R-:W-:Y:S01]  /*1de40*/  LOP3.LUT R33, RZ, 0x80000000, R17, 0xb8, !PT ;  /* 0x80000000ff217812 */ /* 0x000fe200078eb811 */
[----:B------:R-:W-:Y:S02]  /*1de50*/  IMAD.MOV.U32 R5, RZ, RZ, R11 ;  /* 0x000000ffff057224 */ /* 0x000fe400078e000b */
[----:B------:R-:W-:-:S07]  /*1de60*/  IMAD.MOV.U32 R32, RZ, RZ, RZ ;  /* 0x000000ffff207224 */ /* 0x000fce00078e00ff */
.L_x_6151:
[----:B------:R-:W-:Y:S05]  /*1de70*/  BSYNC B1 ;  /* 0x0000000000017941 */ /* 0x000fea0003800000 */
.L_x_6131:
[----:B------:R-:W-:-:S11]  /*1de80*/  DADD R34, -RZ, -R4 ;  /* 0x00000000ff227229 */ /* 0x000fd60000000904 */
.L_x_6130:
[----:B------:R-:W-:Y:S05]  /*1de90*/  BSYNC B2 ;  /* 0x0000000000027941 */ /* 0x000fea0003800000 */
.L_x_6129:
[----:B------:R-:W0:Y:S01]  /*1dea0*/  S2R R3, SR_TID.X ;  /* 0x0000000000037919 */ /* 0x000e220000002100 */
[----:B------:R-:W-:Y:S01]  /*1deb0*/  BSSY B2, `(.L_x_6166) ;  /* 0x0000241000027945 */ /* 0x000fe20003800000 */
        /* <DEDUP_REMOVED lines=37> */
.L_x_6173:
[----:B------:R-:W-:Y:S01]  /*1e110*/  DMUL R36, RZ, R20 ;  /* 0x00000014ff247228 */ /* 0x000fe20000000000 */
[----:B------:R-:W-:-:S10]  /*1e120*/  IMAD.MOV.U32 R2, RZ, RZ, RZ ;  /* 0x000000ffff027224 */ /* 0x000fd400078e00ff */
.L_x_6174:
[----:B------:R-:W-:Y:S05]  /*1e130*/  BSYNC B3 ;  /* 0x0000000000037941 */ /* 0x000fea0003800000 */
.L_x_6172:
        /* <DEDUP_REMOVED lines=63> */
.L_x_6176:
[----:B------:R-:W-:Y:S05]  /*1e530*/  BSYNC B0 ;  /* 0x0000000000007941 */ /* 0x000fea0003800000 */
.L_x_6175:
        /* <DEDUP_REMOVED lines=86> */
.L_x_6180:
[----:B------:R-:W-:Y:S05]  /*1eaa0*/  BSYNC B4 ;  /* 0x0000000000047941 */ /* 0x000fea0003800000 */
.L_x_6179:
[----:B------:R-:W-:Y:S01]  /*1eab0*/  DADD R2, R12, R2 ;  /* 0x000000000c027229 */ /* 0x000fe20000000002 */
[----:B------:R-:W-:Y:S01]  /*1eac0*/  UMOV UR4, 0x8fb9f87e ;  /* 0x8fb9f87e00047882 */ /* 0x000fe20000000000 */
[----:B------:R-:W-:Y:S02]  /*1ead0*/  UMOV UR5, 0x408633ce ;  /* 0x408633ce00057882 */ /* 0x000fe40000000000 */
[----:B------:R-:W-:-:S06]  /*1eae0*/  DSETP.GE.AND P0, PT, R10, UR4, PT ;  /* 0x000000040a007e2a */ /* 0x000fcc000bf06000 */
[----:B------:R-:W-:Y:S02]  /*1eaf0*/  FSEL R10, R2, RZ, !P0 ;  /* 0x000000ff020a7208 */ /* 0x000fe40004000000 */
[----:B------:R-:W-:Y:S01]  /*1eb00*/  FSEL R11, R3, +QNAN , !P0 ;  /* 0x7ff00000030b7808 */ /* 0x000fe20004000000 */
[----:B------:R-:W-:Y:S06]  /*1eb10*/  BRA `(.L_x_6181) ;  /* 0x00000000005c7947 */ /* 0x000fec0003800000 */
.L_x_6178:
        /* <DEDUP_REMOVED lines=23> */
.L_x_6181:
[----:B------:R-:W-:Y:S05]  /*1ec90*/  BSYNC B3 ;  /* 0x0000000000037941 */ /* 0x000fea0003800000 */
.L_x_6177:
        /* <DEDUP_REMOVED lines=29> */
.L_x_6183:
[----:B------:R-:W-:Y:S05]  /*1ee70*/  BSYNC B3 ;  /* 0x0000000000037941 */ /* 0x000fea0003800000 */
.L_x_6182:
[C---:B------:R-:W-:Y:S01]  /*1ee80*/  DMUL R10, R8.reuse, R4 ;  /* 0x00000004080a7228 */ /* 0x040fe20000000000 */
[----:B------:R-:W-:Y:S01]  /*1ee90*/  MOV R12, 0x1 ;  /* 0x00000001000c7802 */ /* 0x000fe20000000f00 */
        /* <DEDUP_REMOVED lines=23> */
.L_x_6185:
[----:B------:R-:W-:Y:S05]  /*1f010*/  BSYNC B3 ;  /* 0x0000000000037941 */ /* 0x000fea0003800000 */
.L_x_6184:
        /* <DEDUP_REMOVED lines=23> */
[----:B------:R-:W-:Y:S01]  /*1f190*/  MOV R12, R2 ;  /* 0x00000002000c7202 */ /* 0x000fe20000000f00 */
[----:B------:R-:W-:-:S07]  /*1f1a0*/  IMAD.MOV.U32 R13, RZ, RZ, R3 ;  /* 0x000000ffff0d7224 */ /* 0x000fce00078e0003 */
.L_x_6187:
[----:B------:R-:W-:Y:S05]  /*1f1b0*/  BSYNC B3 ;  /* 0x0000000000037941 */ /* 0x000fea0003800000 */
.L_x_6186:
[----:B------:R-:W-:Y:S05]  /*1f1c0*/  BRA `(.L_x_6188) ;  /* 0x0000001000347947 */ /* 0x000fea0003800000 */
.L_x_6171:
        /* <DEDUP_REMOVED lines=61> */
.L_x_6190:
[----:B------:R-:W-:Y:S05]  /*1f5a0*/  BSYNC B0 ;  /* 0x0000000000007941 */ /* 0x000fea0003800000 */
.L_x_6189:
        /* <DEDUP_REMOVED lines=23> */
.L_x_6192:
[----:B------:R-:W-:Y:S01]  /*1f720*/  DMUL R36, RZ, R20 ;  /* 0x00000014ff247228 */ /* 0x000fe20000000000 */
[----:B------:R-:W-:-:S10]  /*1f730*/  IMAD.MOV.U32 R2, RZ, RZ, RZ ;  /* 0x000000ffff027224 */ /* 0x000fd400078e00ff */
.L_x_6193:
[----:B------:R-:W-:Y:S05]  /*1f740*/  BSYNC B3 ;  /* 0x0000000000037941 */ /* 0x000fea0003800000 */
.L_x_6191:
        /* <DEDUP_REMOVED lines=45> */
[----:B------:R-:W-:Y:S06]  /*1fa20*/  BRA `(.L_x_6196) ;  /* 0x0000000000087947 */ /* 0x000fec0003800000 */
.L_x_6195:
[----:B------:R-:W-:Y:S01]  /*1fa30*/  DMUL R36, RZ, R20 ;  /* 0x00000014ff247228 */ /* 0x000fe20000000000 */
[----:B------:R-:W-:-:S10]  /*1fa40*/  IMAD.MOV.U32 R0, RZ, RZ, RZ ;  /* 0x000000ffff007224 */ /* 0x000fd400078e00ff */
.L_x_6196:
[----:B------:R-:W-:Y:S05]  /*1fa50*/  BSYNC B3 ;  /* 0x0000000000037941 */ /* 0x000fea0003800000 */
.L_x_6194:
        /* <DEDUP_REMOVED lines=10> */
[----:B------:R-:W-:Y:S01]  /*1fb00*/  MOV R10, 0x79785eba ;  /* 0x79785eba000a7802 */ /* 0x000fe20000000f00 */
[----:B------:R-:W-:Y:S01]  /*1fb10*/  DMUL R38, R36, R36 ;  /* 0x0000002424267228 */ /* 0x000fe20000000000 */
[----:B------:R-:W-:Y:S01]  /*1fb20*/  IMAD.MOV.U32 R4, RZ, RZ, RZ ;  /* 0x000000ffff047224 */ /* 0x000fe200078e00ff */
[----:B------:R-:W-:Y:S01]  /*1fb30*/  DMUL R8, R8, 4 ;  /* 0x4010000008087828 */ /* 0x000fe20000000000 */
        /* <DEDUP_REMOVED lines=17> */
.L_x_6170:
[----:B------:R-:W-:-:S10]  /*1fc50*/  DADD R4, R20, -R20 ;  /* 0x0000000014047229 */ /* 0x000fd40000000814 */
[----:B------:R-:W-:Y:S01]  /*1fc60*/  MOV R12, R4 ;  /* 0x00000004000c7202 */ /* 0x000fe20000000f00 */
[----:B------:R-:W-:Y:S01]  /*1fc70*/  IMAD.MOV.U32 R13, RZ, RZ, R5 ;  /* 0x000000ffff0d7224 */ /* 0x000fe200078e0005 */
[----:B------:R-:W-:Y:S06]  /*1fc80*/  BRA `(.L_x_6188) ;  /* 0x0000000400847947 */ /* 0x000fec0003800000 */
.L_x_6169:
        /* <DEDUP_REMOVED lines=36> */
.L_x_6200:
[----:B------:R-:W-:Y:S05]  /*1fed0*/  BSYNC B4 ;  /* 0x0000000000047941 */ /* 0x000fea0003800000 */
.L_x_6199:
[----:B------:R-:W0:Y:S01]  /*1fee0*/  LDC.64 R22, c[0x4][0x168] ;  /* 0x01005a00ff167b82 */ /* 0x000e220000000a00 */
        /* <DEDUP_REMOVED lines=9> */
[----:B------:R-:W-:Y:S01]  /*1ff80*/  DMUL R40, R8, R8 ;  /* 0x0000000808287228 */ /* 0x000fe20000000000 */
[----:B------:R-:W-:Y:S03]  /*1ff90*/  BSSY B4, `(.L_x_6201) ;  /* 0x0000014000047945 */ /* 0x000fe60003800000 */
        /* <DEDUP_REMOVED lines=19> */
.L_x_6202:
[----:B------:R-:W-:Y:S05]  /*200d0*/  BSYNC B4 ;  /* 0x0000000000047941 */ /* 0x000fea0003800000 */
.L_x_6201:
        /* <DEDUP_REMOVED lines=24> */
.L_x_6198:
[----:B------:R-:W-:Y:S05]  /*20260*/  BSYNC B3 ;  /* 0x0000000000037941 */ /* 0x000fea0003800000 */
.L_x_6197:
[----:B------:R-:W-:Y:S01]  /*20270*/  LOP3.LUT R13, RZ, 0x80000000, R21, 0xb8, !PT ;  /* 0x80000000ff0d7812 */ /* 0x000fe200078eb815 */
[----:B------:R-:W-:Y:S02]  /*20280*/  IMAD.MOV.U32 R5, RZ, RZ, R11 ;  /* 0x000000ffff057224 */ /* 0x000fe400078e000b */
[----:B------:R-:W-:-:S07]  /*20290*/  IMAD.MOV.U32 R12, RZ, RZ, RZ ;  /* 0x000000ffff0c7224 */ /* 0x000fce00078e00ff */
.L_x_6188:
[----:B------:R-:W-:Y:S05]  /*202a0*/  BSYNC B1 ;  /* 0x0000000000017941 */ /* 0x000fea0003800000 */
.L_x_6168:
[----:B------:R-:W-:-:S11]  /*202b0*/  DADD R14, -RZ, -R4 ;  /* 0x00000000ff0e7229 */ /* 0x000fd60000000904 */
.L_x_6167:
[----:B------:R-:W-:Y:S05]  /*202c0*/  BSYNC B2 ;  /* 0x0000000000027941 */ /* 0x000fea0003800000 */
.L_x_6166:
[----:B------:R-:W0:Y:S01]  /*202d0*/  S2R R3, SR_TID.X ;  /* 0x0000000000037919 */ /* 0x000e220000002100 */
[----:B------:R-:W-:Y:S01]  /*202e0*/  BSSY B2, `(.L_x_6203) ;  /* 0x0000248000027945 */ /* 0x000fe20003800000 */
[----:B------:R-:W-:Y:S02]  /*202f0*/  CS2R R6, SRZ ;  /* 0x0000000000067805 */ /* 0x000fe4000001ff00 */
[----:B------:R-:W-:Y:S02]  /*20300*/  CS2R R10, SRZ ;  /* 0x00000000000a7805 */ /* 0x000fe4000001ff00 */
[----:B------:R-:W-:Y:S02]  /*20310*/  CS2R R8, SRZ ;  /* 0x0000000000087805 */ /* 0x000fe4000001ff00 */
[----:B0-----:R-:W-:-:S04]  /*20320*/  IADD3 R3, R3, 0x300, RZ ;  /* 0x0000030003037810 */ /* 0x001fc80007ffe0ff */
        /* <DEDUP_REMOVED lines=35> */
.L_x_6210:
[----:B------:R-:W-:Y:S01]  /*20560*/  DMUL R36, RZ, R24 ;  /* 0x00000018ff247228 */ /* 0x000fe20000000000 */
[----:B------:R-:W-:-:S10]  /*20570*/  IMAD.MOV.U32 R2, RZ, RZ, RZ ;  /* 0x000000ffff027224 */ /* 0x000fd400078e00ff */
.L_x_6211:
[----:B------:R-:W-:Y:S05]  /*20580*/  BSYNC B3 ;  /* 0x0000000000037941 */ /* 0x000fea0003800000 */
.L_x_6209:
        /* <DEDUP_REMOVED lines=63> */
.L_x_6213:
[----:B------:R-:W-:Y:S05]  /*20980*/  BSYNC B0 ;  /* 0x0000000000007941 */ /* 0x000fea0003800000 */
.L_x_6212:
        /* <DEDUP_REMOVED lines=86> */
.L_x_6217:
[----:B------:R-:W-:Y:S05]  /*20ef0*/  BSYNC B4 ;  /* 0x0000000000047941 */ /* 0x000fea0003800000 */
.L_x_6216:
[----:B------:R-:W-:Y:S01]  /*20f00*/  DADD R2, R18, R2 ;  /* 0x0000000012027229 */ /* 0x000fe20000000002 */
[----:B------:R-:W-:Y:S01]  /*20f10*/  UMOV UR4, 0x8fb9f87e ;  /* 0x8fb9f87e00047882 */ /* 0x000fe20000000000 */
[----:B------:R-:W-:Y:S02]  /*20f20*/  UMOV UR5, 0x408633ce ;  /* 0x408633ce00057882 */ /* 0x000fe40000000000 */
[----:B------:R-:W-:-:S06]  /*20f30*/  DSETP.GE.AND P0, PT, R16, UR4, PT ;  /* 0x0000000410007e2a */ /* 0x000fcc000bf06000 */
[----:B------:R-:W-:Y:S02]  /*20f40*/  FSEL R16, R2, RZ, !P0 ;  /* 0x000000ff02107208 */ /* 0x000fe40004000000 */
[----:B------:R-:W-:Y:S01]  /*20f50*/  FSEL R17, R3, +QNAN , !P0 ;  /* 0x7ff0000003117808 */ /* 0x000fe20004000000 */
[----:B------:R-:W-:Y:S06]  /*20f60*/  BRA `(.L_x_6218) ;  /* 0x00000000005c7947 */ /* 0x000fec0003800000 */
.L_x_6215:
        /* <DEDUP_REMOVED lines=23> */
.L_x_6218:
[----:B------:R-:W-:Y:S05]  /*210e0*/  BSYNC B3 ;  /* 0x0000000000037941 */ /* 0x000fea0003800000 */
.L_x_6214:
        /* <DEDUP_REMOVED lines=29> */
.L_x_6220:
[----:B------:R-:W-:Y:S05]  /*212c0*/  BSYNC B3 ;  /* 0x0000000000037941 */ /* 0x000fea0003800000 */
.L_x_6219:
        /* <DEDUP_REMOVED lines=25> */
.L_x_6222:
[----:B------:R-:W-:Y:S05]  /*21460*/  BSYNC B3 ;  /* 0x0000000000037941 */ /* 0x000fea0003800000 */
.L_x_6221:
        /* <DEDUP_REMOVED lines=25> */
.L_x_6224:
[----:B------:R-:W-:Y:S05]  /*21600*/  BSYNC B3 ;  /* 0x0000000000037941 */ /* 0x000fea0003800000 */
.L_x_6223:
[----:B------:R-:W-:Y:S01]  /*21610*/  MOV R8, R10 ;  /* 0x0000000a00087202 */ /* 0x000fe20000000f00 */
[----:B------:R-:W-:Y:S01]  /*21620*/  IMAD.MOV.U32 R9, RZ, RZ, R11 ;  /* 0x000000ffff097224 */ /* 0x000fe200078e000b */
[----:B------:R-:W-:Y:S06]  /*21630*/  BRA `(.L_x_6225) ;  /* 0x0000001000407947 */ /* 0x000fec0003800000 */
.L_x_6208:
        /* <DEDUP_REMOVED lines=61> */
.L_x_6227:
[----:B------:R-:W-:Y:S05]  /*21a10*/  BSYNC B0 ;  /* 0x0000000000007941 */ /* 0x000fea0003800000 */
.L_x_6226:
        /* <DEDUP_REMOVED lines=25> */
.L_x_6229:
[----:B------:R-:W-:Y:S01]  /*21bb0*/  DMUL R10, RZ, R24 ;  /* 0x00000018ff0a7228 */ /* 0x000fe20000000000 */
[----:B------:R-:W-:-:S10]  /*21bc0*/  MOV R2, RZ ;  /* 0x000000ff00027202 */ /* 0x000fd40000000f00 */
.L_x_6230:
[----:B------:R-:W-:Y:S05]  /*21bd0*/  BSYNC B3 ;  /* 0x0000000000037941 */ /* 0x000fea0003800000 */
.L_x_6228:
        /* <DEDUP_REMOVED lines=44> */
[----:B------:R-:W-:Y:S01]  /*21ea0*/  IMAD.MOV.U32 R0, RZ, RZ, R2 ;  /* 0x000000ffff007224 */ /* 0x000fe200078e0002 */
[----:B------:R-:W-:Y:S06]  /*21eb0*/  BRA `(.L_x_6233) ;  /* 0x0000000000087947 */ /* 0x000fec0003800000 */
.L_x_6232:
[----:B------:R-:W-:Y:S01]  /*21ec0*/  DMUL R36, RZ, R24 ;  /* 0x00000018ff247228 */ /* 0x000fe20000000000 */
[----:B------:R-:W-:-:S10]  /*21ed0*/  IMAD.MOV.U32 R0, RZ, RZ, RZ ;  /* 0x000000ffff007224 */ /* 0x000fd400078e00ff */
.L_x_6233:
[----:B------:R-:W-:Y:S05]  /*21ee0*/  BSYNC B3 ;  /* 0x0000000000037941 */ /* 0x000fea0003800000 */
.L_x_6231:
        /* <DEDUP_REMOVED lines=15> */
[----:B------:R-:W-:Y:S02]  /*21fe0*/  FSEL R39, R0, -0.082518599927425384521, !P0 ;  /* 0xbda8ff8300277808 */ /* 0x000fe40004000000 */
[----:B0-----:R-:W-:-:S04]  /*21ff0*/  MOV R3, 0x3ff00000 ;  /* 0x3ff0000000037802 */ /* 0x001fc80000000f00 */
        /* <DEDUP_REMOVED lines=14> */
.L_x_6207:
[----:B------:R-:W-:-:S10]  /*220e0*/  DADD R4, R24, -R24 ;  /* 0x0000000018047229 */ /* 0x000fd40000000818 */
[----:B------:R-:W-:Y:S02]  /*220f0*/  IMAD.MOV.U32 R8, RZ, RZ, R4 ;  /* 0x000000ffff087224 */ /* 0x000fe400078e0004 */
[----:B------:R-:W-:Y:S01]  /*22100*/  IMAD.MOV.U32 R9, RZ, RZ, R5 ;  /* 0x000000ffff097224 */ /* 0x000fe200078e0005 */
[----:B------:R-:W-:Y:S06]  /*22110*/  BRA `(.L_x_6225) ;  /* 0x0000000400887947 */ /* 0x000fec0003800000 */
.L_x_6206:
        /* <DEDUP_REMOVED lines=33> */
[----:B------:R-:W-:Y:S05]  /*22330*/  CALL.REL.NOINC `($_ZN2at6native29vectorized_elementwise_kernelILi2EZZZNS0_15tan_kernel_cudaERNS_18TensorIteratorBaseEENKUlvE_clEvENKUlvE_clEvEUlN3c107complexIdEEE_St5arrayIPcLm2EEEEviT0_T1_$__internal_trig_reduction_slowpathd) ;  /* 0x0000003400647944 */ /* 0x000fea0003c00000 */
[----:B------:R-:W-:Y:S01]  /*22340*/  IMAD.MOV.U32 R0, RZ, RZ, R2 ;  /* 0x000000ffff007224 */ /* 0x000fe200078e0002 */
[----:B------:R-:W-:Y:S01]  /*22350*/  MOV R3, R37 ;  /* 0x0000002500037202 */ /* 0x000fe20000000f00 */
[----:B------:R-:W-:-:S07]  /*22360*/  IMAD.MOV.U32 R2, RZ, RZ, R36 ;  /* 0x000000ffff027224 */ /* 0x000fce00078e0024 */
.L_x_6237:
[----:B------:R-:W-:Y:S05]  /*22370*/  BSYNC B4 ;  /* 0x0000000000047941 */ /* 0x000fea0003800000 */
.L_x_6236:
        /* <DEDUP_REMOVED lines=28> */
[----:B------:R-:W-:Y:S01]  /*22540*/  IMAD.MOV.U32 R16, RZ, RZ, R2 ;  /* 0x000000ffff107224 */ /* 0x000fe200078e0002 */
[----:B------:R-:W-:Y:S01]  /*22550*/  MOV R9, R37 ;  /* 0x0000002500097202 */ /* 0x000fe20000000f00 */
[----:B------:R-:W-:-:S07]  /*22560*/  IMAD.MOV.U32 R8, RZ, RZ, R36 ;  /* 0x000000ffff087224 */ /* 0x000fce00078e0024 */
.L_x_6239:
[----:B------:R-:W-:Y:S05]  /*22570*/  BSYNC B4 ;  /* 0x0000000000047941 */ /* 0x000fea0003800000 */
.L_x_6238:
        /* <DEDUP_REMOVED lines=24> */
.L_x_6235:
[----:B------:R-:W-:Y:S05]  /*22700*/  BSYNC B3 ;  /* 0x0000000000037941 */ /* 0x000fea0003800000 */
.L_x_6234:
[----:B------:R-:W-:Y:S01]  /*22710*/  LOP3.LUT R9, RZ, 0x80000000, R25, 0xb8, !PT ;  /* 0x80000000ff097812 */ /* 0x000fe200078eb819 */
[----:B------:R-:W-:Y:S02]  /*22720*/  IMAD.MOV.U32 R5, RZ, RZ, R17 ;  /* 0x000000ffff057224 */ /* 0x000fe400078e0011 */
[----:B------:R-:W-:-:S07]  /*22730*/  IMAD.MOV.U32 R8, RZ, RZ, RZ ;  /* 0x000000ffff087224 */ /* 0x000fce00078e00ff */
.L_x_6225:
[----:B------:R-:W-:Y:S05]  /*22740*/  BSYNC B1 ;  /* 0x0000000000017941 */ /* 0x000fea0003800000 */
.L_x_6205:
[----:B------:R-:W-:-:S11]  /*22750*/  DADD R10, -RZ, -R4 ;  /* 0x00000000ff0a7229 */ /* 0x000fd60000000904 */
.L_x_6204:
[----:B------:R-:W-:Y:S05]  /*22760*/  BSYNC B2 ;  /* 0x0000000000027941 */ /* 0x000fea0003800000 */
.L_x_6203:
        /* <DEDUP_REMOVED lines=39> */
.L_x_6247:
[----:B------:R-:W-:Y:S01]  /*229e0*/  DMUL R36, RZ, R28 ;  /* 0x0000001cff247228 */ /* 0x000fe20000000000 */
[----:B------:R-:W-:-:S10]  /*229f0*/  IMAD.MOV.U32 R2, RZ, RZ, RZ ;  /* 0x000000ffff027224 */ /* 0x000fd400078e00ff */
.L_x_6248:
[----:B------:R-:W-:Y:S05]  /*22a00*/  BSYNC B3 ;  /* 0x0000000000037941 */ /* 0x000fea0003800000 */
.L_x_6246:
        /* <DEDUP_REMOVED lines=63> */
.L_x_6250:
[----:B------:R-:W-:Y:S05]  /*22e00*/  BSYNC B0 ;  /* 0x0000000000007941 */ /* 0x000fea0003800000 */
.L_x_6249:
        /* <DEDUP_REMOVED lines=9> */
[----:B------:R-:W-:Y:S01]  /*22ea0*/  MOV R38, 0x0 ;  /* 0x0000000000267802 */ /* 0x000fe20000000f00 */
[----:B------:R-:W-:Y:S01]  /*22eb0*/  IMAD.MOV.U32 R39, RZ, RZ, 0x3ff00000 ;  /* 0x3ff00000ff277424 */ /* 0x000fe200078e00ff */
[----:B------:R-:W-:Y:S01]  /*22ec0*/  DFMA R2, R18, R2, 6.75539944105574400000e+15 ;  /* 0x433800001202742b */ /* 0x000fe20000000002 */
[----:B------:R-:W-:Y:S01]  /*22ed0*/  BSSY B4, `(.L_x_6253) ;  /* 0x000004a000047945 */ /* 0x000fe20003800000 */
        /* <DEDUP_REMOVED lines=73> */
.L_x_6254:
[----:B------:R-:W-:Y:S05]  /*23370*/  BSYNC B4 ;  /* 0x0000000000047941 */ /* 0x000fea0003800000 */
.L_x_6253:
[----:B------:R-:W-:Y:S01]  /*23380*/  DADD R2, R20, R2 ;  /* 0x0000000014027229 */ /* 0x000fe20000000002 */
[----:B------:R-:W-:Y:S01]  /*23390*/  UMOV UR4, 0x8fb9f87e ;  /* 0x8fb9f87e00047882 */ /* 0x000fe20000000000 */
[----:B------:R-:W-:Y:S02]  /*233a0*/  UMOV UR5, 0x408633ce ;  /* 0x408633ce00057882 */ /* 0x000fe40000000000 */
[----:B------:R-:W-:-:S06]  /*233b0*/  DSETP.GE.AND P0, PT, R18, UR4, PT ;  /* 0x0000000412007e2a */ /* 0x000fcc000bf06000 */
[----:B------:R-:W-:Y:S02]  /*233c0*/  FSEL R18, R2, RZ, !P0 ;  /* 0x000000ff02127208 */ /* 0x000fe40004000000 */
[----:B------:R-:W-:Y:S01]  /*233d0*/  FSEL R19, R3, +QNAN , !P0 ;  /* 0x7ff0000003137808 */ /* 0x000fe20004000000 */
[----:B------:R-:W-:Y:S06]  /*233e0*/  BRA `(.L_x_6255) ;  /* 0x00000000005c7947 */ /* 0x000fec0003800000 */
.L_x_6252:
        /* <DEDUP_REMOVED lines=23> */
.L_x_6255:
[----:B------:R-:W-:Y:S05]  /*23560*/  BSYNC B3 ;  /* 0x0000000000037941 */ /* 0x000fea0003800000 */
.L_x_6251:
        /* <DEDUP_REMOVED lines=28> */
[----:B------:R-:W-:-:S07]  /*23730*/  MOV R2, R0 ;  /* 0x0000000000027202 */ /* 0x000fce0000000f00 */
.L_x_6257:
[----:B------:R-:W-:Y:S05]  /*23740*/  BSYNC B3 ;  /* 0x0000000000037941 */ /* 0x000fea0003800000 */
.L_x_6256:
        /* <DEDUP_REMOVED lines=25> */
.L_x_6259:
[----:B------:R-:W-:Y:S05]  /*238e0*/  BSYNC B3 ;  /* 0x0000000000037941 */ /* 0x000fea0003800000 */
.L_x_6258:
        /* <DEDUP_REMOVED lines=25> */
.L_x_6261:
[----:B------:R-:W-:Y:S05]  /*23a80*/  BSYNC B3 ;  /* 0x0000000000037941 */ /* 0x000fea0003800000 */
.L_x_6260:
[----:B------:R-:W-:Y:S01]  /*23a90*/  IMAD.MOV.U32 R4, RZ, RZ, R16 ;  /* 0x000000ffff047224 */ /* 0x000fe200078e0010 */
[----:B------:R-:W-:Y:S01]  /*23aa0*/  MOV R5, R17 ;  /* 0x0000001100057202 */ /* 0x000fe20000000f00 */
[----:B------:R-:W-:Y:S06]  /*23ab0*/  BRA `(.L_x_6262) ;  /* 0x0000001000347947 */ /* 0x000fec0003800000 */
.L_x_6245:
        /* <DEDUP_REMOVED lines=61> */
.L_x_6264:
[----:B------:R-:W-:Y:S05]  /*23e90*/  BSYNC B0 ;  /* 0x0000000000007941 */ /* 0x000fea0003800000 */
.L_x_6263:
        /* <DEDUP_REMOVED lines=23> */
.L_x_6266:
[----:B------:R-:W-:Y:S01]  /*24010*/  DMUL R36, RZ, R28 ;  /* 0x0000001cff247228 */ /* 0x000fe20000000000 */
[----:B------:R-:W-:-:S10]  /*24020*/  IMAD.MOV.U32 R2, RZ, RZ, RZ ;  /* 0x000000ffff027224 */ /* 0x000fd400078e00ff */
.L_x_6267:
[----:B------:R-:W-:Y:S05]  /*24030*/  BSYNC B3 ;  /* 0x0000000000037941 */ /* 0x000fea0003800000 */
.L_x_6265:
        /* <DEDUP_REMOVED lines=45> */
[----:B------:R-:W-:Y:S06]  /*24310*/  BRA `(.L_x_6270) ;  /* 0x0000000000087947 */ /* 0x000fec0003800000 */
.L_x_6269:
[----:B------:R-:W-:Y:S01]  /*24320*/  DMUL R36, RZ, R28 ;  /* 0x0000001cff247228 */ /* 0x000fe20000000000 */
[----:B------:R-:W-:-:S10]  /*24330*/  MOV R0, RZ ;  /* 0x000000ff00007202 */ /* 0x000fd40000000f00 */
.L_x_6270:
[----:B------:R-:W-:Y:S05]  /*24340*/  BSYNC B3 ;  /* 0x0000000000037941 */ /* 0x000fea0003800000 */
.L_x_6268:
        /* <DEDUP_REMOVED lines=31> */
.L_x_6244:
[----:B------:R-:W-:-:S10]  /*24540*/  DADD R6, R28, -R28 ;  /* 0x000000001c067229 */ /* 0x000fd4000000081c */
[----:B------:R-:W-:Y:S01]  /*24550*/  IMAD.MOV.U32 R4, RZ, RZ, R6 ;  /* 0x000000ffff047224 */ /* 0x000fe200078e0006 */
[----:B------:R-:W-:Y:S01]  /*24560*/  MOV R5, R7 ;  /* 0x0000000700057202 */ /* 0x000fe20000000f00 */
[----:B------:R-:W-:Y:S06]  /*24570*/  BRA `(.L_x_6262) ;  /* 0x0000000400847947 */ /* 0x000fec0003800000 */
.L_x_6243:
        /* <DEDUP_REMOVED lines=34> */
[----:B------:R-:W-:Y:S01]  /*247a0*/  IMAD.MOV.U32 R16, RZ, RZ, R36 ;  /* 0x000000ffff107224 */ /* 0x000fe200078e0024 */
[----:B------:R-:W-:-:S07]  /*247b0*/  MOV R17, R37 ;  /* 0x0000002500117202 */ /* 0x000fce0000000f00 */
.L_x_6274:
[----:B------:R-:W-:Y:S05]  /*247c0*/  BSYNC B4 ;  /* 0x0000000000047941 */ /* 0x000fea0003800000 */
.L_x_6273:
        /* <DEDUP_REMOVED lines=31> */
.L_x_6276:
[----:B------:R-:W-:Y:S05]  /*249c0*/  BSYNC B4 ;  /* 0x0000000000047941 */ /* 0x000fea0003800000 */
.L_x_6275:
        /* <DEDUP_REMOVED lines=24> */
.L_x_6272:
[----:B------:R-:W-:Y:S05]  /*24b50*/  BSYNC B3 ;  /* 0x0000000000037941 */ /* 0x000fea0003800000 */
.L_x_6271:
[----:B------:R-:W-:Y:S01]  /*24b60*/  LOP3.LUT R5, RZ, 0x80000000, R29, 0xb8, !PT ;  /* 0x80000000ff057812 */ /* 0x000fe200078eb81d */
[----:B------:R-:W-:Y:S02]  /*24b70*/  IMAD.MOV.U32 R7, RZ, RZ, R19 ;  /* 0x000000ffff077224 */ /* 0x000fe400078e0013 */
[----:B------:R-:W-:-:S07]  /*24b80*/  IMAD.MOV.U32 R4, RZ, RZ, RZ ;  /* 0x000000ffff047224 */ /* 0x000fce00078e00ff */
.L_x_6262:
[----:B------:R-:W-:Y:S05]  /*24b90*/  BSYNC B1 ;  /* 0x0000000000017941 */ /* 0x000fea0003800000 */
.L_x_6242:
[----:B------:R-:W-:-:S11]  /*24ba0*/  DADD R6, -RZ, -R6 ;  /* 0x00000000ff067229 */ /* 0x000fd60000000906 */
.L_x_6241:
[----:B------:R-:W-:Y:S05]  /*24bb0*/  BSYNC B2 ;  /* 0x0000000000027941 */ /* 0x000fea0003800000 */
.L_x_6240:
[----:B------:R-:W0:Y:S01]  /*24bc0*/  S2R R19, SR_TID.X ;  /* 0x0000000000137919 */ /* 0x000e220000002100 */
[----:B------:R-:W-:Y:S04]  /*24bd0*/  BSSY B0, `(.L_x_6277) ;  /* 0x0000034000007945 */ /* 0x000fe80003800000 */
[----:B------:R-:W-:Y:S01]  /*24be0*/  BSSY B1, `(.L_x_6278) ;  /* 0x000002c000017945 */ /* 0x000fe20003800000 */
[----:B0-----:R-:W-:-:S13]  /*24bf0*/  ISETP.GE.AND P0, PT, R19, R64, PT ;  /* 0x000000401300720c */ /* 0x001fda0003f06270 */
[----:B------:R-:W0:Y:S01]  /*24c00*/  @!P0 LDC.64 R16, c[0x0][0x218] ;  /* 0x00008600ff108b82 */ /* 0x000e220000000a00 */
[----:B------:R-:W-:-:S04]  /*24c10*/  @!P0 IMAD.IADD R3, R72, 0x1, R19 ;  /* 0x0000000148038824 */ /* 0x000fc800078e0213 */
[----:B0-----:R-:W-:Y:S01]  /*24c20*/  @!P0 IMAD.WIDE.U32 R16, R3, 0x10, R16 ;  /* 0x0000001003108825 */ /* 0x001fe200078e0010 */
[----:B------:R-:W-:-:S03]  /*24c30*/  MOV R3, R19 ;  /* 0x0000001300037202 */ /* 0x000fc60000000f00 */
[----:B------:R-:W-:Y:S01]  /*24c40*/  @!P0 VIADD R3, R19, 0x80 ;  /* 0x0000008013038836 */ /* 0x000fe20000000000 */
[----:B------:R0:W-:Y:S04]  /*24c50*/  @!P0 STG.E.128 desc[UR6][R16.64], R60 ;  /* 0x0000003c10008986 */ /* 0x0001e8000c101d06 */
[----:B------:R-:W-:-:S13]  /*24c60*/  ISETP.GE.AND P0, PT, R3, R64, PT ;  /* 0x000000400300720c */ /* 0x000fda0003f06270 */
[----:B------:R-:W-:Y:S05]  /*24c70*/  @P0 BRA `(.L_x_6279) ;  /* 0x0000000000300947 */ /* 0x000fea0003800000 */
[----:B0-----:R-:W0:Y:S01]  /*24c80*/  LDC.64 R16, c[0x0][0x218] ;  /* 0x00008600ff107b82 */ /* 0x001e220000000a00 */
[----:B------:R-:W-:Y:S02]  /*24c90*/  IMAD.IADD R19, R72, 0x1, R3 ;  /* 0x0000000148137824 */ /* 0x000fe400078e0203 */
[----:B------:R-:W-:-:S05]  /*24ca0*/  VIADD R3, R3, 0x80 ;  /* 0x0000008003037836 */ /* 0x000fca0000000000 */
[----:B------:R-:W-:Y:S01]  /*24cb0*/  ISETP.GE.AND P0, PT, R3, R64, PT ;  /* 0x000000400300720c */ /* 0x000fe20003f06270 */
[----:B0-----:R-:W-:-:S05]  /*24cc0*/  IMAD.WIDE.U32 R16, R19, 0x10, R16 ;  /* 0x0000001013107825 */ /* 0x001fca00078e0010 */
[----:B------:R0:W-:Y:S07]  /*24cd0*/  STG.E.128 desc[UR6][R16.64], R56 ;  /* 0x0000003810007986 */ /* 0x0001ee000c101d06 */
[----:B------:R-:W-:Y:S05]  /*24ce0*/  @P0 BRA `(.L_x_6280) ;  /* 0x0000000000300947 */ /* 0x000fea0003800000 */
[----:B0-----:R-:W0:Y:S01]  /*24cf0*/  LDC.64 R16, c[0x0][0x218] ;  /* 0x00008600ff107b82 */ /* 0x001e220000000a00 */
[----:B------:R-:W-:Y:S01]  /*24d00*/  IADD3 R19, R72, R3, RZ ;  /* 0x0000000348137210 */ /* 0x000fe20007ffe0ff */
[----:B------:R-:W-:-:S04]  /*24d10*/  VIADD R3, R3, 0x80 ;  /* 0x0000008003037836 */ /* 0x000fc80000000000 */
[----:B0-----:R-:W-:-:S05]  /*24d20*/  IMAD.WIDE.U32 R16, R19, 0x10, R16 ;  /* 0x0000001013107825 */ /* 0x001fca00078e0010 */
[----:B------:R1:W-:Y:S02]  /*24d30*/  STG.E.128 desc[UR6][R16.64], R52 ;  /* 0x0000003410007986 */ /* 0x0003e4000c101d06 */
.L_x_6279:
[----:B------:R-:W-:-:S13]  /*24d40*/  ISETP.GE.AND P0, PT, R3, R64, PT ;  /* 0x000000400300720c */ /* 0x000fda0003f06270 */
[----:B------:R-:W-:Y:S05]  /*24d50*/  @P0 BRA `(.L_x_6281) ;  /* 0x0000000000300947 */ /* 0x000fea0003800000 */
[----:B01----:R-:W0:Y:S01]  /*24d60*/  LDC.64 R16, c[0x0][0x218] ;  /* 0x00008600ff107b82 */ /* 0x003e220000000a00 */
[----:B------:R-:W-:Y:S02]  /*24d70*/  IMAD.IADD R19, R72, 0x1, R3 ;  /* 0x0000000148137824 */ /* 0x000fe400078e0203 */
[----:B------:R-:W-:Y:S02]  /*24d80*/  VIADD R3, R3, 0x80 ;  /* 0x0000008003037836 */ /* 0x000fe40000000000 */
[----:B0-----:R-:W-:-:S05]  /*24d90*/  IMAD.WIDE.U32 R16, R19, 0x10, R16 ;  /* 0x0000001013107825 */ /* 0x001fca00078e0010 */
[----:B------:R1:W-:Y:S02]  /*24da0*/  STG.E.128 desc[UR6][R16.64], R48 ;  /* 0x0000003010007986 */ /* 0x0003e4000c101d06 */
.L_x_6280:
[----:B------:R-:W-:-:S13]  /*24db0*/  ISETP.GE.AND P0, PT, R3, R64, PT ;  /* 0x000000400300720c */ /* 0x000fda0003f06270 */
[----:B------:R-:W-:Y:S05]  /*24dc0*/  @P0 BRA `(.L_x_6282) ;  /* 0x0000000000340947 */ /* 0x000fea0003800000 */
[----:B01----:R-:W0:Y:S01]  /*24dd0*/  LDC.64 R16, c[0x0][0x218] ;  /* 0x00008600ff107b82 */ /* 0x003e220000000a00 */
[----:B------:R-:W-:Y:S01]  /*24de0*/  IADD3 R19, R72, R3, RZ ;  /* 0x0000000348137210 */ /* 0x000fe20007ffe0ff */
[----:B------:R-:W-:-:S04]  /*24df0*/  VIADD R3, R3, 0x80 ;  /* 0x0000008003037836 */ /* 0x000fc80000000000 */
[----:B0-----:R-:W-:-:S05]  /*24e00*/  IMAD.WIDE.U32 R16, R19, 0x10, R16 ;  /* 0x0000001013107825 */ /* 0x001fca00078e0010 */
[----:B------:R2:W-:Y:S02]  /*24e10*/  STG.E.128 desc[UR6][R16.64], R32 ;  /* 0x0000002010007986 */ /* 0x0005e4000c101d06 */
.L_x_6281:
[----:B------:R-:W-:-:S13]  /*24e20*/  ISETP.GE.AND P0, PT, R3, R64, PT ;  /* 0x000000400300720c */ /* 0x000fda0003f06270 */
[----:B------:R-:W-:Y:S05]  /*24e30*/  @P0 BREAK B1 ;  /* 0x0000000000010942 */ /* 0x000fea0003800000 */
[----:B------:R-:W-:Y:S05]  /*24e40*/  @P0 BRA `(.L_x_6283) ;  /* 0x0000000000300947 */ /* 0x000fea0003800000 */
[----:B012---:R-:W0:Y:S01]  /*24e50*/  LDC.64 R16, c[0x0][0x218] ;  /* 0x00008600ff107b82 */ /* 0x007e220000000a00 */
[----:B------:R-:W-:Y:S02]  /*24e60*/  IMAD.IADD R19, R72, 0x1, R3 ;  /* 0x0000000148137824 */ /* 0x000fe400078e0203 */
[----:B------:R-:W-:Y:S02]  /*24e70*/  VIADD R3, R3, 0x80 ;  /* 0x0000008003037836 */ /* 0x000fe40000000000 */
[----:B0-----:R-:W-:-:S05]  /*24e80*/  IMAD.WIDE.U32 R16, R19, 0x10, R16 ;  /* 0x0000001013107825 */ /* 0x001fca00078e0010 */
[----:B------:R2:W-:Y:S02]  /*24e90*/  STG.E.128 desc[UR6][R16.64], R12 ;  /* 0x0000000c10007986 */ /* 0x0005e4000c101d06 */
.L_x_6282:
[----:B------:R-:W-:Y:S05]  /*24ea0*/  BSYNC B1 ;  /* 0x0000000000017941 */ /* 0x000fea0003800000 */
.L_x_6278:
[----:B------:R-:W-:-:S13]  /*24eb0*/  ISETP.GE.AND P0, PT, R3, R64, PT ;  /* 0x000000400300720c */ /* 0x000fda0003f06270 */
[----:B--2---:R-:W2:Y:S01]  /*24ec0*/  @!P0 LDC.64 R12, c[0x0][0x218] ;  /* 0x00008600ff0c8b82 */ /* 0x004ea20000000a00 */
[----:B------:R-:W-:Y:S01]  /*24ed0*/  @!P0 IADD3 R15, R72, R3, RZ ;  /* 0x00000003480f8210 */ /* 0x000fe20007ffe0ff */
[----:B------:R-:W-:-:S04]  /*24ee0*/  @!P0 VIADD R3, R3, 0x80 ;  /* 0x0000008003038836 */ /* 0x000fc80000000000 */
[----:B--2---:R-:W-:-:S05]  /*24ef0*/  @!P0 IMAD.WIDE.U32 R12, R15, 0x10, R12 ;  /* 0x000000100f0c8825 */ /* 0x004fca00078e000c */
[----:B------:R3:W-:Y:S02]  /*24f00*/  @!P0 STG.E.128 desc[UR6][R12.64], R8 ;  /* 0x000000080c008986 */ /* 0x0007e4000c101d06 */
.L_x_6283:
[----:B------:R-:W-:Y:S05]  /*24f10*/  BSYNC B0 ;  /* 0x0000000000007941 */ /* 0x000fea0003800000 */
.L_x_6277:
[----:B------:R-:W-:Y:S05]  /*24f20*/  WARPSYNC.ALL ;  /* 0x0000000000007948 */ /* 0x000fea0003800000 */
[----:B------:R-:W-:-:S13]  /*24f30*/  ISETP.GE.AND P0, PT, R3, R64, PT ;  /* 0x000000400300720c */ /* 0x000fda0003f06270 */
[----:B------:R-:W-:Y:S05]  /*24f40*/  @P0 EXIT ;  /* 0x000000000000094d */ /* 0x000fea0003800000 */
[----:B---3--:R-:W3:Y:S01]  /*24f50*/  LDC.64 R8, c[0x0][0x218] ;  /* 0x00008600ff087b82 */ /* 0x008ee20000000a00 */
[----:B------:R-:W-:-:S04]  /*24f60*/  IMAD.IADD R3, R72, 0x1, R3 ;  /* 0x0000000148037824 */ /* 0x000fc800078e0203 */
[----:B---3--:R-:W-:-:S05]  /*24f70*/  IMAD.WIDE.U32 R2, R3, 0x10, R8 ;  /* 0x0000001003027825 */ /* 0x008fca00078e0008 */
[----:B------:R-:W-:Y:S01]  /*24f80*/  STG.E.128 desc[UR6][R2.64], R4 ;  /* 0x0000000402007986 */ /* 0x000fe2000c101d06 */
[----:B------:R-:W-:Y:S05]  /*24f90*/  EXIT ;  /* 0x000000000000794d */ /* 0x000fea0003800000 */
        .weak           $__internal_8_$__cuda_sm20_div_rn_f64_full
        .type           $__internal_8_$__cuda_sm20_div_rn_f64_full,@function
        .size           $__internal_8_$__cuda_sm20_div_rn_f64_full,($__internal_9_$__cuda_sm20_dsqrt_rn_f64_mediumpath_v1 - $__internal_8_$__cuda_sm20_div_rn_f64_full)
$__internal_8_$__cuda_sm20_div_rn_f64_full:
[----:B------:R-:W-:Y:S01]  /*24fa0*/  MOV R41, R2 ;  /* 0x0000000200297202 */ /* 0x000fe20000000f00 */
[----:B------:R-:W-:Y:S01]  /*24fb0*/  IMAD.MOV.U32 R42, RZ, RZ, R38 ;  /* 0x000000ffff2a7224 */ /* 0x000fe200078e0026 */
[C---:B------:R-:W-:Y:S01]  /*24fc0*/  FSETP.GEU.AND P0, PT, |R36|.reuse, 1.469367938527859385e-39, PT ;  /* 0x001000002400780b */ /* 0x040fe20003f0e200 */
[----:B------:R-:W-:Y:S01]  /*24fd0*/  IMAD.MOV.U32 R43, RZ, RZ, R36 ;  /* 0x000000ffff2b7224 */ /* 0x000fe200078e0024 */
[C---:B------:R-:W-:Y:S01]  /*24fe0*/  FSETP.GEU.AND P2, PT, |R41|.reuse, 1.469367938527859385e-39, PT ;  /* 0x001000002900780b */ /* 0x040fe20003f4e200 */
[----:B------:R-:W-:Y:S01]  /*24ff0*/  IMAD.MOV.U32 R73, RZ, RZ, 0x1ca00000 ;  /* 0x1ca00000ff497424 */ /* 0x000fe200078e00ff */
[----:B------:R-:W-:Y:S01]  /*25000*/  LOP3.LUT R39, R36, 0x800fffff, RZ, 0xc0, !PT ;  /* 0x800fffff24277812 */ /* 0x000fe200078ec0ff */
[----:B------:R-:W-:Y:S01]  /*25010*/  IMAD.MOV.U32 R40, RZ, RZ, R3 ;  /* 0x000000ffff287224 */ /* 0x000fe200078e0003 */
[----:B------:R-:W-:Y:S01]  /*25020*/  LOP3.LUT R71, R41, 0x7ff00000, RZ, 0xc0, !PT ;  /* 0x7ff0000029477812 */ /* 0x000fe200078ec0ff */
[----:B------:R-:W-:Y:S01]  /*25030*/  BSSY B0, `(.L_x_6284) ;  /* 0x0000057000007945 */ /* 0x000fe20003800000 */
[----:B------:R-:W-:-:S02]  /*25040*/  LOP3.LUT R39, R39, 0x3ff00000, RZ, 0xfc, !PT ;  /* 0x3ff0000027277812 */ /* 0x000fc400078efcff */
[----:B------:R-:W-:-:S03]  /*25050*/  LOP3.LUT R70, R36, 0x7ff00000, RZ, 0xc0, !PT ;  /* 0x7ff0000024467812 */ /* 0x000fc600078ec0ff */
[----:B------:R-:W-:Y:S01]  /*25060*/  @!P0 DMUL R38, R42, 8.98846567431157953865e+307 ;  /* 0x7fe000002a268828 */ /* 0x000fe20000000000 */
[----:B------:R-:W-:Y:S01]  /*25070*/  ISETP.GE.U32.AND P1, PT, R71, R70, PT ;  /* 0x000000464700720c */ /* 0x000fe20003f26070 */
[----:B------:R-:W-:Y:S01]  /*25080*/  @!P2 IMAD.MOV.U32 R46, RZ, RZ, RZ ;  /* 0x000000ffff2ea224 */ /* 0x000fe200078e00ff */
[----:B------:R-:W-:Y:S02]  /*25090*/  @!P2 LOP3.LUT R2, R43, 0x7ff00000, RZ, 0xc0, !PT ;  /* 0x7ff000002b02a812 */ /* 0x000fe400078ec0ff */
[----:B------:R-:W-:Y:S01]  /*250a0*/  SEL R36, R73, 0x63400000, !P1 ;  /* 0x6340000049247807 */ /* 0x000fe20004800000 */
[----:B------:R-:W0:Y:S01]  /*250b0*/  MUFU.RCP64H R3, R39 ;  /* 0x0000002700037308 */ /* 0x000e220000001800 */
[----:B------:R-:W-:Y:S02]  /*250c0*/  @!P2 ISETP.GE.U32.AND P3, PT, R71, R2, PT ;  /* 0x000000024700a20c */ /* 0x000fe40003f66070 */
[----:B------:R-:W-:Y:S02]  /*250d0*/  LOP3.LUT R37, R36, 0x800fffff, R41, 0xf8, !PT ;  /* 0x800fffff24257812 */ /* 0x000fe400078ef829 */
[----:B------:R-:W-:-:S02]  /*250e0*/  @!P2 SEL R2, R73, 0x63400000, !P3 ;  /* 0x634000004902a807 */ /* 0x000fc40005800000 */
[----:B------:R-:W-:Y:S02]  /*250f0*/  MOV R36, R40 ;  /* 0x0000002800247202 */ /* 0x000fe40000000f00 */
[----:B------:R-:W-:-:S04]  /*25100*/  @!P2 LOP3.LUT R2, R2, 0x80000000, R41, 0xf8, !PT ;  /* 0x800000000202a812 */ /* 0x000fc800078ef829 */
[----:B------:R-:W-:Y:S01]  /*25110*/  @!P2 LOP3.LUT R47, R2, 0x100000, RZ, 0xfc, !PT ;  /* 0x00100000022fa812 */ /* 0x000fe200078efcff */
[----:B------:R-:W-:-:S05]  /*25120*/  IMAD.MOV.U32 R2, RZ, RZ, 0x1 ;  /* 0x00000001ff027424 */ /* 0x000fca00078e00ff */
[----:B------:R-:W-:Y:S02]  /*25130*/  @!P2 DFMA R36, R36, 2, -R46 ;  /* 0x400000002424a82b */ /* 0x000fe4000000082e */
[----:B0-----:R-:W-:-:S08]  /*25140*/  DFMA R46, R2, -R38, 1 ;  /* 0x3ff00000022e742b */ /* 0x001fd00000000826 */
[----:B------:R-:W-:-:S08]  /*25150*/  DFMA R46, R46, R46, R46 ;  /* 0x0000002e2e2e722b */ /* 0x000fd0000000002e */
[----:B------:R-:W-:-:S08]  /*25160*/  DFMA R2, R2, R46, R2 ;  /* 0x0000002e0202722b */ /* 0x000fd00000000002 */
[----:B------:R-:W-:-:S08]  /*25170*/  DFMA R46, R2, -R38, 1 ;  /* 0x3ff00000022e742b */ /* 0x000fd00000000826 */
[----:B------:R-:W-:-:S08]  /*25180*/  DFMA R2, R2, R46, R2 ;  /* 0x0000002e0202722b */ /* 0x000fd00000000002 */
[----:B------:R-:W-:-:S08]  /*25190*/  DMUL R46, R2, R36 ;  /* 0x00000024022e7228 */ /* 0x000fd00000000000 */
[----:B------:R-:W-:-:S08]  /*251a0*/  DFMA R66, R46, -R38, R36 ;  /* 0x800000262e42722b */ /* 0x000fd00000000024 */
[----:B------:R-:W-:Y:S01]  /*251b0*/  DFMA R46, R2, R66, R46 ;  /* 0x00000042022e722b */ /* 0x000fe2000000002e */
[----:B------:R-:W-:Y:S01]  /*251c0*/  IMAD.MOV.U32 R66, RZ, RZ, R71 ;  /* 0x000000ffff427224 */ /* 0x000fe200078e0047 */
[----:B------:R-:W-:Y:S02]  /*251d0*/  @!P2 LOP3.LUT R66, R37, 0x7ff00000, RZ, 0xc0, !PT ;  /* 0x7ff000002542a812 */ /* 0x000fe400078ec0ff */
[----:B------:R-:W-:Y:S02]  /*251e0*/  MOV R67, R70 ;  /* 0x0000004600437202 */ /* 0x000fe40000000f00 */
[----:B------:R-:W-:Y:S01]  /*251f0*/  @!P0 LOP3.LUT R67, R39, 0x7ff00000, RZ, 0xc0, !PT ;  /* 0x7ff0000027438812 */ /* 0x000fe200078ec0ff */
[----:B------:R-:W-:-:S05]  /*25200*/  VIADD R2, R66, 0xffffffff ;  /* 0xffffffff42027836 */ /* 0x000fca0000000000 */
[----:B------:R-:W-:Y:S01]  /*25210*/  ISETP.GT.U32.AND P0, PT, R2, 0x7feffffe, PT ;  /* 0x7feffffe0200780c */ /* 0x000fe20003f04070 */
[----:B------:R-:W-:-:S05]  /*25220*/  VIADD R2, R67, 0xffffffff ;  /* 0xffffffff43027836 */ /* 0x000fca0000000000 */
        /* <DEDUP_REMOVED lines=8> */
[----:B------:R-:W-:-:S05]  /*252b0*/  IMAD.IADD R66, R2, 0x1, -R66 ;  /* 0x0000000102427824 */ /* 0x000fca00078e0a42 */
[----:B------:R-:W-:-:S06]  /*252c0*/  IADD3 R41, R66, 0x7fe00000, RZ ;  /* 0x7fe0000042297810 */ /* 0x000fcc0007ffe0ff */
        /* <DEDUP_REMOVED lines=10> */
[----:B------:R-:W-:Y:S01]  /*25370*/  MOV R36, RZ ;  /* 0x000000ff00247202 */ /* 0x000fe20000000f00 */
[----:B------:R-:W-:Y:S01]  /*25380*/  DMUL.RP R38, R46, R38 ;  /* 0x000000262e267228 */ /* 0x000fe20000008000 */
[----:B------:R-:W-:-:S04]  /*25390*/  IADD3 R66, -R66, -0x43300000, RZ ;  /* 0xbcd0000042427810 */ /* 0x000fc80007ffe1ff */
[----:B------:R-:W-:-:S05]  /*253a0*/  DFMA R36, R2, -R36, R46 ;  /* 0x800000240224722b */ /* 0x000fca000000002e */
[----:B------:R-:W-:-:S05]  /*253b0*/  LOP3.LUT R42, R39, R42, RZ, 0x3c, !PT ;  /* 0x0000002a272a7212 */ /* 0x000fca00078e3cff */
[----:B------:R-:W-:-:S04]  /*253c0*/  FSETP.NEU.AND P0, PT, |R37|, R66, PT ;  /* 0x000000422500720b */ /* 0x000fc80003f0d200 */
[----:B------:R-:W-:Y:S02]  /*253d0*/  FSEL R38, R38, R2, !P0 ;  /* 0x0000000226267208 */ /* 0x000fe40004000000 */
[----:B------:R-:W-:-:S05]  /*253e0*/  FSEL R2, R42, R3, !P0 ;  /* 0x000000032a027208 */ /* 0x000fca0004000000 */
[----:B------:R-:W-:Y:S02]  /*253f0*/  IMAD.MOV.U32 R3, RZ, RZ, R2 ;  /* 0x000000ffff037224 */ /* 0x000fe400078e0002 */
[----:B------:R-:W-:Y:S01]  /*25400*/  IMAD.MOV.U32 R2, RZ, RZ, R38 ;  /* 0x000000ffff027224 */ /* 0x000fe200078e0026 */
[----:B------:R-:W-:Y:S06]  /*25410*/  BRA `(.L_x_6286) ;  /* 0x0000000000607947 */ /* 0x000fec0003800000 */
.L_x_6285:
        /* <DEDUP_REMOVED lines=12> */
[----:B------:R-:W-:Y:S02]  /*254e0*/  @!P0 IMAD.MOV.U32 R3, RZ, RZ, R2 ;  /* 0x000000ffff038224 */ /* 0x000fe400078e0002 */
[----:B------:R-:W-:Y:S01]  /*254f0*/  @!P0 IMAD.MOV.U32 R2, RZ, RZ, RZ ;  /* 0x000000ffff028224 */ /* 0x000fe200078e00ff */
[----:B------:R-:W-:Y:S01]  /*25500*/  @P0 MOV R3, R36 ;  /* 0x0000002400030202 */ /* 0x000fe20000000f00 */
[----:B------:R-:W-:Y:S01]  /*25510*/  @P0 IMAD.MOV.U32 R2, RZ, RZ, RZ ;  /* 0x000000ffff020224 */ /* 0x000fe200078e00ff */
[----:B------:R-:W-:Y:S06]  /*25520*/  BRA `(.L_x_6286) ;  /* 0x00000000001c7947 */ /* 0x000fec0003800000 */
.L_x_6288:
[----:B------:R-:W-:-:S05]  /*25530*/  LOP3.LUT R2, R43, 0x80000, RZ, 0xfc, !PT ;  /* 0x000800002b027812 */ /* 0x000fca00078efcff */
[----:B------:R-:W-:Y:S02]  /*25540*/  IMAD.MOV.U32 R3, RZ, RZ, R2 ;  /* 0x000000ffff037224 */ /* 0x000fe400078e0002 */
[----:B------:R-:W-:Y:S01]  /*25550*/  IMAD.MOV.U32 R2, RZ, RZ, R42 ;  /* 0x000000ffff027224 */ /* 0x000fe200078e002a */
[----:B------:R-:W-:Y:S06]  /*25560*/  BRA `(.L_x_6286) ;  /* 0x00000000000c7947 */ /* 0x000fec0003800000 */
.L_x_6287:
[----:B------:R-:W-:-:S05]  /*25570*/  LOP3.LUT R2, R41, 0x80000, RZ, 0xfc, !PT ;  /* 0x0008000029027812 */ /* 0x000fca00078efcff */
[----:B------:R-:W-:Y:S01]  /*25580*/  IMAD.MOV.U32 R3, RZ, RZ, R2 ;  /* 0x000000ffff037224 */ /* 0x000fe200078e0002 */
[----:B------:R-:W-:-:S07]  /*25590*/  MOV R2, R40 ;  /* 0x0000002800027202 */ /* 0x000fce0000000f00 */
.L_x_6286:
[----:B------:R-:W-:Y:S05]  /*255a0*/  BSYNC B0 ;  /* 0x0000000000007941 */ /* 0x000fea0003800000 */
.L_x_6284:
[----:B------:R-:W-:Y:S02]  /*255b0*/  IMAD.MOV.U32 R36, RZ, RZ, R0 ;  /* 0x000000ffff247224 */ /* 0x000fe400078e0000 */
[----:B------:R-:W-:-:S04]  /*255c0*/  IMAD.MOV.U32 R37, RZ, RZ, 0x0 ;  /* 0x00000000ff257424 */ /* 0x000fc800078e00ff */
[----:B------:R-:W-:Y:S05]  /*255d0*/  RET.REL.NODEC R36 `(_ZN2at6native29vectorized_elementwise_kernelILi2EZZZNS0_15tan_kernel_cudaERNS_18TensorIteratorBaseEENKUlvE_clEvENKUlvE_clEvEUlN3c107complexIdEEE_St5arrayIPcLm2EEEEviT0_T1_) ;  /* 0xfffffda824887950 */ /* 0x000fea0003c3ffff */
        .weak           $__internal_9_$__cuda_sm20_dsqrt_rn_f64_mediumpath_v1
        .type           $__internal_9_$__cuda_sm20_dsqrt_rn_f64_mediumpath_v1,@function
        .size           $__internal_9_$__cuda_sm20_dsqrt_rn_f64_mediumpath_v1,($_ZN2at6native29vectorized_elementwise_kernelILi2EZZZNS0_15tan_kernel_cudaERNS_18TensorIteratorBaseEENKUlvE_clEvENKUlvE_clEvEUlN3c107complexIdEEE_St5arrayIPcLm2EEEEviT0_T1_$__internal_trig_reduction_slowpathd - $__internal_9_$__cuda_sm20_dsqrt_rn_f64_mediumpath_v1)
$__internal_9_$__cuda_sm20_dsqrt_rn_f64_mediumpath_v1:
[----:B------:R-:W-:Y:S01]  /*255e0*/  ISETP.GE.U32.AND P0, PT, R38, -0x3400000, PT ;  /* 0xfcc000002600780c */ /* 0x000fe20003f06070 */
[----:B------:R-:W-:Y:S01]  /*255f0*/  BSSY B0, `(.L_x_6289) ;  /* 0x000002a000007945 */ /* 0x000fe20003800000 */
[-C--:B------:R-:W-:Y:S01]  /*25600*/  LOP3.LUT R41, R41, R40.reuse, RZ, 0x3c, !PT ;  /* 0x0000002829297212 */ /* 0x080fe200078e3cff */
[----:B------:R-:W-:Y:S01]  /*25610*/  IMAD.MOV.U32 R46, RZ, RZ, R2 ;  /* 0x000000ffff2e7224 */ /* 0x000fe200078e0002 */
[----:B------:R-:W-:Y:S01]  /*25620*/  MOV R47, R3 ;  /* 0x00000003002f7202 */ /* 0x000fe20000000f00 */
[----:B------:R-:W-:Y:S01]  /*25630*/  IMAD.MOV.U32 R2, RZ, RZ, R0 ;  /* 0x000000ffff027224 */ /* 0x000fe200078e0000 */
[----:B------:R-:W-:Y:S01]  /*25640*/  LOP3.LUT R40, R41, R40, RZ, 0x3c, !PT ;  /* 0x0000002829287212 */ /* 0x000fe200078e3cff */
[----:B------:R-:W-:-:S03]  /*25650*/  IMAD.MOV.U32 R3, RZ, RZ, R39 ;  /* 0x000000ffff037224 */ /* 0x000fc600078e0027 */
        /* <DEDUP_REMOVED lines=10> */
.L_x_6290:
        /* <DEDUP_REMOVED lines=24> */
.L_x_6292:
[----:B------:R-:W-:-:S11]  /*25880*/  DADD R2, R40, R40 ;  /* 0x0000000028027229 */ /* 0x000fd60000000028 */
.L_x_6291:
[----:B------:R-:W-:Y:S05]  /*25890*/  BSYNC B0 ;  /* 0x0000000000007941 */ /* 0x000fea0003800000 */
.L_x_6289:
[----:B------:R-:W-:Y:S01]  /*258a0*/  MOV R43, 0x0 ;  /* 0x00000000002b7802 */ /* 0x000fe20000000f00 */
[----:B------:R-:W-:-:S03]  /*258b0*/  IMAD.MOV.U32 R0, RZ, RZ, R2 ;  /* 0x000000ffff007224 */ /* 0x000fc600078e0002 */
[----:B------:R-:W-:Y:S05]  /*258c0*/  RET.REL.NODEC R42 `(_ZN2at6native29vectorized_elementwise_kernelILi2EZZZNS0_15tan_kernel_cudaERNS_18TensorIteratorBaseEENKUlvE_clEvENKUlvE_clEvEUlN3c107complexIdEEE_St5arrayIPcLm2EEEEviT0_T1_) ;  /* 0xfffffda42acc7950 */ /* 0x000fea0003c3ffff */
        .type           $_ZN2at6native29vectorized_elementwise_kernelILi2EZZZNS0_15tan_kernel_cudaERNS_18TensorIteratorBaseEENKUlvE_clEvENKUlvE_clEvEUlN3c107complexIdEEE_St5arrayIPcLm2EEEEviT0_T1_$__internal_trig_reduction_slowpathd,@function
        .size           $_ZN2at6native29vectorized_elementwise_kernelILi2EZZZNS0_15tan_kernel_cudaERNS_18TensorIteratorBaseEENKUlvE_clEvENKUlvE_clEvEUlN3c107complexIdEEE_St5arrayIPcLm2EEEEviT0_T1_$__internal_trig_reduction_slowpathd,(.L_x_7515 - $_ZN2at6native29vectorized_elementwise_kernelILi2EZZZNS0_15tan_kernel_cudaERNS_18TensorIteratorBaseEENKUlvE_clEvENKUlvE_clEvEUlN3c107complexIdEEE_St5arrayIPcLm2EEEEviT0_T1_$__internal_trig_reduction_slowpathd)
$_ZN2at6native29vectorized_elementwise_kernelILi2EZZZNS0_15tan_kernel_cudaERNS_18TensorIteratorBaseEENKUlvE_clEvENKUlvE_clEvEUlN3c107complexIdEEE_St5arrayIPcLm2EEEEviT0_T1_$__internal_trig_reduction_slowpathd:
[----:B------:R-:W-:Y:S01]  /*258d0*/  SHF.R.U32.HI R37, RZ, 0x14, R3 ;  /* 0x00000014ff257819 */ /* 0x000fe20000011603 */
[----:B------:R-:W-:Y:S02]  /*258e0*/  IMAD.MOV.U32 R40, RZ, RZ, R2 ;  /* 0x000000ffff287224 */ /* 0x000fe400078e0002 */
[----:B------:R-:W-:Y:S01]  /*258f0*/  IMAD.MOV.U32 R2, RZ, RZ, RZ ;  /* 0x000000ffff027224 */ /* 0x000fe200078e00ff */
[----:B------:R-:W-:-:S04]  /*25900*/  LOP3.LUT R36, R37, 0x7ff, RZ, 0xc0, !PT ;  /* 0x000007ff25247812 */ /* 0x000fc800078ec0ff */
[----:B------:R-:W-:-:S13]  /*25910*/  ISETP.NE.AND P0, PT, R36, 0x7ff, PT ;  /* 0x000007ff2400780c */ /* 0x000fda0003f05270 */
[----:B------:R-:W-:Y:S05]  /*25920*/  @!P0 BRA `(.L_x_6293) ;  /* 0x0000000800448947 */ /* 0x000fea0003800000 */
[----:B------:R-:W-:Y:S01]  /*25930*/  VIADD R70, R36, 0xfffffc00 ;  /* 0xfffffc0024467836 */ /* 0x000fe20000000000 */
[----:B------:R-:W-:Y:S01]  /*25940*/  IADD3 R67, R37, -0x400, RZ ;  /* 0xfffffc0025437810 */ /* 0x000fe20007ffe0ff */
[----:B------:R-:W-:Y:S01]  /*25950*/  BSSY B0, `(.L_x_6294) ;  /* 0x0000034000007945 */ /* 0x000fe20003800000 */
        /* <DEDUP_REMOVED lines=19> */
[----:B------:R-:W-:Y:S01]  /*25a90*/  IMAD.MOV.U32 R42, RZ, RZ, R37 ;  /* 0x000000ffff2a7224 */ /* 0x000fe200078e0025 */
[----:B------:R-:W-:Y:S01]  /*25aa0*/  SHF.L.U32 R37, R40, 0xb, RZ ;  /* 0x0000000b28257819 */ /* 0x000fe200000006ff */
[----:B-1----:R-:W-:-:S07]  /*25ab0*/  IMAD.MOV.U32 R36, RZ, RZ, R70 ;  /* 0x000000ffff247224 */ /* 0x002fce00078e0046 */
.L_x_6296:
[----:B------:R-:W-:Y:S01]  /*25ac0*/  R2UR UR4, R74 ;  /* 0x000000004a0472ca */ /* 0x000fe200000e0000 */
[----:B------:R-:W-:Y:S01]  /*25ad0*/  IMAD.MOV.U32 R40, RZ, RZ, R43 ;  /* 0x000000ffff287224 */ /* 0x000fe200078e002b */
[----:B------:R-:W-:Y:S02]  /*25ae0*/  R2UR UR5, R75 ;  /* 0x000000004b0572ca */ /* 0x000fe400000e0000 */
[----:B------:R-:W-:-:S11]  /*25af0*/  MOV R41, R42 ;  /* 0x0000002a00297202 */ /* 0x000fd60000000f00 */
[----:B------:R-:W2:Y:S01]  /*25b00*/  LDG.E.64.CONSTANT R40, desc[UR4][R40.64] ;  /* 0x0000000428287981 */ /* 0x000ea2000c1e9b00 */
[----:B------:R-:W-:Y:S02]  /*25b10*/  VIADD R36, R36, 0x1 ;  /* 0x0000000124247836 */ /* 0x000fe40000000000 */
[----:B--2---:R-:W-:-:S04]  /*25b20*/  IMAD.WIDE.U32 R38, P1, R40, R37, R38 ;  /* 0x0000002528267225 */ /* 0x004fc80007820026 */
[----:B------:R-:W-:-:S05]  /*25b30*/  IMAD R45, R40, R2, RZ ;  /* 0x00000002282d7224 */ /* 0x000fca00078e02ff */
[----:B------:R-:W-:Y:S01]  /*25b40*/  IADD3 R45, P3, R45, R39, RZ ;  /* 0x000000272d2d7210 */ /* 0x000fe20007f7e0ff */
[----:B------:R-:W-:-:S05]  /*25b50*/  IMAD R39, R41, R37, RZ ;  /* 0x0000002529277224 */ /* 0x000fca00078e02ff */
[----:B------:R-:W-:-:S05]  /*25b60*/  IADD3 R39, P4, R39, R45, RZ ;  /* 0x0000002d27277210 */ /* 0x000fca0007f9e0ff */
[----:B------:R0:W-:Y:S02]  /*25b70*/  STL.64 [R44], R38 ;  /* 0x000000262c007387 */ /* 0x0001e40000100a00 */
[----:B0-----:R-:W-:-:S04]  /*25b80*/  IMAD.HI.U32 R38, R40, R2, RZ ;  /* 0x0000000228267227 */ /* 0x001fc800078e00ff */
[----:B------:R-:W-:Y:S02]  /*25b90*/  IMAD.X R39, RZ, RZ, R38, P1 ;  /* 0x000000ffff277224 */ /* 0x000fe400008e0626 */
[----:B------:R-:W-:-:S04]  /*25ba0*/  IMAD.HI.U32 R38, R41, R37, RZ ;  /* 0x0000002529267227 */ /* 0x000fc800078e00ff */
[C---:B------:R-:W-:Y:S01]  /*25bb0*/  IMAD.HI.U32 R40, R41.reuse, R2, RZ ;  /* 0x0000000229287227 */ /* 0x040fe200078e00ff */
[----:B------:R-:W-:Y:S02]  /*25bc0*/  IADD3.X R39, P1, R38, R39, RZ, P3, !PT ;  /* 0x0000002726277210 */ /* 0x000fe40001f3e4ff */
[----:B------:R-:W-:Y:S01]  /*25bd0*/  ISETP.GE.AND P3, PT, R36, R66, PT ;  /* 0x000000422400720c */ /* 0x000fe20003f66270 */
[----:B------:R-:W-:Y:S02]  /*25be0*/  IMAD R38, R41, R2, RZ ;  /* 0x0000000229267224 */ /* 0x000fe400078e02ff */
[----:B------:R-:W-:-:S03]  /*25bf0*/  VIADD R44, R44, 0x8 ;  /* 0x000000082c2c7836 */ /* 0x000fc60000000000 */
[----:B------:R-:W-:Y:S01]  /*25c00*/  IADD3.X R39, P4, R38, R39, RZ, P4, !PT ;  /* 0x0000002726277210 */ /* 0x000fe2000279e4ff */
[----:B------:R-:W-:Y:S01]  /*25c10*/  IMAD.X R38, RZ, RZ, R40, P1 ;  /* 0x000000ffff267224 */ /* 0x000fe200008e0628 */
[----:B------:R-:W-:-:S04]  /*25c20*/  IADD3 R43, P1, R43, 0x8, RZ ;  /* 0x000000082b2b7810 */ /* 0x000fc80007f3e0ff */
[----:B------:R-:W-:Y:S01]  /*25c30*/  IADD3.X R38, RZ, R38, RZ, P4, !PT ;  /* 0x00000026ff267210 */ /* 0x000fe200027fe4ff */
[----:B------:R-:W-:-:S03]  /*25c40*/  IMAD.X R42, RZ, RZ, R42, P1 ;  /* 0x000000ffff2a7224 */ /* 0x000fc600008e062a */
[----:B------:R-:W-:-:S04]  /*25c50*/  LOP3.LUT R39, R39, R38, RZ, 0x3c, !PT ;  /* 0x0000002627277212 */ /* 0x000fc800078e3cff */
[----:B------:R-:W-:-:S04]  /*25c60*/  LOP3.LUT R38, R39, R38, RZ, 0x3c, !PT ;  /* 0x0000002627267212 */ /* 0x000fc800078e3cff */
[----:B------:R-:W-:Y:S01]  /*25c70*/  LOP3.LUT R39, R39, R38, RZ, 0x3c, !PT ;  /* 0x0000002627277212 */ /* 0x000fe200078e3cff */
[----:B------:R-:W-:Y:S06]  /*25c80*/  @!P3 BRA `(.L_x_6296) ;  /* 0xfffffffc008cb947 */ /* 0x000fec000383ffff */
.L_x_6295:
[----:B------:R-:W-:Y:S05]  /*25c90*/  BSYNC B0 ;  /* 0x0000000000007941 */ /* 0x000fea0003800000 */
.L_x_6294:
[----:B------:R-:W-:-:S05]  /*25ca0*/  IMAD.IADD R70, R36, 0x1, -R70 ;  /* 0x0000000124467824 */ /* 0x000fca00078e0a46 */
[----:B------:R-:W-:-:S05]  /*25cb0*/  LEA R70, R70, R1, 0x3 ;  /* 0x0000000146467211 */ /* 0x000fca00078e18ff */
[----:B------:R0:W-:Y:S04]  /*25cc0*/  STL.64 [R70], R38 ;  /* 0x0000002646007387 */ /* 0x0001e80000100a00 */
[----:B------:R-:W2:Y:S04]  /*25cd0*/  LDL.64 R36, [R1+0x10] ;  /* 0x0000100001247983 */ /* 0x000ea80000100a00 */
[----:B------:R-:W3:Y:S04]  /*25ce0*/  @P0 LDL.64 R40, [R1+0x8] ;  /* 0x0000080001280983 */ /* 0x000ee80000100a00 */
[----:B0-----:R-:W4:Y:S01]  /*25cf0*/  LDL.64 R38, [R1+0x18] ;  /* 0x0000180001267983 */ /* 0x001f220000100a00 */
[----:B------:R-:W-:Y:S01]  /*25d00*/  @P0 IADD3 R2, -R67, 0x40, RZ ;  /* 0x0000004043020810 */ /* 0x000fe20007ffe1ff */
[----:B------:R-:W-:Y:S01]  /*25d10*/  UMOV UR4, URZ ;  /* 0x0000003f00047c82 */ /* 0x000fe20008000000 */
[----:B--2---:R-:W-:-:S02]  /*25d20*/  @P0 SHF.L.U32 R43, R36, R67, RZ ;  /* 0x00000043242b0219 */ /* 0x004fc400000006ff */
[-C--:B------:R-:W-:Y:S02]  /*25d30*/  @P0 SHF.R.U64 R42, R36, R2.reuse, R37 ;  /* 0x00000002242a0219 */ /* 0x080fe40000001225 */
[-C--:B---3--:R-:W-:Y:S02]  /*25d40*/  @P0 SHF.R.U64 R44, R40, R2.reuse, R41 ;  /* 0x00000002282c0219 */ /* 0x088fe40000001229 */
[----:B------:R-:W-:Y:S02]  /*25d50*/  @P0 SHF.L.U64.HI R40, R36, R67, R37 ;  /* 0x0000004324280219 */ /* 0x000fe40000010225 */
[----:B------:R-:W-:Y:S02]  /*25d60*/  @P0 LOP3.LUT R36, R44, R43, RZ, 0xfc, !PT ;  /* 0x0000002b2c240212 */ /* 0x000fe400078efcff */
[-C--:B------:R-:W-:Y:S02]  /*25d70*/  @P0 SHF.R.U32.HI R41, RZ, R2.reuse, R41 ;  /* 0x00000002ff290219 */ /* 0x080fe40000011629 */
[----:B------:R-:W-:-:S02]  /*25d80*/  @P0 SHF.R.U32.HI R43, RZ, R2, R37 ;  /* 0x00000002ff2b0219 */ /* 0x000fc40000011625 */
[CC--:B----4-:R-:W-:Y:S02]  /*25d90*/  @P0 SHF.L.U32 R2, R38.reuse, R67.reuse, RZ ;  /* 0x0000004326020219 */ /* 0x0d0fe400000006ff */
        /* <DEDUP_REMOVED lines=27> */
[----:B------:R-:W-:Y:S02]  /*25f50*/  IADD3 R36, -R36, 0x3f, RZ ;  /* 0x0000003f24247810 */ /* 0x000fe40007ffe1ff */
[----:B------:R-:W-:Y:S02]  /*25f60*/  @P1 IADD3 R36, R38, RZ, RZ ;  /* 0x000000ff26241210 */ /* 0x000fe40007ffe0ff */
[----:B------:R-:W-:Y:S02]  /*25f70*/  SEL R38, R41, R42, !P0 ;  /* 0x0000002a29267207 */ /* 0x000fe40004000000 */
[----:B------:R-:W-:-:S02]  /*25f80*/  ISETP.NE.U32.AND P1, PT, R36, RZ, PT ;  /* 0x000000ff2400720c */ /* 0x000fc40003f25070 */
[----:B------:R-:W-:Y:S02]  /*25f90*/  IADD3 R41, -R36, 0x40, RZ ;  /* 0x0000004024297810 */ /* 0x000fe40007ffe1ff */
[----:B------:R-:W-:Y:S02]  /*25fa0*/  ISETP.NE.AND.EX P1, PT, RZ, RZ, PT, P1 ;  /* 0x000000ffff00720c */ /* 0x000fe40003f25310 */
[CC--:B------:R-:W-:Y:S02]  /*25fb0*/  SHF.L.U32 R42, R37.reuse, R36.reuse, RZ ;  /* 0x00000024252a7219 */ /* 0x0c0fe400000006ff */
[-C--:B------:R-:W-:Y:S02]  /*25fc0*/  SHF.R.U64 R40, R40, R41.reuse, R38 ;  /* 0x0000002928287219 */ /* 0x080fe40000001226 */
[----:B------:R-:W-:Y:S02]  /*25fd0*/  SHF.L.U64.HI R45, R37, R36, R2 ;  /* 0x00000024252d7219 */ /* 0x000fe40000010202 */
        /* <DEDUP_REMOVED lines=11> */
[----:B------:R-:W-:Y:S02]  /*26090*/  IADD3.X R37, R37, RZ, RZ, P3, !PT ;  /* 0x000000ff25257210 */ /* 0x000fe40001ffe4ff */
[----:B------:R-:W-:Y:S02]  /*260a0*/  IADD3.X RZ, P1, R40, R40, RZ, P1, !PT ;  /* 0x0000002828ff7210 */ /* 0x000fe40000f3e4ff */
[----:B------:R-:W-:-:S04]  /*260b0*/  IADD3 R2, P3, R2, R41, RZ ;  /* 0x0000002902027210 */ /* 0x000fc80007f7e0ff */
[C---:B------:R-:W-:Y:S01]  /*260c0*/  ISETP.GT.U32.AND P4, PT, R2.reuse, RZ, PT ;  /* 0x000000ff0200720c */ /* 0x040fe20003f84070 */
[----:B------:R-:W-:Y:S01]  /*260d0*/  IMAD.X R38, RZ, RZ, R37, P3 ;  /* 0x000000ffff267224 */ /* 0x000fe200018e0625 */
[----:B------:R-:W-:-:S04]  /*260e0*/  IADD3.X R37, P3, R2, R2, RZ, P1, !PT ;  /* 0x0000000202257210 */ /* 0x000fc80000f7e4ff */
[C---:B------:R-:W-:Y:S01]  /*260f0*/  ISETP.GT.AND.EX P1, PT, R38.reuse, RZ, PT, P4 ;  /* 0x000000ff2600720c */ /* 0x040fe20003f24340 */
[----:B------:R-:W-:Y:S01]  /*26100*/  IMAD.X R40, R38, 0x1, R38, P3 ;  /* 0x0000000126287824 */ /* 0x000fe200018e0626 */
[----:B------:R-:W-:Y:S02]  /*26110*/  LOP3.LUT P4, R3, R3, 0x80000000, RZ, 0xc0, !PT ;  /* 0x8000000003037812 */ /* 0x000fe4000788c0ff */
[----:B------:R-:W-:Y:S02]  /*26120*/  SEL R37, R37, R2, P1 ;  /* 0x0000000225257207 */ /* 0x000fe40000800000 */
[----:B------:R-:W-:Y:S02]  /*26130*/  SEL R2, R40, R38, P1 ;  /* 0x0000002628027207 */ /* 0x000fe40000800000 */
[----:B------:R-:W-:Y:S02]  /*26140*/  IADD3 R37, P3, R37, 0x1, RZ ;  /* 0x0000000125257810 */ /* 0x000fe40007f7e0ff */
[----:B------:R-:W-:-:S02]  /*26150*/  SEL R38, RZ, 0x1, !P1 ;  /* 0x00000001ff267807 */ /* 0x000fc40004800000 */
[----:B------:R-:W-:Y:S01]  /*26160*/  @P0 LOP3.LUT R3, R3, 0x80000000, RZ, 0x3c, !PT ;  /* 0x8000000003030812 */ /* 0x000fe200078e3cff */
[----:B------:R-:W-:Y:S01]  /*26170*/  IMAD.X R2, RZ, RZ, R2, P3 ;  /* 0x000000ffff027224 */ /* 0x000fe200018e0602 */
[----:B------:R-:W-:-:S04]  /*26180*/  IADD3 R36, R38, R36, RZ ;  /* 0x0000002426247210 */ /* 0x000fc80007ffe0ff */
[----:B------:R-:W-:-:S04]  /*26190*/  SHF.R.U64 R37, R37, 0xa, R2 ;  /* 0x0000000a25257819 */ /* 0x000fc80000001202 */
[----:B------:R-:W-:-:S04]  /*261a0*/  IADD3 R37, P3, R37, 0x1, RZ ;  /* 0x0000000125257810 */ /* 0x000fc80007f7e0ff */
[----:B------:R-:W-:-:S04]  /*261b0*/  LEA.HI.X R2, R2, RZ, RZ, 0x16, P3 ;  /* 0x000000ff02027211 */ /* 0x000fc800018fb4ff */
[--C-:B------:R-:W-:Y:S01]  /*261c0*/  SHF.R.U64 R40, R37, 0x1, R2.reuse ;  /* 0x0000000125287819 */ /* 0x100fe20000001202 */
[----:B------:R-:W-:Y:S01]  /*261d0*/  IMAD.SHL.U32 R37, R36, 0x100000, RZ ;  /* 0x0010000024257824 */ /* 0x000fe200078e00ff */
[----:B------:R-:W-:Y:S02]  /*261e0*/  SHF.R.U32.HI R36, RZ, 0x1, R2 ;  /* 0x00000001ff247819 */ /* 0x000fe40000011602 */
[----:B------:R-:W-:Y:S02]  /*261f0*/  IADD3 R40, P3, P1, R40, -UR4, RZ ;  /* 0x8000000428287c10 */ /* 0x000fe4000f97e0ff */
[----:B------:R-:W-:Y:S02]  /*26200*/  LEA.HI R2, R39, R44, RZ, 0x2 ;  /* 0x0000002c27027211 */ /* 0x000fe400078f10ff */
[----:B------:R-:W-:-:S03]  /*26210*/  IADD3.X R36, R36, 0x3fe00000, ~R37, P3, P1 ;  /* 0x3fe0000024247810 */ /* 0x000fc60001fe2c25 */
[----:B------:R-:W-:Y:S01]  /*26220*/  @P4 IMAD.MOV R2, RZ, RZ, -R2 ;  /* 0x000000ffff024224 */ /* 0x000fe200078e0a02 */
[----:B------:R-:W-:-:S07]  /*26230*/  LOP3.LUT R3, R36, R3, RZ, 0xfc, !PT ;  /* 0x0000000324037212 */ /* 0x000fce00078efcff */
.L_x_6293:
[----:B------:R-:W-:Y:S01]  /*26240*/  IMAD.MOV.U32 R38, RZ, RZ, R0 ;  /* 0x000000ffff267224 */ /* 0x000fe200078e0000 */
[----:B------:R-:W-:Y:S01]  /*26250*/  MOV R37, R3 ;  /* 0x0000000300257202 */ /* 0x000fe20000000f00 */
[----:B------:R-:W-:Y:S02]  /*26260*/  IMAD.MOV.U32 R39, RZ, RZ, 0x0 ;  /* 0x00000000ff277424 */ /* 0x000fe400078e00ff */
[----:B------:R-:W-:Y:S02]  /*26270*/  IMAD.MOV.U32 R36, RZ, RZ, R40 ;  /* 0x000000ffff247224 */ /* 0x000fe400078e0028 */
[----:B------:R-:W-:Y:S05]  /*26280*/  RET.REL.NODEC R38 `(_ZN2at6native29vectorized_elementwise_kernelILi2EZZZNS0_15tan_kernel_cudaERNS_18TensorIteratorBaseEENKUlvE_clEvENKUlvE_clEvEUlN3c107complexIdEEE_St5arrayIPcLm2EEEEviT0_T1_) ;  /* 0xfffffd9c265c7950 */ /* 0x000fea0003c3ffff */
.L_x_6297:
        /* <DEDUP_REMOVED lines=15> */
.L_x_7515:


//--------------------- .text._ZN2at6native29vectorized_elementwise_kernelILi4EZZZNS0_15tan_kernel_cudaERNS_18TensorIteratorBaseEENKUlvE_clEvENKUlvE_clEvEUlN3c107complexIdEEE_St5arrayIPcLm2EEEEviT0_T1_ --------------------------
	.section	.text._ZN2at6native29vectorized_elementwise_kernelILi4EZZZNS0_15tan_kernel_cudaERNS_18TensorIteratorBaseEENKUlvE_clEvENKUlvE_clEvEUlN3c107complexIdEEE_St5arrayIPcLm2EEEEviT0_T1_,"ax",@progbits
	.align	128
        .global         _ZN2at6native29vectorized_elementwise_kernelILi4EZZZNS0_15tan_kernel_cudaERNS_18TensorIteratorBaseEENKUlvE_clEvENKUlvE_clEvEUlN3c107complexIdEEE_St5arrayIPcLm2EEEEviT0_T1_
        .type           _ZN2at6native29vectorized_elementwise_kernelILi4EZZZNS0_15tan_kernel_cudaERNS_18TensorIteratorBaseEENKUlvE_clEvENKUlvE_clEvEUlN3c107complexIdEEE_St5arrayIPcLm2EEEEviT0_T1_,@function
        .size           _ZN2at6native29vectorized_elementwise_kernelILi4EZZZNS0_15tan_kernel_cudaERNS_18TensorIteratorBaseEENKUlvE_clEvENKUlvE_clEvEUlN3c107complexIdEEE_St5arrayIPcLm2EEEEviT0_T1_,(.L_x_7518 - _ZN2at6native29vectorized_elementwise_kernelILi4EZZZNS0_15tan_kernel_cudaERNS_18TensorIteratorBaseEENKUlvE_clEvENKUlvE_clEvEUlN3c107complexIdEEE_St5arrayIPcLm2EEEEviT0_T1_)
        .other          _ZN2at6native29vectorized_elementwise_kernelILi4EZZZNS0_15tan_kernel_cudaERNS_18TensorIteratorBaseEENKUlvE_clEvENKUlvE_clEvEUlN3c107complexIdEEE_St5arrayIPcLm2EEEEviT0_T1_,@"STO_CUDA_ENTRY STV_DEFAULT"
_ZN2at6native29vectorized_elementwise_kernelILi4EZZZNS0_15tan_kernel_cudaERNS_18TensorIteratorBaseEENKUlvE_clEvENKUlvE_clEvEUlN3c107complexIdEEE_St5arrayIPcLm2EEEEviT0_T1_:
.text._ZN2at6native29vectorized_elementwise_kernelILi4EZZZNS0_15tan_kernel_cudaERNS_18TensorIteratorBaseEENKUlvE_clEvENKUlvE_clEvEUlN3c107complexIdEEE_St5arrayIPcLm2EEEEviT0_T1_:
        /* <DEDUP_REMOVED lines=52> */
[----:B-----5:R-:W-:Y:S05]  /*0340*/  CALL.REL.NOINC `($_ZN2at6native29vectorized_elementwise_kernelILi4EZZZNS0_15tan_kernel_cudaERNS_18TensorIteratorBaseEENKUlvE_clEvENKUlvE_clEvEUlN3c107complexIdEEE_St5arrayIPcLm2EEEEviT0_T1_$__internal_trig_reduction_slowpathd) ;  /* 0x0000025400607944 */ /* 0x020fea0003c00000 */
[----:B------:R-:W-:Y:S05]  /*0350*/  BRA `(.L_x_6305) ;  /* 0x0000000000087947 */ /* 0x000fea0003800000 */
.L_x_6304:
[----:B------:R-:W-:Y:S01]  /*0360*/  DMUL R36, RZ, R4 ;  /* 0x00000004ff247228 */ /* 0x000fe20000000000 */
[----:B------:R-:W-:-:S10]  /*0370*/  MOV R2, RZ ;  /* 0x000000ff00027202 */ /* 0x000fd40000000f00 */
.L_x_6305:
[----:B------:R-:W-:Y:S05]  /*0380*/  BSYNC B2 ;  /* 0x0000000000027941 */ /* 0x000fea0003800000 */
.L_x_6303:
        /* <DEDUP_REMOVED lines=63> */
.L_x_6307:
[----:B------:R-:W-:Y:S05]  /*0780*/  BSYNC B0 ;  /* 0x0000000000007941 */ /* 0x000fea0003800000 */
.L_x_6306:
        /* <DEDUP_REMOVED lines=86> */
[----:B-----5:R-:W-:Y:S05]  /*0cf0*/  CALL.REL.NOINC `($__internal_10_$__cuda_sm20_div_rn_f64_full) ;  /* 0x0000024000a87944 */ /* 0x020fea0003c00000 */
.L_x_6311:
[----:B------:R-:W-:Y:S05]  /*0d00*/  BSYNC B3 ;  /* 0x0000000000037941 */ /* 0x000fea0003800000 */
.L_x_6310:
[----:B------:R-:W-:Y:S01]  /*0d10*/  DADD R2, R50, R2 ;  /* 0x0000000032027229 */ /* 0x000fe20000000002 */
[----:B------:R-:W-:Y:S01]  /*0d20*/  UMOV UR4, 0x8fb9f87e ;  /* 0x8fb9f87e00047882 */ /* 0x000fe20000000000 */
[----:B------:R-:W-:Y:S02]  /*0d30*/  UMOV UR5, 0x408633ce ;  /* 0x408633ce00057882 */ /* 0x000fe40000000000 */
[----:B------:R-:W-:-:S06]  /*0d40*/  DSETP.GE.AND P0, PT, R48, UR4, PT ;  /* 0x0000000430007e2a */ /* 0x000fcc000bf06000 */
[----:B------:R-:W-:Y:S02]  /*0d50*/  FSEL R36, R2, RZ, !P0 ;  /* 0x000000ff02247208 */ /* 0x000fe40004000000 */
[----:B------:R-:W-:Y:S01]  /*0d60*/  FSEL R37, R3, +QNAN , !P0 ;  /* 0x7ff0000003257808 */ /* 0x000fe20004000000 */
[----:B------:R-:W-:Y:S06]  /*0d70*/  BRA `(.L_x_6312) ;  /* 0x00000000005c7947 */ /* 0x000fec0003800000 */
.L_x_6309:
        /* <DEDUP_REMOVED lines=23> */
.L_x_6312:
[----:B------:R-:W-:Y:S05]  /*0ef0*/  BSYNC B2 ;  /* 0x0000000000027941 */ /* 0x000fea0003800000 */
.L_x_6308:
        /* <DEDUP_REMOVED lines=29> */
[----:B-----5:R-:W-:Y:S05]  /*10d0*/  CALL.REL.NOINC `($__internal_11_$__cuda_sm20_dsqrt_rn_f64_mediumpath_v1) ;  /* 0x0000024400407944 */ /* 0x020fea0003c00000 */
[----:B------:R-:W-:-:S07]  /*10e0*/  IMAD.MOV.U32 R2, RZ, RZ, R0 ;  /* 0x000000ffff027224 */ /* 0x000fce00078e0000 */
.L_x_6314:
[----:B------:R-:W-:Y:S05]  /*10f0*/  BSYNC B2 ;  /* 0x0000000000027941 */ /* 0x000fea0003800000 */
.L_x_6313:
        /* <DEDUP_REMOVED lines=25> */
.L_x_6316:
[----:B------:R-:W-:Y:S05]  /*1290*/  BSYNC B2 ;  /* 0x0000000000027941 */ /* 0x000fea0003800000 */
.L_x_6315:
        /* <DEDUP_REMOVED lines=22> */
[----:B-----5:R-:W-:Y:S05]  /*1400*/  CALL.REL.NOINC `($__internal_10_$__cuda_sm20_div_rn_f64_full) ;  /* 0x0000023800e47944 */ /* 0x020fea0003c00000 */
[----:B------:R-:W-:Y:S01]  /*1410*/  MOV R68, R2 ;  /* 0x0000000200447202 */ /* 0x000fe20000000f00 */
[----:B------:R-:W-:-:S07]  /*1420*/  IMAD.MOV.U32 R69, RZ, RZ, R3 ;  /* 0x000000ffff457224 */ /* 0x000fce00078e0003 */
.L_x_6318:
[----:B------:R-:W-:Y:S05]  /*1430*/  BSYNC B2 ;  /* 0x0000000000027941 */ /* 0x000fea0003800000 */
.L_x_6317:
[----:B------:R-:W-:Y:S05]  /*1440*/  BRA `(.L_x_6319) ;  /* 0x0000001000447947 */ /* 0x000fea0003800000 */
.L_x_6302:
        /* <DEDUP_REMOVED lines=61> */
.L_x_6321:
[----:B------:R-:W-:Y:S05]  /*1820*/  BSYNC B0 ;  /* 0x0000000000007941 */ /* 0x000fea0003800000 */
.L_x_6320:
        /* <DEDUP_REMOVED lines=22> */
[----:B------:R-:W-:Y:S01]  /*1990*/  IMAD.MOV.U32 R44, RZ, RZ, R36 ;  /* 0x000000ffff2c7224 */ /* 0x000fe200078e0024 */
[----:B------:R-:W-:Y:S01]  /*19a0*/  MOV R45, R37 ;  /* 0x00000025002d7202 */ /* 0x000fe20000000f00 */
[----:B------:R-:W-:Y:S06]  /*19b0*/  BRA `(.L_x_6324) ;  /* 0x0000000000087947 */ /* 0x000fec0003800000 */
.L_x_6323:
[----:B------:R-:W-:Y:S01]  /*19c0*/  DMUL R44, RZ, R4 ;  /* 0x00000004ff2c7228 */ /* 0x000fe20000000000 */
[----:B------:R-:W-:-:S10]  /*19d0*/  IMAD.MOV.U32 R2, RZ, RZ, RZ ;  /* 0x000000ffff027224 */ /* 0x000fd400078e00ff */
.L_x_6324:
[----:B------:R-:W-:Y:S05]  /*19e0*/  BSYNC B2 ;  /* 0x0000000000027941 */ /* 0x000fea0003800000 */
.L_x_6322:
        /* <DEDUP_REMOVED lines=43> */
[----:B-----5:R-:W-:Y:S05]  /*1ca0*/  CALL.REL.NOINC `($_ZN2at6native29vectorized_elementwise_kernelILi4EZZZNS0_15tan_kernel_cudaERNS_18TensorIteratorBaseEENKUlvE_clEvENKUlvE_clEvEUlN3c107complexIdEEE_St5arrayIPcLm2EEEEviT0_T1_$__internal_trig_reduction_slowpathd) ;  /* 0x0000023c00087944 */ /* 0x020fea0003c00000 */
[----:B------:R-:W-:Y:S02]  /*1cb0*/  IMAD.MOV.U32 R0, RZ, RZ, R2 ;  /* 0x000000ffff007224 */ /* 0x000fe400078e0002 */
[----:B------:R-:W-:Y:S02]  /*1cc0*/  IMAD.MOV.U32 R2, RZ, RZ, R36 ;  /* 0x000000ffff027224 */ /* 0x000fe400078e0024 */
[----:B------:R-:W-:Y:S01]  /*1cd0*/  IMAD.MOV.U32 R3, RZ, RZ, R37 ;  /* 0x000000ffff037224 */ /* 0x000fe200078e0025 */
[----:B------:R-:W-:Y:S06]  /*1ce0*/  BRA `(.L_x_6327) ;  /* 0x0000000000087947 */ /* 0x000fec0003800000 */
.L_x_6326:
[----:B------:R-:W-:Y:S01]  /*1cf0*/  DMUL R2, RZ, R4 ;  /* 0x00000004ff027228 */ /* 0x000fe20000000000 */
[----:B------:R-:W-:-:S10]  /*1d00*/  MOV R0, RZ ;  /* 0x000000ff00007202 */ /* 0x000fd40000000f00 */
.L_x_6327:
[----:B------:R-:W-:Y:S05]  /*1d10*/  BSYNC B2 ;  /* 0x0000000000027941 */ /* 0x000fea0003800000 */
.L_x_6325:
        /* <DEDUP_REMOVED lines=31> */
.L_x_6301:
[----:B------:R-:W-:-:S10]  /*1f10*/  DADD R6, R4, -R4 ;  /* 0x0000000004067229 */ /* 0x000fd40000000804 */
[----:B------:R-:W-:Y:S02]  /*1f20*/  IMAD.MOV.U32 R68, RZ, RZ, R6 ;  /* 0x000000ffff447224 */ /* 0x000fe400078e0006 */
[----:B------:R-:W-:Y:S01]  /*1f30*/  IMAD.MOV.U32 R69, RZ, RZ, R7 ;  /* 0x000000ffff457224 */ /* 0x000fe200078e0007 */
[----:B------:R-:W-:Y:S06]  /*1f40*/  BRA `(.L_x_6319) ;  /* 0x0000000400847947 */ /* 0x000fec0003800000 */
.L_x_6300:
        /* <DEDUP_REMOVED lines=33> */
[----:B-----5:R-:W-:Y:S05]  /*2160*/  CALL.REL.NOINC `($_ZN2at6native29vectorized_elementwise_kernelILi4EZZZNS0_15tan_kernel_cudaERNS_18TensorIteratorBaseEENKUlvE_clEvENKUlvE_clEvEUlN3c107complexIdEEE_St5arrayIPcLm2EEEEviT0_T1_$__internal_trig_reduction_slowpathd) ;  /* 0x0000023400d87944 */ /* 0x020fea0003c00000 */
[----:B------:R-:W-:Y:S01]  /*2170*/  MOV R44, R36 ;  /* 0x00000024002c7202 */ /* 0x000fe20000000f00 */
[----:B------:R-:W-:-:S07]  /*2180*/  IMAD.MOV.U32 R45, RZ, RZ, R37 ;  /* 0x000000ffff2d7224 */ /* 0x000fce00078e0025 */
.L_x_6331:
[----:B------:R-:W-:Y:S05]  /*2190*/  BSYNC B3 ;  /* 0x0000000000037941 */ /* 0x000fea0003800000 */
.L_x_6330:
        /* <DEDUP_REMOVED lines=27> */
[----:B-----5:R-:W-:Y:S05]  /*2350*/  CALL.REL.NOINC `($_ZN2at6native29vectorized_elementwise_kernelILi4EZZZNS0_15tan_kernel_cudaERNS_18TensorIteratorBaseEENKUlvE_clEvENKUlvE_clEvEUlN3c107complexIdEEE_St5arrayIPcLm2EEEEviT0_T1_$__internal_trig_reduction_slowpathd) ;  /* 0x00000234005c7944 */ /* 0x020fea0003c00000 */
[----:B------:R-:W-:Y:S02]  /*2360*/  IMAD.MOV.U32 R50, RZ, RZ, R2 ;  /* 0x000000ffff327224 */ /* 0x000fe400078e0002 */
[----:B------:R-:W-:Y:S02]  /*2370*/  IMAD.MOV.U32 R46, RZ, RZ, R36 ;  /* 0x000000ffff2e7224 */ /* 0x000fe400078e0024 */
[----:B------:R-:W-:-:S07]  /*2380*/  IMAD.MOV.U32 R47, RZ, RZ, R37 ;  /* 0x000000ffff2f7224 */ /* 0x000fce00078e0025 */
.L_x_6333:
[----:B------:R-:W-:Y:S05]  /*2390*/  BSYNC B3 ;  /* 0x0000000000037941 */ /* 0x000fea0003800000 */
.L_x_6332:
        /* <DEDUP_REMOVED lines=24> */
.L_x_6329:
[----:B------:R-:W-:Y:S05]  /*2520*/  BSYNC B2 ;  /* 0x0000000000027941 */ /* 0x000fea0003800000 */
.L_x_6328:
[----:B------:R-:W-:Y:S01]  /*2530*/  LOP3.LUT R69, RZ, 0x80000000, R5, 0xb8, !PT ;  /* 0x80000000ff457812 */ /* 0x000fe200078eb805 */
[----:B------:R-:W-:Y:S01]  /*2540*/  IMAD.MOV.U32 R7, RZ, RZ, R51 ;  /* 0x000000ffff077224 */ /* 0x000fe200078e0033 */
[----:B------:R-:W-:-:S07]  /*2550*/  MOV R68, RZ ;  /* 0x000000ff00447202 */ /* 0x000fce0000000f00 */
.L_x_6319:
[----:B------:R-:W-:Y:S05]  /*2560*/  BSYNC B1 ;  /* 0x0000000000017941 */ /* 0x000fea0003800000 */
.L_x_6299:
        /* <DEDUP_REMOVED lines=31> */
[----:B------:R-:W-:Y:S05]  /*2760*/  CALL.REL.NOINC `($_ZN2at6native29vectorized_elementwise_kernelILi4EZZZNS0_15tan_kernel_cudaERNS_18TensorIteratorBaseEENKUlvE_clEvENKUlvE_clEvEUlN3c107complexIdEEE_St5arrayIPcLm2EEEEviT0_T1_$__internal_trig_reduction_slowpathd) ;  /* 0x0000023000587944 */ /* 0x000fea0003c00000 */
[----:B------:R-:W-:Y:S05]  /*2770*/  BRA `(.L_x_6340) ;  /* 0x0000000000087947 */ /* 0x000fea0003800000 */
.L_x_6339:
[----:B------:R-:W-:Y:S01]  /*2780*/  DMUL R36, RZ, R8 ;  /* 0x00000008ff247228 */ /* 0x000fe20000000000 */
[----:B------:R-:W-:-:S10]  /*2790*/  IMAD.MOV.U32 R2, RZ, RZ, RZ ;  /* 0x000000ffff027224 */ /* 0x000fd400078e00ff */
.L_x_6340:
[----:B------:R-:W-:Y:S05]  /*27a0*/  BSYNC B2 ;  /* 0x0000000000027941 */ /* 0x000fea0003800000 */
.L_x_6338:
        /* <DEDUP_REMOVED lines=63> */
.L_x_6342:
[----:B------:R-:W-:Y:S05]  /*2ba0*/  BSYNC B0 ;  /* 0x0000000000007941 */ /* 0x000fea0003800000 */
.L_x_6341:
        /* <DEDUP_REMOVED lines=86> */
[----:B------:R-:W-:Y:S05]  /*3110*/  CALL.REL.NOINC `($__internal_10_$__cuda_sm20_div_rn_f64_full) ;  /* 0x0000021c00a07944 */ /* 0x000fea0003c00000 */
.L_x_6346:
[----:B------:R-:W-:Y:S05]  /*3120*/  BSYNC B3 ;  /* 0x0000000000037941 */ /* 0x000fea0003800000 */
.L_x_6345:
[----:B------:R-:W-:Y:S01]  /*3130*/  DADD R2, R48, R2 ;  /* 0x0000000030027229 */ /* 0x000fe20000000002 */
[----:B------:R-:W-:Y:S01]  /*3140*/  UMOV UR4, 0x8fb9f87e ;  /* 0x8fb9f87e00047882 */ /* 0x000fe20000000000 */
[----:B------:R-:W-:Y:S02]  /*3150*/  UMOV UR5, 0x408633ce ;  /* 0x408633ce00057882 */ /* 0x000fe40000000000 */
[----:B------:R-:W-:-:S06]  /*3160*/  DSETP.GE.AND P0, PT, R44, UR4, PT ;  /* 0x000000042c007e2a */ /* 0x000fcc000bf06000 */
[----:B------:R-:W-:Y:S02]  /*3170*/  FSEL R36, R2, RZ, !P0 ;  /* 0x000000ff02247208 */ /* 0x000fe40004000000 */
[----:B------:R-:W-:Y:S01]  /*3180*/  FSEL R37, R3, +QNAN , !P0 ;  /* 0x7ff0000003257808 */ /* 0x000fe20004000000 */
[----:B------:R-:W-:Y:S06]  /*3190*/  BRA `(.L_x_6347) ;  /* 0x00000000005c7947 */ /* 0x000fec0003800000 */
.L_x_6344:
        /* <DEDUP_REMOVED lines=23> */
.L_x_6347:
[----:B------:R-:W-:Y:S05]  /*3310*/  BSYNC B2 ;  /* 0x0000000000027941 */ /* 0x000fea0003800000 */
.L_x_6343:
        /* <DEDUP_REMOVED lines=29> */
[----:B------:R-:W-:Y:S05]  /*34f0*/  CALL.REL.NOINC `($__internal_11_$__cuda_sm20_dsqrt_rn_f64_mediumpath_v1) ;  /* 0x0000022000387944 */ /* 0x000fea0003c00000 */
[----:B------:R-:W-:-:S07]  /*3500*/  MOV R2, R0 ;  /* 0x0000000000027202 */ /* 0x000fce0000000f00 */
.L_x_6349:
[----:B------:R-:W-:Y:S05]  /*3510*/  BSYNC B2 ;  /* 0x0000000000027941 */ /* 0x000fea0003800000 */
.L_x_6348:
        /* <DEDUP_REMOVED lines=24> */
[----:B------:R-:W-:Y:S05]  /*36a0*/  CALL.REL.NOINC `($__internal_10_$__cuda_sm20_div_rn_f64_full) ;  /* 0x00000218003c7944 */ /* 0x000fea0003c00000 */
.L_x_6351:
[----:B------:R-:W-:Y:S05]  /*36b0*/  BSYNC B2 ;  /* 0x0000000000027941 */ /* 0x000fea0003800000 */
.L_x_6350:
        /* <DEDUP_REMOVED lines=23> */
[----:B------:R-:W-:Y:S02]  /*3830*/  IMAD.MOV.U32 R64, RZ, RZ, R2 ;  /* 0x000000ffff407224 */ /* 0x000fe400078e0002 */
[----:B------:R-:W-:-:S07]  /*3840*/  IMAD.MOV.U32 R65, RZ, RZ, R3 ;  /* 0x000000ffff417224 */ /* 0x000fce00078e0003 */
.L_x_6353:
[----:B------:R-:W-:Y:S05]  /*3850*/  BSYNC B2 ;  /* 0x0000000000027941 */ /* 0x000fea0003800000 */
.L_x_6352:
[----:B------:R-:W-:Y:S05]  /*3860*/  BRA `(.L_x_6354) ;  /* 0x0000001000447947 */ /* 0x000fea0003800000 */
.L_x_6337:
        /* <DEDUP_REMOVED lines=61> */
.L_x_6356:
[----:B------:R-:W-:Y:S05]  /*3c40*/  BSYNC B0 ;  /* 0x0000000000007941 */ /* 0x000fea0003800000 */
.L_x_6355:
        /* <DEDUP_REMOVED lines=21> */
[----:B------:R-:W-:Y:S05]  /*3da0*/  CALL.REL.NOINC `($_ZN2at6native29vectorized_elementwise_kernelILi4EZZZNS0_15tan_kernel_cudaERNS_18TensorIteratorBaseEENKUlvE_clEvENKUlvE_clEvEUlN3c107complexIdEEE_St5arrayIPcLm2EEEEviT0_T1_$__internal_trig_reduction_slowpathd) ;  /* 0x0000021800c87944 */ /* 0x000fea0003c00000 */
[----:B------:R-:W-:Y:S02]  /*3db0*/  IMAD.MOV.U32 R48, RZ, RZ, R36 ;  /* 0x000000ffff307224 */ /* 0x000fe400078e0024 */
[----:B------:R-:W-:Y:S01]  /*3dc0*/  IMAD.MOV.U32 R49, RZ, RZ, R37 ;  /* 0x000000ffff317224 */ /* 0x000fe200078e0025 */
[----:B------:R-:W-:Y:S06]  /*3dd0*/  BRA `(.L_x_6359) ;  /* 0x0000000000087947 */ /* 0x000fec0003800000 */
.L_x_6358:
[----:B------:R-:W-:Y:S01]  /*3de0*/  DMUL R48, RZ, R8 ;  /* 0x00000008ff307228 */ /* 0x000fe20000000000 */
[----:B------:R-:W-:-:S10]  /*3df0*/  IMAD.MOV.U32 R2, RZ, RZ, RZ ;  /* 0x000000ffff027224 */ /* 0x000fd400078e00ff */
.L_x_6359:
[----:B------:R-:W-:Y:S05]  /*3e00*/  BSYNC B2 ;  /* 0x0000000000027941 */ /* 0x000fea0003800000 */
.L_x_6357:
        /* <DEDUP_REMOVED lines=44> */
[----:B------:R-:W-:Y:S01]  /*40d0*/  MOV R0, R2 ;  /* 0x0000000200007202 */ /* 0x000fe20000000f00 */
[----:B------:R-:W-:Y:S02]  /*40e0*/  IMAD.MOV.U32 R2, RZ, RZ, R36 ;  /* 0x000000ffff027224 */ /* 0x000fe400078e0024 */
[----:B------:R-:W-:Y:S01]  /*40f0*/  IMAD.MOV.U32 R3, RZ, RZ, R37 ;  /* 0x000000ffff037224 */ /* 0x000fe200078e0025 */
[----:B------:R-:W-:Y:S06]  /*4100*/  BRA `(.L_x_6362) ;  /* 0x0000000000087947 */ /* 0x000fec0003800000 */
.L_x_6361:
[----:B------:R-:W-:Y:S01]  /*4110*/  DMUL R2, RZ, R8 ;  /* 0x00000008ff027228 */ /* 0x000fe20000000000 */
[----:B------:R-:W-:-:S10]  /*4120*/  IMAD.MOV.U32 R0, RZ, RZ, RZ ;  /* 0x000000ffff007224 */ /* 0x000fd400078e00ff */
.L_x_6362:
[----:B------:R-:W-:Y:S05]  /*4130*/  BSYNC B2 ;  /* 0x0000000000027941 */ /* 0x000fea0003800000 */
.L_x_6360:
        /* <DEDUP_REMOVED lines=31> */
.L_x_6336:
[----:B------:R-:W-:-:S10]  /*4330*/  DADD R4, R8, -R8 ;  /* 0x0000000008047229 */ /* 0x000fd40000000808 */
[----:B------:R-:W-:Y:S01]  /*4340*/  MOV R64, R4 ;  /* 0x0000000400407202 */ /* 0x000fe20000000f00 */
[----:B------:R-:W-:Y:S01]  /*4350*/  IMAD.MOV.U32 R65, RZ, RZ, R5 ;  /* 0x000000ffff417224 */ /* 0x000fe200078e0005 */
[----:B------:R-:W-:Y:S06]  /*4360*/  BRA `(.L_x_6354) ;  /* 0x0000000400847947 */ /* 0x000fec0003800000 */
.L_x_6335:
        /* <DEDUP_REMOVED lines=33> */
[----:B------:R-:W-:Y:S05]  /*4580*/  CALL.REL.NOINC `($_ZN2at6native29vectorized_elementwise_kernelILi4EZZZNS0_15tan_kernel_cudaERNS_18TensorIteratorBaseEENKUlvE_clEvENKUlvE_clEvEUlN3c107complexIdEEE_St5arrayIPcLm2EEEEviT0_T1_$__internal_trig_reduction_slowpathd) ;  /* 0x0000021000d07944 */ /* 0x000fea0003c00000 */
[----:B------:R-:W-:Y:S02]  /*4590*/  IMAD.MOV.U32 R50, RZ, RZ, R36 ;  /* 0x000000ffff327224 */ /* 0x000fe400078e0024 */
[----:B------:R-:W-:-:S07]  /*45a0*/  IMAD.MOV.U32 R51, RZ, RZ, R37 ;  /* 0x000000ffff337224 */ /* 0x000fce00078e0025 */
.L_x_6366:
[----:B------:R-:W-:Y:S05]  /*45b0*/  BSYNC B3 ;  /* 0x0000000000037941 */ /* 0x000fea0003800000 */
.L_x_6365:
        /* <DEDUP_REMOVED lines=27> */
[----:B------:R-:W-:Y:S05]  /*4770*/  CALL.REL.NOINC `($_ZN2at6native29vectorized_elementwise_kernelILi4EZZZNS0_15tan_kernel_cudaERNS_18TensorIteratorBaseEENKUlvE_clEvENKUlvE_clEvEUlN3c107complexIdEEE_St5arrayIPcLm2EEEEviT0_T1_$__internal_trig_reduction_slowpathd) ;  /* 0x0000021000547944 */ /* 0x000fea0003c00000 */
[----:B------:R-:W-:Y:S01]  /*4780*/  MOV R48, R2 ;  /* 0x0000000200307202 */ /* 0x000fe20000000f00 */
[----:B------:R-:W-:Y:S02]  /*4790*/  IMAD.MOV.U32 R10, RZ, RZ, R36 ;  /* 0x000000ffff0a7224 */ /* 0x000fe400078e0024 */
[----:B------:R-:W-:-:S07]  /*47a0*/  IMAD.MOV.U32 R11, RZ, RZ, R37 ;  /* 0x000000ffff0b7224 */ /* 0x000fce00078e0025 */
.L_x_6368:
[----:B------:R-:W-:Y:S05]  /*47b0*/  BSYNC B3 ;  /* 0x0000000000037941 */ /* 0x000fea0003800000 */
.L_x_6367:
        /* <DEDUP_REMOVED lines=24> */
.L_x_6364:
[----:B------:R-:W-:Y:S05]  /*4940*/  BSYNC B2 ;  /* 0x0000000000027941 */ /* 0x000fea0003800000 */
.L_x_6363:
[----:B------:R-:W-:Y:S01]  /*4950*/  LOP3.LUT R65, RZ, 0x80000000, R9, 0xb8, !PT ;  /* 0x80000000ff417812 */ /* 0x000fe200078eb809 */
[----:B------:R-:W-:Y:S02]  /*4960*/  IMAD.MOV.U32 R5, RZ, RZ, R49 ;  /* 0x000000ffff057224 */ /* 0x000fe400078e0031 */
[----:B------:R-:W-:-:S07]  /*4970*/  IMAD.MOV.U32 R64, RZ, RZ, RZ ;  /* 0x000000ffff407224 */ /* 0x000fce00078e00ff */
.L_x_6354:
[----:B------:R-:W-:Y:S05]  /*4980*/  BSYNC B1 ;  /* 0x0000000000017941 */ /* 0x000fea0003800000 */
.L_x_6334:
        /* <DEDUP_REMOVED lines=31> */
[----:B------:R-:W-:Y:S05]  /*4b80*/  CALL.REL.NOINC `($_ZN2at6native29vectorized_elementwise_kernelILi4EZZZNS0_15tan_kernel_cudaERNS_18TensorIteratorBaseEENKUlvE_clEvENKUlvE_clEvEUlN3c107complexIdEEE_St5arrayIPcLm2EEEEviT0_T1_$__internal_trig_reduction_slowpathd) ;  /* 0x0000020c00507944 */ /* 0x000fea0003c00000 */
[----:B------:R-:W-:Y:S05]  /*4b90*/  BRA `(.L_x_6375) ;  /* 0x0000000000087947 */ /* 0x000fea0003800000 */
.L_x_6374:
[----:B------:R-:W-:Y:S01]  /*4ba0*/  DMUL R36, RZ, R12 ;  /* 0x0000000cff247228 */ /* 0x000fe20000000000 */
[----:B------:R-:W-:-:S10]  /*4bb0*/  IMAD.MOV.U32 R2, RZ, RZ, RZ ;  /* 0x000000ffff027224 */ /* 0x000fd400078e00ff */
.L_x_6375:
[----:B------:R-:W-:Y:S05]  /*4bc0*/  BSYNC B2 ;  /* 0x0000000000027941 */ /* 0x000fea0003800000 */
.L_x_6373:
        /* <DEDUP_REMOVED lines=63> */
.L_x_6377:
[----:B------:R-:W-:Y:S05]  /*4fc0*/  BSYNC B0 ;  /* 0x0000000000007941 */ /* 0x000fea0003800000 */
.L_x_6376:
        /* <DEDUP_REMOVED lines=87> */
.L_x_6381:
[----:B------:R-:W-:Y:S05]  /*5540*/  BSYNC B3 ;  /* 0x0000000000037941 */ /* 0x000fea0003800000 */
.L_x_6380:
[----:B------:R-:W-:Y:S01]  /*5550*/  DADD R2, R44, R2 ;  /* 0x000000002c027229 */ /* 0x000fe20000000002 */
[----:B------:R-:W-:Y:S01]  /*5560*/  UMOV UR4, 0x8fb9f87e ;  /* 0x8fb9f87e00047882 */ /* 0x000fe20000000000 */
[----:B------:R-:W-:Y:S02]  /*5570*/  UMOV UR5, 0x408633ce ;  /* 0x408633ce00057882 */ /* 0x000fe40000000000 */
[----:B------:R-:W-:-:S06]  /*5580*/  DSETP.GE.AND P0, PT, R14, UR4, PT ;  /* 0x000000040e007e2a */ /* 0x000fcc000bf06000 */
[----:B------:R-:W-:Y:S02]  /*5590*/  FSEL R14, R2, RZ, !P0 ;  /* 0x000000ff020e7208 */ /* 0x000fe40004000000 */
[----:B------:R-:W-:Y:S01]  /*55a0*/  FSEL R15, R3, +QNAN , !P0 ;  /* 0x7ff00000030f7808 */ /* 0x000fe20004000000 */
[----:B------:R-:W-:Y:S06]  /*55b0*/  BRA `(.L_x_6382) ;  /* 0x00000000005c7947 */ /* 0x000fec0003800000 */
.L_x_6379:
        /* <DEDUP_REMOVED lines=23> */
.L_x_6382:
[----:B------:R-:W-:Y:S05]  /*5730*/  BSYNC B2 ;  /* 0x0000000000027941 */ /* 0x000fea0003800000 */
.L_x_6378:
        /* <DEDUP_REMOVED lines=29> */
[----:B------:R-:W-:Y:S05]  /*5910*/  CALL.REL.NOINC `($__internal_11_$__cuda_sm20_dsqrt_rn_f64_mediumpath_v1) ;  /* 0x000001fc00307944 */ /* 0x000fea0003c00000 */
[----:B------:R-:W-:-:S07]  /*5920*/  IMAD.MOV.U32 R2, RZ, RZ, R0 ;  /* 0x000000ffff027224 */ /* 0x000fce00078e0000 */
.L_x_6384:
[----:B------:R-:W-:Y:S05]  /*5930*/  BSYNC B2 ;  /* 0x0000000000027941 */ /* 0x000fea0003800000 */
.L_x_6383:
        /* <DEDUP_REMOVED lines=25> */
.L_x_6386:
[----:B------:R-:W-:Y:S05]  /*5ad0*/  BSYNC B2 ;  /* 0x0000000000027941 */ /* 0x000fea0003800000 */
.L_x_6385:
        /* <DEDUP_REMOVED lines=25> */
.L_x_6388:
[----:B------:R-:W-:Y:S05]  /*5c70*/  BSYNC B2 ;  /* 0x0000000000027941 */ /* 0x000fea0003800000 */
.L_x_6387:
[----:B------:R-:W-:Y:S05]  /*5c80*/  BRA `(.L_x_6389) ;  /* 0x0000001000447947 */ /* 0x000fea0003800000 */
.L_x_6372:
        /* <DEDUP_REMOVED lines=61> */
.L_x_6391:
[----:B------:R-:W-:Y:S05]  /*6060*/  BSYNC B0 ;  /* 0x0000000000007941 */ /* 0x000fea0003800000 */
.L_x_6390:
        /* <DEDUP_REMOVED lines=23> */
[----:B------:R-:W-:Y:S01]  /*61e0*/  IMAD.MOV.U32 R15, RZ, RZ, R37 ;  /* 0x000000ffff0f7224 */ /* 0x000fe200078e0025 */
[----:B------:R-:W-:Y:S06]  /*61f0*/  BRA `(.L_x_6394) ;  /* 0x0000000000087947 */ /* 0x000fec0003800000 */
.L_x_6393:
[----:B------:R-:W-:Y:S01]  /*6200*/  DMUL R14, RZ, R12 ;  /* 0x0000000cff0e7228 */ /* 0x000fe20000000000 */
[----:B------:R-:W-:-:S10]  /*6210*/  IMAD.MOV.U32 R2, RZ, RZ, RZ ;  /* 0x000000ffff027224 */ /* 0x000fd400078e00ff */
.L_x_6394:
[----:B------:R-:W-:Y:S05]  /*6220*/  BSYNC B2 ;  /* 0x0000000000027941 */ /* 0x000fea0003800000 */
.L_x_6392:
        /* <DEDUP_REMOVED lines=44> */
[----:B------:R-:W-:Y:S01]  /*64f0*/  IMAD.MOV.U32 R0, RZ, RZ, R2 ;  /* 0x000000ffff007224 */ /* 0x000fe200078e0002 */
[----:B------:R-:W-:Y:S01]  /*6500*/  MOV R3, R37 ;  /* 0x0000002500037202 */ /* 0x000fe20000000f00 */
[----:B------:R-:W-:Y:S01]  /*6510*/  IMAD.MOV.U32 R2, RZ, RZ, R36 ;  /* 0x000000ffff027224 */ /* 0x000fe200078e0024 */
[----:B------:R-:W-:Y:S06]  /*6520*/  BRA `(.L_x_6397) ;  /* 0x0000000000087947 */ /* 0x000fec0003800000 */
.L_x_6396:
[----:B------:R-:W-:Y:S01]  /*6530*/  DMUL R2, RZ, R12 ;  /* 0x0000000cff027228 */ /* 0x000fe20000000000 */
[----:B------:R-:W-:-:S10]  /*6540*/  IMAD.MOV.U32 R0, RZ, RZ, RZ ;  /* 0x000000ffff007224 */ /* 0x000fd400078e00ff */
.L_x_6397:
[----:B------:R-:W-:Y:S05]  /*6550*/  BSYNC B2 ;  /* 0x0000000000027941 */ /* 0x000fea0003800000 */
.L_x_6395:
        /* <DEDUP_REMOVED lines=31> */
.L_x_6371:
[----:B------:R-:W-:-:S10]  /*6750*/  DADD R8, R12, -R12 ;  /* 0x000000000c087229 */ /* 0x000fd4000000080c */
[----:B------:R-:W-:Y:S02]  /*6760*/  IMAD.MOV.U32 R60, RZ, RZ, R8 ;  /* 0x000000ffff3c7224 */ /* 0x000fe400078e0008 */
[----:B------:R-:W-:Y:S01]  /*6770*/  IMAD.MOV.U32 R61, RZ, RZ, R9 ;  /* 0x000000ffff3d7224 */ /* 0x000fe200078e0009 */
[----:B------:R-:W-:Y:S06]  /*6780*/  BRA `(.L_x_6389) ;  /* 0x0000000400847947 */ /* 0x000fec0003800000 */
.L_x_6370:
        /* <DEDUP_REMOVED lines=33> */
[----:B------:R-:W-:Y:S05]  /*69a0*/  CALL.REL.NOINC `($_ZN2at6native29vectorized_elementwise_kernelILi4EZZZNS0_15tan_kernel_cudaERNS_18TensorIteratorBaseEENKUlvE_clEvENKUlvE_clEvEUlN3c107complexIdEEE_St5arrayIPcLm2EEEEviT0_T1_$__internal_trig_reduction_slowpathd) ;  /* 0x000001ec00c87944 */ /* 0x000fea0003c00000 */
[----:B------:R-:W-:Y:S02]  /*69b0*/  IMAD.MOV.U32 R14, RZ, RZ, R36 ;  /* 0x000000ffff0e7224 */ /* 0x000fe400078e0024 */
[----:B------:R-:W-:-:S07]  /*69c0*/  IMAD.MOV.U32 R15, RZ, RZ, R37 ;  /* 0x000000ffff0f7224 */ /* 0x000fce00078e0025 */
.L_x_6401:
[----:B------:R-:W-:Y:S05]  /*69d0*/  BSYNC B3 ;  /* 0x0000000000037941 */ /* 0x000fea0003800000 */
.L_x_6400:
        /* <DEDUP_REMOVED lines=28> */
[----:B------:R-:W-:Y:S01]  /*6ba0*/  IMAD.MOV.U32 R46, RZ, RZ, R2 ;  /* 0x000000ffff2e7224 */ /* 0x000fe200078e0002 */
[----:B------:R-:W-:Y:S01]  /*6bb0*/  MOV R11, R37 ;  /* 0x00000025000b7202 */ /* 0x000fe20000000f00 */
[----:B------:R-:W-:-:S07]  /*6bc0*/  IMAD.MOV.U32 R10, RZ, RZ, R36 ;  /* 0x000000ffff0a7224 */ /* 0x000fce00078e0024 */
.L_x_6403:
[----:B------:R-:W-:Y:S05]  /*6bd0*/  BSYNC B3 ;  /* 0x0000000000037941 */ /* 0x000fea0003800000 */
.L_x_6402:
        /* <DEDUP_REMOVED lines=24> */
.L_x_6399:
[----:B------:R-:W-:Y:S05]  /*6d60*/  BSYNC B2 ;  /* 0x0000000000027941 */ /* 0x000fea0003800000 */
.L_x_6398:
[----:B------:R-:W-:Y:S01]  /*6d70*/  LOP3.LUT R61, RZ, 0x80000000, R13, 0xb8, !PT ;  /* 0x80000000ff3d7812 */ /* 0x000fe200078eb80d */
[----:B------:R-:W-:Y:S01]  /*6d80*/  IMAD.MOV.U32 R60, RZ, RZ, RZ ;  /* 0x000000ffff3c7224 */ /* 0x000fe200078e00ff */
[----:B------:R-:W-:-:S07]  /*6d90*/  MOV R9, R47 ;  /* 0x0000002f00097202 */ /* 0x000fce0000000f00 */
.L_x_6389:
[----:B------:R-:W-:Y:S05]  /*6da0*/  BSYNC B1 ;  /* 0x0000000000017941 */ /* 0x000fea0003800000 */
.L_x_6369:
        /* <DEDUP_REMOVED lines=33> */
.L_x_6409:
[----:B------:R-:W-:Y:S01]  /*6fc0*/  DMUL R36, RZ, R16 ;  /* 0x00000010ff247228 */ /* 0x000fe20000000000 */
[----:B------:R-:W-:-:S10]  /*6fd0*/  IMAD.MOV.U32 R2, RZ, RZ, RZ ;  /* 0x000000ffff027224 */ /* 0x000fd400078e00ff */
.L_x_6410:
[----:B------:R-:W-:Y:S05]  /*6fe0*/  BSYNC B2 ;  /* 0x0000000000027941 */ /* 0x000fea0003800000 */
.L_x_6408:
        /* <DEDUP_REMOVED lines=63> */
.L_x_6412:
[----:B------:R-:W-:Y:S05]  /*73e0*/  BSYNC B0 ;  /* 0x0000000000007941 */ /* 0x000fea0003800000 */
.L_x_6411:
        /* <DEDUP_REMOVED lines=86> */
[----:B------:R-:W-:Y:S05]  /*7950*/  CALL.REL.NOINC `($__internal_10_$__cuda_sm20_div_rn_f64_full) ;  /* 0x000001d400907944 */ /* 0x000fea0003c00000 */
.L_x_6416:
[----:B------:R-:W-:Y:S05]  /*7960*/  BSYNC B3 ;  /* 0x0000000000037941 */ /* 0x000fea0003800000 */
.L_x_6415:
[----:B------:R-:W-:Y:S01]  /*7970*/  DADD R2, R18, R2 ;  /* 0x0000000012027229 */ /* 0x000fe20000000002 */
[----:B------:R-:W-:Y:S01]  /*7980*/  UMOV UR4, 0x8fb9f87e ;  /* 0x8fb9f87e00047882 */ /* 0x000fe20000000000 */
[----:B------:R-:W-:Y:S02]  /*7990*/  UMOV UR5, 0x408633ce ;  /* 0x408633ce00057882 */ /* 0x000fe40000000000 */
[----:B------:R-:W-:-:S06]  /*79a0*/  DSETP.GE.AND P0, PT, R16, UR4, PT ;  /* 0x0000000410007e2a */ /* 0x000fcc000bf06000 */
[----:B------:R-:W-:Y:S02]  /*79b0*/  FSEL R16, R2, RZ, !P0 ;  /* 0x000000ff02107208 */ /* 0x000fe40004000000 */
[----:B------:R-:W-:Y:S01]  /*79c0*/  FSEL R17, R3, +QNAN , !P0 ;  /* 0x7ff0000003117808 */ /* 0x000fe20004000000 */
[----:B------:R-:W-:Y:S06]  /*79d0*/  BRA `(.L_x_6417) ;  /* 0x00000000005c7947 */ /* 0x000fec0003800000 */
.L_x_6414:
        /* <DEDUP_REMOVED lines=23> */
.L_x_6417:
[----:B------:R-:W-:Y:S05]  /*7b50*/  BSYNC B2 ;  /* 0x0000000000027941 */ /* 0x000fea0003800000 */
.L_x_6413:
        /* <DEDUP_REMOVED lines=29> */
[----:B------:R-:W-:Y:S05]  /*7d30*/  CALL.REL.NOINC `($__internal_11_$__cuda_sm20_dsqrt_rn_f64_mediumpath_v1) ;  /* 0x000001d800287944 */ /* 0x000fea0003c00000 */
[----:B------:R-:W-:-:S07]  /*7d40*/  IMAD.MOV.U32 R2, RZ, RZ, R0 ;  /* 0x000000ffff027224 */ /* 0x000fce00078e0000 */
.L_x_6419:
[----:B------:R-:W-:Y:S05]  /*7d50*/  BSYNC B2 ;  /* 0x0000000000027941 */ /* 0x000fea0003800000 */
.L_x_6418:
        /* <DEDUP_REMOVED lines=25> */
.L_x_6421:
[----:B------:R-:W-:Y:S05]  /*7ef0*/  BSYNC B2 ;  /* 0x0000000000027941 */ /* 0x000fea0003800000 */
.L_x_6420:
        /* <DEDUP_REMOVED lines=23> */
[----:B------:R-:W-:Y:S01]  /*8070*/  IMAD.MOV.U32 R56, RZ, RZ, R2 ;  /* 0x000000ffff387224 */ /* 0x000fe200078e0002 */
[----:B------:R-:W-:-:S07]  /*8080*/  MOV R57, R3 ;  /* 0x0000000300397202 */ /* 0x000fce0000000f00 */
.L_x_6423:
[----:B------:R-:W-:Y:S05]  /*8090*/  BSYNC B2 ;  /* 0x0000000000027941 */ /* 0x000fea0003800000 */
.L_x_6422:
[----:B------:R-:W-:Y:S05]  /*80a0*/  BRA `(.L_x_6424) ;  /* 0x0000001000447947 */ /* 0x000fea0003800000 */
.L_x_6407:
        /* <DEDUP_REMOVED lines=61> */
.L_x_6426:
[----:B------:R-:W-:Y:S05]  /*8480*/  BSYNC B0 ;  /* 0x0000000000007941 */ /* 0x000fea0003800000 */
.L_x_6425:
        /* <DEDUP_REMOVED lines=22> */
[----:B------:R-:W-:Y:S02]  /*85f0*/  IMAD.MOV.U32 R14, RZ, RZ, R36 ;  /* 0x000000ffff0e7224 */ /* 0x000fe400078e0024 */
[----:B------:R-:W-:Y:S01]  /*8600*/  IMAD.MOV.U32 R15, RZ, RZ, R37 ;  /* 0x000000ffff0f7224 */ /* 0x000fe200078e0025 */
[----:B------:R-:W-:Y:S06]  /*8610*/  BRA `(.L_x_6429) ;  /* 0x0000000000087947 */ /* 0x000fec0003800000 */
.L_x_6428:
[----:B------:R-:W-:Y:S01]  /*8620*/  DMUL R14, RZ, R16 ;  /* 0x00000010ff0e7228 */ /* 0x000fe20000000000 */
[----:B------:R-:W-:-:S10]  /*8630*/  MOV R2, RZ ;  /* 0x000000ff00027202 */ /* 0x000fd40000000f00 */
.L_x_6429:
[----:B------:R-:W-:Y:S05]  /*8640*/  BSYNC B2 ;  /* 0x0000000000027941 */ /* 0x000fea0003800000 */
.L_x_6427:
        /* <DEDUP_REMOVED lines=44> */
[----:B------:R-:W-:Y:S02]  /*8910*/  IMAD.MOV.U32 R18, RZ, RZ, R2 ;  /* 0x000000ffff127224 */ /* 0x000fe400078e0002 */
[----:B------:R-:W-:Y:S02]  /*8920*/  IMAD.MOV.U32 R2, RZ, RZ, R36 ;  /* 0x000000ffff027224 */ /* 0x000fe400078e0024 */
[----:B------:R-:W-:Y:S01]  /*8930*/  IMAD.MOV.U32 R3, RZ, RZ, R37 ;  /* 0x000000ffff037224 */ /* 0x000fe200078e0025 */
[----:B------:R-:W-:Y:S06]  /*8940*/  BRA `(.L_x_6432) ;  /* 0x0000000000087947 */ /* 0x000fec0003800000 */
.L_x_6431:
[----:B------:R-:W-:Y:S01]  /*8950*/  DMUL R2, RZ, R16 ;  /* 0x00000010ff027228 */ /* 0x000fe20000000000 */
[----:B------:R-:W-:-:S10]  /*8960*/  IMAD.MOV.U32 R18, RZ, RZ, RZ ;  /* 0x000000ffff127224 */ /* 0x000fd400078e00ff */
.L_x_6432:
[----:B------:R-:W-:Y:S05]  /*8970*/  BSYNC B2 ;  /* 0x0000000000027941 */ /* 0x000fea0003800000 */
.L_x_6430:
        /* <DEDUP_REMOVED lines=31> */
.L_x_6406:
[----:B------:R-:W-:-:S10]  /*8b70*/  DADD R10, R16, -R16 ;  /* 0x00000000100a7229 */ /* 0x000fd40000000810 */
[----:B------:R-:W-:Y:S02]  /*8b80*/  IMAD.MOV.U32 R56, RZ, RZ, R10 ;  /* 0x000000ffff387224 */ /* 0x000fe400078e000a */
[----:B------:R-:W-:Y:S01]  /*8b90*/  IMAD.MOV.U32 R57, RZ, RZ, R11 ;  /* 0x000000ffff397224 */ /* 0x000fe200078e000b */
[----:B------:R-:W-:Y:S06]  /*8ba0*/  BRA `(.L_x_6424) ;  /* 0x0000000400847947 */ /* 0x000fec0003800000 */
.L_x_6405:
        /* <DEDUP_REMOVED lines=33> */
[----:B------:R-:W-:Y:S05]  /*8dc0*/  CALL.REL.NOINC `($_ZN2at6native29vectorized_elementwise_kernelILi4EZZZNS0_15tan_kernel_cudaERNS_18TensorIteratorBaseEENKUlvE_clEvENKUlvE_clEvEUlN3c107complexIdEEE_St5arrayIPcLm2EEEEviT0_T1_$__internal_trig_reduction_slowpathd) ;  /* 0x000001c800c07944 */ /* 0x000fea0003c00000 */
[----:B------:R-:W-:Y:S01]  /*8dd0*/  IMAD.MOV.U32 R14, RZ, RZ, R36 ;  /* 0x000000ffff0e7224 */ /* 0x000fe200078e0024 */
[----:B------:R-:W-:-:S07]  /*8de0*/  MOV R15, R37 ;  /* 0x00000025000f7202 */ /* 0x000fce0000000f00 */
.L_x_6436:
[----:B------:R-:W-:Y:S05]  /*8df0*/  BSYNC B3 ;  /* 0x0000000000037941 */ /* 0x000fea0003800000 */
.L_x_6435:
        /* <DEDUP_REMOVED lines=27> */
[----:B------:R-:W-:Y:S05]  /*8fb0*/  CALL.REL.NOINC `($_ZN2at6native29vectorized_elementwise_kernelILi4EZZZNS0_15tan_kernel_cudaERNS_18TensorIteratorBaseEENKUlvE_clEvENKUlvE_clEvEUlN3c107complexIdEEE_St5arrayIPcLm2EEEEviT0_T1_$__internal_trig_reduction_slowpathd) ;  /* 0x000001c800447944 */ /* 0x000fea0003c00000 */
[----:B------:R-:W-:Y:S02]  /*8fc0*/  IMAD.MOV.U32 R18, RZ, RZ, R2 ;  /* 0x000000ffff127224 */ /* 0x000fe400078e0002 */
[----:B------:R-:W-:Y:S02]  /*8fd0*/  IMAD.MOV.U32 R12, RZ, RZ, R36 ;  /* 0x000000ffff0c7224 */ /* 0x000fe400078e0024 */
[----:B------:R-:W-:-:S07]  /*8fe0*/  IMAD.MOV.U32 R13, RZ, RZ, R37 ;  /* 0x000000ffff0d7224 */ /* 0x000fce00078e0025 */
.L_x_6438:
[----:B------:R-:W-:Y:S05]  /*8ff0*/  BSYNC B3 ;  /* 0x0000000000037941 */ /* 0x000fea0003800000 */
.L_x_6437:
        /* <DEDUP_REMOVED lines=24> */
.L_x_6434:
[----:B------:R-:W-:Y:S05]  /*9180*/  BSYNC B2 ;  /* 0x0000000000027941 */ /* 0x000fea0003800000 */
.L_x_6433:
[----:B------:R-:W-:Y:S01]  /*9190*/  LOP3.LUT R57, RZ, 0x80000000, R17, 0xb8, !PT ;  /* 0x80000000ff397812 */ /* 0x000fe200078eb811 */
[----:B------:R-:W-:Y:S02]  /*91a0*/  IMAD.MOV.U32 R11, RZ, RZ, R19 ;  /* 0x000000ffff0b7224 */ /* 0x000fe400078e0013 */
[----:B------:R-:W-:-:S07]  /*91b0*/  IMAD.MOV.U32 R56, RZ, RZ, RZ ;  /* 0x000000ffff387224 */ /* 0x000fce00078e00ff */
.L_x_6424:
[----:B------:R-:W-:Y:S05]  /*91c0*/  BSYNC B1 ;  /* 0x0000000000017941 */ /* 0x000fea0003800000 */
.L_x_6404:
        /* <DEDUP_REMOVED lines=32> */
[----:B------:R-:W-:Y:S05]  /*93d0*/  BRA `(.L_x_6445) ;  /* 0x0000000000087947 */ /* 0x000fea0003800000 */
.L_x_6444:
[----:B------:R-:W-:Y:S01]  /*93e0*/  DMUL R36, RZ, R20 ;  /* 0x00000014ff247228 */ /* 0x000fe20000000000 */
[----:B------:R-:W-:-:S10]  /*93f0*/  IMAD.MOV.U32 R2, RZ, RZ, RZ ;  /* 0x000000ffff027224 */ /* 0x000fd400078e00ff */
.L_x_6445:
[----:B------:R-:W-:Y:S05]  /*9400*/  BSYNC B2 ;  /* 0x0000000000027941 */ /* 0x000fea0003800000 */
.L_x_6443:
        /* <DEDUP_REMOVED lines=63> */
.L_x_6447:
[----:B------:R-:W-:Y:S05]  /*9800*/  BSYNC B0 ;  /* 0x0000000000007941 */ /* 0x000fea0003800000 */
.L_x_6446:
        /* <DEDUP_REMOVED lines=85> */
[----:B------:R-:W-:Y:S05]  /*9d60*/  CALL.REL.NOINC `($__internal_10_$__cuda_sm20_div_rn_f64_full) ;  /* 0x000001b0008c7944 */ /* 0x000fea0003c00000 */
.L_x_6451:
[----:B------:R-:W-:Y:S05]  /*9d70*/  BSYNC B3 ;  /* 0x0000000000037941 */ /* 0x000fea0003800000 */
.L_x_6450:
[----:B------:R-:W-:Y:S01]  /*9d80*/  DADD R2, R20, R2 ;  /* 0x0000000014027229 */ /* 0x000fe20000000002 */
[----:B------:R-:W-:Y:S01]  /*9d90*/  UMOV UR4, 0x8fb9f87e ;  /* 0x8fb9f87e00047882 */ /* 0x000fe20000000000 */
[----:B------:R-:W-:Y:S02]  /*9da0*/  UMOV UR5, 0x408633ce ;  /* 0x408633ce00057882 */ /* 0x000fe40000000000 */
[----:B------:R-:W-:-:S06]  /*9db0*/  DSETP.GE.AND P0, PT, R18, UR4, PT ;  /* 0x0000000412007e2a */ /* 0x000fcc000bf06000 */
[----:B------:R-:W-:Y:S02]  /*9dc0*/  FSEL R18, R2, RZ, !P0 ;  /* 0x000000ff02127208 */ /* 0x000fe40004000000 */
[----:B------:R-:W-:Y:S01]  /*9dd0*/  FSEL R19, R3, +QNAN , !P0 ;  /* 0x7ff0000003137808 */ /* 0x000fe20004000000 */
[----:B------:R-:W-:Y:S06]  /*9de0*/  BRA `(.L_x_6452) ;  /* 0x00000000005c7947 */ /* 0x000fec0003800000 */
.L_x_6449:
        /* <DEDUP_REMOVED lines=23> */
.L_x_6452:
[----:B------:R-:W-:Y:S05]  /*9f60*/  BSYNC B2 ;  /* 0x0000000000027941 */ /* 0x000fea0003800000 */
.L_x_6448:
        /* <DEDUP_REMOVED lines=27> */
[----:B------:R-:W-:Y:S05]  /*a120*/  CALL.REL.NOINC `($__internal_11_$__cuda_sm20_dsqrt_rn_f64_mediumpath_v1) ;  /* 0x000001b4002c7944 */ /* 0x000fea0003c00000 */
[----:B------:R-:W-:-:S07]  /*a130*/  IMAD.MOV.U32 R2, RZ, RZ, R0 ;  /* 0x000000ffff027224 */ /* 0x000fce00078e0000 */
.L_x_6454:
[----:B------:R-:W-:Y:S05]  /*a140*/  BSYNC B2 ;  /* 0x0000000000027941 */ /* 0x000fea0003800000 */
.L_x_6453:
        /* <DEDUP_REMOVED lines=25> */
.L_x_6456:
[----:B------:R-:W-:Y:S05]  /*a2e0*/  BSYNC B2 ;  /* 0x0000000000027941 */ /* 0x000fea0003800000 */
.L_x_6455:
        /* <DEDUP_REMOVED lines=25> */
.L_x_6458:
[----:B------:R-:W-:Y:S05]  /*a480*/  BSYNC B2 ;  /* 0x0000000000027941 */ /* 0x000fea0003800000 */
.L_x_6457:
[----:B------:R-:W-:Y:S05]  /*a490*/  BRA `(.L_x_6459) ;  /* 0x0000001000447947 */ /* 0x000fea0003800000 */
.L_x_6442:
        /* <DEDUP_REMOVED lines=61> */
.L_x_6461:
[----:B------:R-:W-:Y:S05]  /*a870*/  BSYNC B0 ;  /* 0x0000000000007941 */ /* 0x000fea0003800000 */
.L_x_6460:
        /* <DEDUP_REMOVED lines=25> */
.L_x_6463:
[----:B------:R-:W-:Y:S01]  /*aa10*/  DMUL R22, RZ, R20 ;  /* 0x00000014ff167228 */ /* 0x000fe20000000000 */
[----:B------:R-:W-:-:S10]  /*aa20*/  MOV R2, RZ ;  /* 0x000000ff00027202 */ /* 0x000fd40000000f00 */
.L_x_6464:
[----:B------:R-:W-:Y:S05]  /*aa30*/  BSYNC B2 ;  /* 0x0000000000027941 */ /* 0x000fea0003800000 */
.L_x_6462:
        /* <DEDUP_REMOVED lines=48> */
.L_x_6466:
[----:B------:R-:W-:Y:S01]  /*ad40*/  DMUL R2, RZ, R20 ;  /* 0x00000014ff027228 */ /* 0x000fe20000000000 */
[----:B------:R-:W-:-:S10]  /*ad50*/  IMAD.MOV.U32 R0, RZ, RZ, RZ ;  /* 0x000000ffff007224 */ /* 0x000fd400078e00ff */
.L_x_6467:
[----:B------:R-:W-:Y:S05]  /*ad60*/  BSYNC B2 ;  /* 0x0000000000027941 */ /* 0x000fea0003800000 */
.L_x_6465:
        /* <DEDUP_REMOVED lines=31> */
.L_x_6441:
[----:B------:R-:W-:-:S10]  /*af60*/  DADD R12, R20, -R20 ;  /* 0x00000000140c7229 */ /* 0x000fd40000000814 */
[----:B------:R-:W-:Y:S02]  /*af70*/  IMAD.MOV.U32 R52, RZ, RZ, R12 ;  /* 0x000000ffff347224 */ /* 0x000fe400078e000c */
[----:B------:R-:W-:Y:S01]  /*af80*/  IMAD.MOV.U32 R53, RZ, RZ, R13 ;  /* 0x000000ffff357224 */ /* 0x000fe200078e000d */
[----:B------:R-:W-:Y:S06]  /*af90*/  BRA `(.L_x_6459) ;  /* 0x0000000400847947 */ /* 0x000fec0003800000 */
.L_x_6440:
        /* <DEDUP_REMOVED lines=36> */
.L_x_6471:
[----:B------:R-:W-:Y:S05]  /*b1e0*/  BSYNC B3 ;  /* 0x0000000000037941 */ /* 0x000fea0003800000 */
.L_x_6470:
        /* <DEDUP_REMOVED lines=31> */
.L_x_6473:
[----:B------:R-:W-:Y:S05]  /*b3e0*/  BSYNC B3 ;  /* 0x0000000000037941 */ /* 0x000fea0003800000 */
.L_x_6472:
        /* <DEDUP_REMOVED lines=24> */
.L_x_6469:
[----:B------:R-:W-:Y:S05]  /*b570*/  BSYNC B2 ;  /* 0x0000000000027941 */ /* 0x000fea0003800000 */
.L_x_6468:
[----:B------:R-:W-:Y:S01]  /*b580*/  LOP3.LUT R53, RZ, 0x80000000, R21, 0xb8, !PT ;  /* 0x80000000ff357812 */ /* 0x000fe200078eb815 */
[----:B------:R-:W-:Y:S02]  /*b590*/  IMAD.MOV.U32 R13, RZ, RZ, R19 ;  /* 0x000000ffff0d7224 */ /* 0x000fe400078e0013 */
[----:B------:R-:W-:-:S07]  /*b5a0*/  IMAD.MOV.U32 R52, RZ, RZ, RZ ;  /* 0x000000ffff347224 */ /* 0x000fce00078e00ff */
.L_x_6459:
[----:B------:R-:W-:Y:S05]  /*b5b0*/  BSYNC B1 ;  /* 0x0000000000017941 */ /* 0x000fea0003800000 */
.L_x_6439:
        /* <DEDUP_REMOVED lines=33> */
.L_x_6479:
[----:B------:R-:W-:Y:S01]  /*b7d0*/  DMUL R36, RZ, R24 ;  /* 0x00000018ff247228 */ /* 0x000fe20000000000 */
[----:B------:R-:W-:-:S10]  /*b7e0*/  IMAD.MOV.U32 R2, RZ, RZ, RZ ;  /* 0x000000ffff027224 */ /* 0x000fd400078e00ff */
.L_x_6480:
[----:B------:R-:W-:Y:S05]  /*b7f0*/  BSYNC B2 ;  /* 0x0000000000027941 */ /* 0x000fea0003800000 */
.L_x_6478:
        /* <DEDUP_REMOVED lines=63> */
.L_x_6482:
[----:B------:R-:W-:Y:S05]  /*bbf0*/  BSYNC B0 ;  /* 0x0000000000007941 */ /* 0x000fea0003800000 */
.L_x_6481:
        /* <DEDUP_REMOVED lines=86> */
.L_x_6486:
[----:B------:R-:W-:Y:S05]  /*c160*/  BSYNC B3 ;  /* 0x0000000000037941 */ /* 0x000fea0003800000 */
.L_x_6485:
[----:B------:R-:W-:Y:S01]  /*c170*/  DADD R2, R22, R2 ;  /* 0x0000000016027229 */ /* 0x000fe20000000002 */
[----:B------:R-:W-:Y:S01]  /*c180*/  UMOV UR4, 0x8fb9f87e ;  /* 0x8fb9f87e00047882 */ /* 0x000fe20000000000 */
[----:B------:R-:W-:Y:S02]  /*c190*/  UMOV UR5, 0x408633ce ;  /* 0x408633ce00057882 */ /* 0x000fe40000000000 */
[----:B------:R-:W-:-:S06]  /*c1a0*/  DSETP.GE.AND P0, PT, R20, UR4, PT ;  /* 0x0000000414007e2a */ /* 0x000fcc000bf06000 */
[----:B------:R-:W-:Y:S02]  /*c1b0*/  FSEL R20, R2, RZ, !P0 ;  /* 0x000000ff02147208 */ /* 0x000fe40004000000 */
[----:B------:R-:W-:Y:S01]  /*c1c0*/  FSEL R21, R3, +QNAN , !P0 ;  /* 0x7ff0000003157808 */ /* 0x000fe20004000000 */
[----:B------:R-:W-:Y:S06]  /*c1d0*/  BRA `(.L_x_6487) ;  /* 0x00000000005c7947 */ /* 0x000fec0003800000 */
.L_x_6484:
        /* <DEDUP_REMOVED lines=23> */
.L_x_6487:
[----:B------:R-:W-:Y:S05]  /*c350*/  BSYNC B2 ;  /* 0x0000000000027941 */ /* 0x000fea0003800000 */
.L_x_6483:
        /* <DEDUP_REMOVED lines=27> */
[----:B------:R-:W-:Y:S05]  /*c510*/  CALL.REL.NOINC `($__internal_11_$__cuda_sm20_dsqrt_rn_f64_mediumpath_v1) ;  /* 0x0000019000307944 */ /* 0x000fea0003c00000 */
[----:B------:R-:W-:-:S07]  /*c520*/  IMAD.MOV.U32 R2, RZ, RZ, R0 ;  /* 0x000000ffff027224 */ /* 0x000fce00078e0000 */
.L_x_6489:
[----:B------:R-:W-:Y:S05]  /*c530*/  BSYNC B2 ;  /* 0x0000000000027941 */ /* 0x000fea0003800000 */
.L_x_6488:
        /* <DEDUP_REMOVED lines=25> */
.L_x_6491:
[----:B------:R-:W-:Y:S05]  /*c6d0*/  BSYNC B2 ;  /* 0x0000000000027941 */ /* 0x000fea0003800000 */
.L_x_6490:
        /* <DEDUP_REMOVED lines=25> */
.L_x_6493:
[----:B------:R-:W-:Y:S05]  /*c870*/  BSYNC B2 ;  /* 0x0000000000027941 */ /* 0x000fea0003800000 */
.L_x_6492:
[----:B------:R-:W-:Y:S05]  /*c880*/  BRA `(.L_x_6494) ;  /* 0x0000001000447947 */ /* 0x000fea0003800000 */
.L_x_6477:
        /* <DEDUP_REMOVED lines=61> */
.L_x_6496:
[----:B------:R-:W-:Y:S05]  /*cc60*/  BSYNC B0 ;  /* 0x0000000000007941 */ /* 0x000fea0003800000 */
.L_x_6495:
        /* <DEDUP_REMOVED lines=25> */
.L_x_6498:
[----:B------:R-:W-:Y:S01]  /*ce00*/  DMUL R18, RZ, R24 ;  /* 0x00000018ff127228 */ /* 0x000fe20000000000 */
[----:B------:R-:W-:-:S10]  /*ce10*/  MOV R2, RZ ;  /* 0x000000ff00027202 */ /* 0x000fd40000000f00 */
.L_x_6499:
[----:B------:R-:W-:Y:S05]  /*ce20*/  BSYNC B2 ;  /* 0x0000000000027941 */ /* 0x000fea0003800000 */
.L_x_6497:
        /* <DEDUP_REMOVED lines=48> */
.L_x_6501:
[----:B------:R-:W-:Y:S01]  /*d130*/  DMUL R2, RZ, R24 ;  /* 0x00000018ff027228 */ /* 0x000fe20000000000 */
[----:B------:R-:W-:-:S10]  /*d140*/  IMAD.MOV.U32 R20, RZ, RZ, RZ ;  /* 0x000000ffff147224 */ /* 0x000fd400078e00ff */
.L_x_6502:
[----:B------:R-:W-:Y:S05]  /*d150*/  BSYNC B2 ;  /* 0x0000000000027941 */ /* 0x000fea0003800000 */
.L_x_6500:
        /* <DEDUP_REMOVED lines=31> */
.L_x_6476:
[----:B------:R-:W-:-:S10]  /*d350*/  DADD R14, R24, -R24 ;  /* 0x00000000180e7229 */ /* 0x000fd40000000818 */
[----:B------:R-:W-:Y:S02]  /*d360*/  IMAD.MOV.U32 R48, RZ, RZ, R14 ;  /* 0x000000ffff307224 */ /* 0x000fe400078e000e */
[----:B------:R-:W-:Y:S01]  /*d370*/  IMAD.MOV.U32 R49, RZ, RZ, R15 ;  /* 0x000000ffff317224 */ /* 0x000fe200078e000f */
[----:B------:R-:W-:Y:S06]  /*d380*/  BRA `(.L_x_6494) ;  /* 0x0000000400847947 */ /* 0x000fec0003800000 */
.L_x_6475:
        /* <DEDUP_REMOVED lines=36> */
.L_x_6506:
[----:B------:R-:W-:Y:S05]  /*d5d0*/  BSYNC B3 ;  /* 0x0000000000037941 */ /* 0x000fea0003800000 */
.L_x_6505:
        /* <DEDUP_REMOVED lines=31> */
.L_x_6508:
[----:B------:R-:W-:Y:S05]  /*d7d0*/  BSYNC B3 ;  /* 0x0000000000037941 */ /* 0x000fea0003800000 */
.L_x_6507:
        /* <DEDUP_REMOVED lines=24> */
.L_x_6504:
[----:B------:R-:W-:Y:S05]  /*d960*/  BSYNC B2 ;  /* 0x0000000000027941 */ /* 0x000fea0003800000 */
.L_x_6503:
[----:B------:R-:W-:Y:S01]  /*d970*/  LOP3.LUT R49, RZ, 0x80000000, R25, 0xb8, !PT ;  /* 0x80000000ff317812 */ /* 0x000fe200078eb819 */
[----:B------:R-:W-:Y:S02]  /*d980*/  IMAD.MOV.U32 R15, RZ, RZ, R46 ;  /* 0x000000ffff0f7224 */ /* 0x000fe400078e002e */
[----:B------:R-:W-:-:S07]  /*d990*/  IMAD.MOV.U32 R48, RZ, RZ, RZ ;  /* 0x000000ffff307224 */ /* 0x000fce00078e00ff */
.L_x_6494:
[----:B------:R-:W-:Y:S05]  /*d9a0*/  BSYNC B1 ;  /* 0x0000000000017941 */ /* 0x000fea0003800000 */
.L_x_6474:
        /* <DEDUP_REMOVED lines=33> */
.L_x_6514:
[----:B------:R-:W-:Y:S01]  /*dbc0*/  DMUL R36, RZ, R28 ;  /* 0x0000001cff247228 */ /* 0x000fe20000000000 */
[----:B------:R-:W-:-:S10]  /*dbd0*/  IMAD.MOV.U32 R2, RZ, RZ, RZ ;  /* 0x000000ffff027224 */ /* 0x000fd400078e00ff */
.L_x_6515:
[----:B------:R-:W-:Y:S05]  /*dbe0*/  BSYNC B2 ;  /* 0x0000000000027941 */ /* 0x000fea0003800000 */
.L_x_6513:
        /* <DEDUP_REMOVED lines=63> */
.L_x_6517:
[----:B------:R-:W-:Y:S05]  /*dfe0*/  BSYNC B0 ;  /* 0x0000000000007941 */ /* 0x000fea0003800000 */
.L_x_6516:
        /* <DEDUP_REMOVED lines=86> */
.L_x_6521:
[----:B------:R-:W-:Y:S05]  /*e550*/  BSYNC B3 ;  /* 0x0000000000037941 */ /* 0x000fea0003800000 */
.L_x_6520:
[----:B------:R-:W-:Y:S01]  /*e560*/  DADD R2, R24, R2 ;  /* 0x0000000018027229 */ /* 0x000fe20000000002 */
[----:B------:R-:W-:Y:S01]  /*e570*/  UMOV UR4, 0x8fb9f87e ;  /* 0x8fb9f87e00047882 */ /* 0x000fe20000000000 */
[----:B------:R-:W-:Y:S02]  /*e580*/  UMOV UR5, 0x408633ce ;  /* 0x408633ce00057882 */ /* 0x000fe40000000000 */
[----:B------:R-:W-:-:S06]  /*e590*/  DSETP.GE.AND P0, PT, R22, UR4, PT ;  /* 0x0000000416007e2a */ /* 0x000fcc000bf06000 */
[----:B------:R-:W-:Y:S02]  /*e5a0*/  FSEL R22, R2, RZ, !P0 ;  /* 0x000000ff02167208 */ /* 0x000fe40004000000 */
[----:B------:R-:W-:Y:S01]  /*e5b0*/  FSEL R23, R3, +QNAN , !P0 ;  /* 0x7ff0000003177808 */ /* 0x000fe20004000000 */
[----:B------:R-:W-:Y:S06]  /*e5c0*/  BRA `(.L_x_6522) ;  /* 0x00000000005c7947 */ /* 0x000fec0003800000 */
.L_x_6519:
        /* <DEDUP_REMOVED lines=23> */
.L_x_6522:
[----:B------:R-:W-:Y:S05]  /*e740*/  BSYNC B2 ;  /* 0x0000000000027941 */ /* 0x000fea0003800000 */
.L_x_6518:
        /* <DEDUP_REMOVED lines=29> */
.L_x_6524:
[----:B------:R-:W-:Y:S05]  /*e920*/  BSYNC B2 ;  /* 0x0000000000027941 */ /* 0x000fea0003800000 */
.L_x_6523:
        /* <DEDUP_REMOVED lines=25> */
.L_x_6526:
[----:B------:R-:W-:Y:S05]  /*eac0*/  BSYNC B2 ;  /* 0x0000000000027941 */ /* 0x000fea0003800000 */
.L_x_6525:
        /* <DEDUP_REMOVED lines=25> */
.L_x_6528:
[----:B------:R-:W-:Y:S05]  /*ec60*/  BSYNC B2 ;  /* 0x0000000000027941 */ /* 0x000fea0003800000 */
.L_x_6527:
[----:B------:R-:W-:Y:S05]  /*ec70*/  BRA `(.L_x_6529) ;  /* 0x0000001000447947 */ /* 0x000fea0003800000 */
.L_x_6512:
        /* <DEDUP_REMOVED lines=61> */
.L_x_6531:
[----:B------:R-:W-:Y:S05]  /*f050*/  BSYNC B0 ;  /* 0x0000000000007941 */ /* 0x000fea0003800000 */
.L_x_6530:
        /* <DEDUP_REMOVED lines=25> */
.L_x_6533:
[----:B------:R-:W-:Y:S01]  /*f1f0*/  DMUL R30, RZ, R28 ;  /* 0x0000001cff1e7228 */ /* 0x000fe20000000000 */
[----:B------:R-:W-:-:S10]  /*f200*/  MOV R2, RZ ;  /* 0x000000ff00027202 */ /* 0x000fd40000000f00 */
.L_x_6534:
[----:B------:R-:W-:Y:S05]  /*f210*/  BSYNC B2 ;  /* 0x0000000000027941 */ /* 0x000fea0003800000 */
.L_x_6532:
        /* <DEDUP_REMOVED lines=48> */
.L_x_6536:
[----:B------:R-:W-:Y:S01]  /*f520*/  DMUL R2, RZ, R28 ;  /* 0x0000001cff027228 */ /* 0x000fe20000000000 */
[----:B------:R-:W-:-:S10]  /*f530*/  IMAD.MOV.U32 R0, RZ, RZ, RZ ;  /* 0x000000ffff007224 */ /* 0x000fd400078e00ff */
.L_x_6537:
[----:B------:R-:W-:Y:S05]  /*f540*/  BSYNC B2 ;  /* 0x0000000000027941 */ /* 0x000fea0003800000 */
.L_x_6535:
        /* <DEDUP_REMOVED lines=31> */
.L_x_6511:
[----:B------:R-:W-:-:S10]  /*f740*/  DADD R16, R28, -R28 ;  /* 0x000000001c107229 */ /* 0x000fd4000000081c */
[----:B------:R-:W-:Y:S02]  /*f750*/  IMAD.MOV.U32 R20, RZ, RZ, R16 ;  /* 0x000000ffff147224 */ /* 0x000fe400078e0010 */
[----:B------:R-:W-:Y:S01]  /*f760*/  IMAD.MOV.U32 R21, RZ, RZ, R17 ;  /* 0x000000ffff157224 */ /* 0x000fe200078e0011 */
[----:B------:R-:W-:Y:S06]  /*f770*/  BRA `(.L_x_6529) ;  /* 0x0000000400847947 */ /* 0x000fec0003800000 */
.L_x_6510:
        /* <DEDUP_REMOVED lines=36> */
.L_x_6541:
[----:B------:R-:W-:Y:S05]  /*f9c0*/  BSYNC B3 ;  /* 0x0000000000037941 */ /* 0x000fea0003800000 */
.L_x_6540:
        /* <DEDUP_REMOVED lines=31> */
.L_x_6543:
[----:B------:R-:W-:Y:S05]  /*fbc0*/  BSYNC B3 ;  /* 0x0000000000037941 */ /* 0x000fea0003800000 */
.L_x_6542:
        /* <DEDUP_REMOVED lines=24> */
.L_x_6539:
[----:B------:R-:W-:Y:S05]  /*fd50*/  BSYNC B2 ;  /* 0x0000000000027941 */ /* 0x000fea0003800000 */
.L_x_6538:
[----:B------:R-:W-:Y:S01]  /*fd60*/  LOP3.LUT R21, RZ, 0x80000000, R29, 0xb8, !PT ;  /* 0x80000000ff157812 */ /* 0x000fe200078eb81d */
[----:B------:R-:W-:Y:S02]  /*fd70*/  IMAD.MOV.U32 R17, RZ, RZ, R46 ;  /* 0x000000ffff117224 */ /* 0x000fe400078e002e */
[----:B------:R-:W-:-:S07]  /*fd80*/  IMAD.MOV.U32 R20, RZ, RZ, RZ ;  /* 0x000000ffff147224 */ /* 0x000fce00078e00ff */
.L_x_6529:
[----:B------:R-:W-:Y:S05]  /*fd90*/  BSYNC B1 ;  /* 0x0000000000017941 */ /* 0x000fea0003800000 */
.L_x_6509:
        /* <DEDUP_REMOVED lines=33> */
.L_x_6549:
[----:B------:R-:W-:Y:S01]  /*ffb0*/  DMUL R36, RZ, R32 ;  /* 0x00000020ff247228 */ /* 0x000fe20000000000 */
[----:B------:R-:W-:-:S10]  /*ffc0*/  IMAD.MOV.U32 R2, RZ, RZ, RZ ;  /* 0x000000ffff027224 */ /* 0x000fd400078e00ff */
.L_x_6550:
[----:B------:R-:W-:Y:S05]  /*ffd0*/  BSYNC B2 ;  /* 0x0000000000027941 */ /* 0x000fea0003800000 */
.L_x_6548:
        /* <DEDUP_REMOVED lines=63> */
.L_x_6552:
[----:B------:R-:W-:Y:S05]  /*103d0*/  BSYNC B0 ;  /* 0x0000000000007941 */ /* 0x000fea0003800000 */
.L_x_6551:
        /* <DEDUP_REMOVED lines=86> */
.L_x_6556:
[----:B------:R-:W-:Y:S05]  /*10940*/  BSYNC B3 ;  /* 0x0000000000037941 */ /* 0x000fea0003800000 */
.L_x_6555:
[----:B------:R-:W-:Y:S01]  /*10950*/  DADD R2, R28, R2 ;  /* 0x000000001c027229 */ /* 0x000fe20000000002 */
[----:B------:R-:W-:Y:S01]  /*10960*/  UMOV UR4, 0x8fb9f87e ;  /* 0x8fb9f87e00047882 */ /* 0x000fe20000000000 */
[----:B------:R-:W-:Y:S02]  /*10970*/  UMOV UR5, 0x408633ce ;  /* 0x408633ce00057882 */ /* 0x000fe40000000000 */
[----:B------:R-:W-:-:S06]  /*10980*/  DSETP.GE.AND P0, PT, R26, UR4, PT ;  /* 0x000000041a007e2a */ /* 0x000fcc000bf06000 */
[----:B------:R-:W-:Y:S02]  /*10990*/  FSEL R26, R2, RZ, !P0 ;  /* 0x000000ff021a7208 */ /* 0x000fe40004000000 */
[----:B------:R-:W-:Y:S01]  /*109a0*/  FSEL R27, R3, +QNAN , !P0 ;  /* 0x7ff00000031b7808 */ /* 0x000fe20004000000 */
[----:B------:R-:W-:Y:S06]  /*109b0*/  BRA `(.L_x_6557) ;  /* 0x00000000005c7947 */ /* 0x000fec0003800000 */
.L_x_6554:
        /* <DEDUP_REMOVED lines=23> */
.L_x_6557:
[----:B------:R-:W-:Y:S05]  /*10b30*/  BSYNC B2 ;  /* 0x0000000000027941 */ /* 0x000fea0003800000 */
.L_x_6553:
        /* <DEDUP_REMOVED lines=29> */
.L_x_6559:
[----:B------:R-:W-:Y:S05]  /*10d10*/  BSYNC B2 ;  /* 0x0000000000027941 */ /* 0x000fea0003800000 */
.L_x_6558:
        /* <DEDUP_REMOVED lines=25> */
.L_x_6561:
[----:B------:R-:W-:Y:S05]  /*10eb0*/  BSYNC B2 ;  /* 0x0000000000027941 */ /* 0x000fea0003800000 */
.L_x_6560:
        /* <DEDUP_REMOVED lines=25> */
.L_x_6563:
[----:B------:R-:W-:Y:S05]  /*11050*/  BSYNC B2 ;  /* 0x0000000000027941 */ /* 0x000fea0003800000 */
.L_x_6562:
[----:B------:R-:W-:Y:S05]  /*11060*/  BRA `(.L_x_6564) ;  /* 0x0000001000447947 */ /* 0x000fea0003800000 */
.L_x_6547:
        /* <DEDUP_REMOVED lines=61> */
.L_x_6566:
[----:B------:R-:W-:Y:S05]  /*11440*/  BSYNC B0 ;  /* 0x0000000000007941 */ /* 0x000fea0003800000 */
.L_x_6565:
        /* <DEDUP_REMOVED lines=25> */
.L_x_6568:
[----:B------:R-:W-:Y:S01]  /*115e0*/  DMUL R34, RZ, R32 ;  /* 0x00000020ff227228 */ /* 0x000fe20000000000 */
[----:B------:R-:W-:-:S10]  /*115f0*/  MOV R2, RZ ;  /* 0x000000ff00027202 */ /* 0x000fd40000000f00 */
.L_x_6569:
[----:B------:R-:W-:Y:S05]  /*11600*/  BSYNC B2 ;  /* 0x0000000000027941 */ /* 0x000fea0003800000 */
.L_x_6567:
        /* <DEDUP_REMOVED lines=48> */
.L_x_6571:
[----:B------:R-:W-:Y:S01]  /*11910*/  DMUL R2, RZ, R32 ;  /* 0x00000020ff027228 */ /* 0x000fe20000000000 */
[----:B------:R-:W-:-:S10]  /*11920*/  IMAD.MOV.U32 R0, RZ, RZ, RZ ;  /* 0x000000ffff007224 */ /* 0x000fd400078e00ff */
.L_x_6572:
[----:B------:R-:W-:Y:S05]  /*11930*/  BSYNC B2 ;  /* 0x0000000000027941 */ /* 0x000fea0003800000 */
.L_x_6570:
        /* <DEDUP_REMOVED lines=31> */
.L_x_6546:
[----:B------:R-:W-:-:S10]  /*11b30*/  DADD R18, R32, -R32 ;  /* 0x0000000020127229 */ /* 0x000fd40000000820 */
[----:B------:R-:W-:Y:S02]  /*11b40*/  IMAD.MOV.U32 R24, RZ, RZ, R18 ;  /* 0x000000ffff187224 */ /* 0x000fe400078e0012 */
[----:B------:R-:W-:Y:S01]  /*11b50*/  IMAD.MOV.U32 R25, RZ, RZ, R19 ;  /* 0x000000ffff197224 */ /* 0x000fe200078e0013 */
[----:B------:R-:W-:Y:S06]  /*11b60*/  BRA `(.L_x_6564) ;  /* 0x0000000400847947 */ /* 0x000fec0003800000 */
.L_x_6545:
        /* <DEDUP_REMOVED lines=36> */
.L_x_6576:
[----:B------:R-:W-:Y:S05]  /*11db0*/  BSYNC B3 ;  /* 0x0000000000037941 */ /* 0x000fea0003800000 */
.L_x_6575:
        /* <DEDUP_REMOVED lines=31> */
.L_x_6578:
[----:B------:R-:W-:Y:S05]  /*11fb0*/  BSYNC B3 ;  /* 0x0000000000037941 */ /* 0x000fea0003800000 */
.L_x_6577:
        /* <DEDUP_REMOVED lines=24> */
.L_x_6574:
[----:B------:R-:W-:Y:S05]  /*12140*/  BSYNC B2 ;  /* 0x0000000000027941 */ /* 0x000fea0003800000 */
.L_x_6573:
[----:B------:R-:W-:Y:S01]  /*12150*/  LOP3.LUT R25, RZ, 0x80000000, R33, 0xb8, !PT ;  /* 0x80000000ff197812 */ /* 0x000fe200078eb821 */
[----:B------:R-:W-:Y:S02]  /*12160*/  IMAD.MOV.U32 R19, RZ, RZ, R46 ;  /* 0x000000ffff137224 */ /* 0x000fe400078e002e */
[----:B------:R-:W-:-:S07]  /*12170*/  IMAD.MOV.U32 R24, RZ, RZ, RZ ;  /* 0x000000ffff187224 */ /* 0x000fce00078e00ff */
.L_x_6564:
[----:B------:R-:W-:Y:S05]  /*12180*/  BSYNC B1 ;  /* 0x0000000000017941 */ /* 0x000fea0003800000 */
.L_x_6544:
        /* <DEDUP_REMOVED lines=20> */
.L_x_6298:
        /* <DEDUP_REMOVED lines=103> */
.L_x_6586:
[----:B0-----:R-:W-:Y:S01]  /*12940*/  DMUL R36, RZ, R32 ;  /* 0x00000020ff247228 */ /* 0x001fe20000000000 */
[----:B------:R-:W-:-:S10]  /*12950*/  IMAD.MOV.U32 R2, RZ, RZ, RZ ;  /* 0x000000ffff027224 */ /* 0x000fd400078e00ff */
.L_x_6587:
[----:B------:R-:W-:Y:S05]  /*12960*/  BSYNC B3 ;  /* 0x0000000000037941 */ /* 0x000fea0003800000 */
.L_x_6585:
        /* <DEDUP_REMOVED lines=64> */
.L_x_6589:
[----:B------:R-:W-:Y:S05]  /*12d70*/  BSYNC B0 ;  /* 0x0000000000007941 */ /* 0x000fea0003800000 */
.L_x_6588:
        /* <DEDUP_REMOVED lines=86> */
.L_x_6593:
[----:B------:R-:W-:Y:S05]  /*132e0*/  BSYNC B4 ;  /* 0x0000000000047941 */ /* 0x000fea0003800000 */
.L_x_6592:
[----:B------:R-:W-:Y:S01]  /*132f0*/  DADD R2, R48, R2 ;  /* 0x0000000030027229 */ /* 0x000fe20000000002 */
[----:B------:R-:W-:Y:S01]  /*13300*/  UMOV UR4, 0x8fb9f87e ;  /* 0x8fb9f87e00047882 */ /* 0x000fe20000000000 */
[----:B------:R-:W-:Y:S02]  /*13310*/  UMOV UR5, 0x408633ce ;  /* 0x408633ce00057882 */ /* 0x000fe40000000000 */
[----:B------:R-:W-:-:S06]  /*13320*/  DSETP.GE.AND P0, PT, R44, UR4, PT ;  /* 0x000000042c007e2a */ /* 0x000fcc000bf06000 */
[----:B------:R-:W-:Y:S02]  /*13330*/  FSEL R36, R2, RZ, !P0 ;  /* 0x000000ff02247208 */ /* 0x000fe40004000000 */
[----:B------:R-:W-:Y:S01]  /*13340*/  FSEL R37, R3, +QNAN , !P0 ;  /* 0x7ff0000003257808 */ /* 0x000fe20004000000 */
[----:B------:R-:W-:Y:S06]  /*13350*/  BRA `(.L_x_6594) ;  /* 0x00000000005c7947 */ /* 0x000fec0003800000 */
.L_x_6591:
        /* <DEDUP_REMOVED lines=23> */
.L_x_6594:
[----:B------:R-:W-:Y:S05]  /*134d0*/  BSYNC B3 ;  /* 0x0000000000037941 */ /* 0x000fea0003800000 */
.L_x_6590:
        /* <DEDUP_REMOVED lines=33> */
.L_x_6596:
[----:B------:R-:W-:Y:S05]  /*136f0*/  BSYNC B3 ;  /* 0x0000000000037941 */ /* 0x000fea0003800000 */
.L_x_6595:
        /* <DEDUP_REMOVED lines=25> */
.L_x_6598:
[----:B------:R-:W-:Y:S05]  /*13890*/  BSYNC B3 ;  /* 0x0000000000037941 */ /* 0x000fea0003800000 */
.L_x_6597:
        /* <DEDUP_REMOVED lines=25> */
.L_x_6600:
[----:B------:R-:W-:Y:S05]  /*13a30*/  BSYNC B3 ;  /* 0x0000000000037941 */ /* 0x000fea0003800000 */
.L_x_6599:
[----:B------:R-:W-:Y:S05]  /*13a40*/  BRA `(.L_x_6601) ;  /* 0x0000001000647947 */ /* 0x000fea0003800000 */
.L_x_6584:
        /* <DEDUP_REMOVED lines=63> */
.L_x_6603:
[----:B------:R-:W-:Y:S05]  /*13e40*/  BSYNC B0 ;  /* 0x0000000000007941 */ /* 0x000fea0003800000 */
.L_x_6602:
        /* <DEDUP_REMOVED lines=25> */
.L_x_6605:
[----:B------:R-:W-:Y:S01]  /*13fe0*/  DMUL R44, RZ, R32 ;  /* 0x00000020ff2c7228 */ /* 0x000fe20000000000 */
[----:B------:R-:W-:-:S10]  /*13ff0*/  MOV R2, RZ ;  /* 0x000000ff00027202 */ /* 0x000fd40000000f00 */
.L_x_6606:
[----:B------:R-:W-:Y:S05]  /*14000*/  BSYNC B3 ;  /* 0x0000000000037941 */ /* 0x000fea0003800000 */
.L_x_6604:
        /* <DEDUP_REMOVED lines=48> */
.L_x_6608:
[----:B------:R-:W-:Y:S01]  /*14310*/  DMUL R2, RZ, R32 ;  /* 0x00000020ff027228 */ /* 0x000fe20000000000 */
[----:B------:R-:W-:-:S10]  /*14320*/  IMAD.MOV.U32 R0, RZ, RZ, RZ ;  /* 0x000000ffff007224 */ /* 0x000fd400078e00ff */
.L_x_6609:
[----:B------:R-:W-:Y:S05]  /*14330*/  BSYNC B3 ;  /* 0x0000000000037941 */ /* 0x000fea0003800000 */
.L_x_6607:
        /* <DEDUP_REMOVED lines=32> */
.L_x_6583:
[----:B------:R-:W-:-:S10]  /*14540*/  DADD R50, R32, -R32 ;  /* 0x0000000020327229 */ /* 0x000fd40000000820 */
[----:B------:R-:W-:Y:S02]  /*14550*/  IMAD.MOV.U32 R60, RZ, RZ, R50 ;  /* 0x000000ffff3c7224 */ /* 0x000fe400078e0032 */
[----:B------:R-:W-:Y:S01]  /*14560*/  IMAD.MOV.U32 R61, RZ, RZ, R51 ;  /* 0x000000ffff3d7224 */ /* 0x000fe200078e0033 */
[----:B------:R-:W-:Y:S06]  /*14570*/  BRA `(.L_x_6601) ;  /* 0x0000000400987947 */ /* 0x000fec0003800000 */
.L_x_6582:
        /* <DEDUP_REMOVED lines=35> */
.L_x_6613:
[----:B------:R-:W-:Y:S05]  /*147b0*/  BSYNC B4 ;  /* 0x0000000000047941 */ /* 0x000fea0003800000 */
.L_x_6612:
        /* <DEDUP_REMOVED lines=32> */
[----:B-1----:R-:W-:Y:S05]  /*149c0*/  CALL.REL.NOINC `($_ZN2at6native29vectorized_elementwise_kernelILi4EZZZNS0_15tan_kernel_cudaERNS_18TensorIteratorBaseEENKUlvE_clEvENKUlvE_clEvEUlN3c107complexIdEEE_St5arrayIPcLm2EEEEviT0_T1_$__internal_trig_reduction_slowpathd) ;  /* 0x0000010c00c07944 */ /* 0x002fea0003c00000 */
[----:B------:R-:W-:Y:S01]  /*149d0*/  MOV R38, R2 ;  /* 0x0000000200267202 */ /* 0x000fe20000000f00 */
[----:B------:R-:W-:Y:S02]  /*149e0*/  IMAD.MOV.U32 R34, RZ, RZ, R36 ;  /* 0x000000ffff227224 */ /* 0x000fe400078e0024 */
[----:B------:R-:W-:-:S07]  /*149f0*/  IMAD.MOV.U32 R35, RZ, RZ, R37 ;  /* 0x000000ffff237224 */ /* 0x000fce00078e0025 */
.L_x_6615:
[----:B------:R-:W-:Y:S05]  /*14a00*/  BSYNC B4 ;  /* 0x0000000000047941 */ /* 0x000fea0003800000 */
.L_x_6614:
        /* <DEDUP_REMOVED lines=24> */
.L_x_6611:
[----:B------:R-:W-:Y:S05]  /*14b90*/  BSYNC B3 ;  /* 0x0000000000037941 */ /* 0x000fea0003800000 */
.L_x_6610:
[----:B------:R-:W-:Y:S01]  /*14ba0*/  IMAD.MOV.U32 R51, RZ, RZ, R50 ;  /* 0x000000ffff337224 */ /* 0x000fe200078e0032 */
[----:B------:R-:W-:Y:S01]  /*14bb0*/  LOP3.LUT R61, RZ, 0x80000000, R33, 0xb8, !PT ;  /* 0x80000000ff3d7812 */ /* 0x000fe200078eb821 */
[----:B------:R-:W-:Y:S02]  /*14bc0*/  IMAD.MOV.U32 R50, RZ, RZ, R46 ;  /* 0x000000ffff327224 */ /* 0x000fe400078e002e */
[----:B------:R-:W-:-:S07]  /*14bd0*/  IMAD.MOV.U32 R60, RZ, RZ, RZ ;  /* 0x000000ffff3c7224 */ /* 0x000fce00078e00ff */
.L_x_6601:
[----:B------:R-:W-:Y:S05]  /*14be0*/  BSYNC B1 ;  /* 0x0000000000017941 */ /* 0x000fea0003800000 */
.L_x_6581:
[----:B------:R-:W-:-:S11]  /*14bf0*/  DADD R62, -RZ, -R50 ;  /* 0x00000000ff3e7229 */ /* 0x000fd60000000932 */
.L_x_6580:
[----:B------:R-:W-:Y:S05]  /*14c00*/  BSYNC B2 ;  /* 0x0000000000027941 */ /* 0x000fea0003800000 */
.L_x_6579:
        /* <DEDUP_REMOVED lines=40> */
.L_x_6623:
[----:B------:R-:W-:Y:S01]  /*14e90*/  DMUL R36, RZ, R4 ;  /* 0x00000004ff247228 */ /* 0x000fe20000000000 */
[----:B------:R-:W-:-:S10]  /*14ea0*/  IMAD.MOV.U32 R2, RZ, RZ, RZ ;  /* 0x000000ffff027224 */ /* 0x000fd400078e00ff */
.L_x_6624:
[----:B------:R-:W-:Y:S05]  /*14eb0*/  BSYNC B3 ;  /* 0x0000000000037941 */ /* 0x000fea0003800000 */
.L_x_6622:
        /* <DEDUP_REMOVED lines=63> */
.L_x_6626:
[----:B------:R-:W-:Y:S05]  /*152b0*/  BSYNC B0 ;  /* 0x0000000000007941 */ /* 0x000fea0003800000 */
.L_x_6625:
        /* <DEDUP_REMOVED lines=86> */
.L_x_6630:
[----:B------:R-:W-:Y:S05]  /*15820*/  BSYNC B4 ;  /* 0x0000000000047941 */ /* 0x000fea0003800000 */
.L_x_6629:
[----:B------:R-:W-:Y:S01]  /*15830*/  DADD R2, R32, R2 ;  /* 0x0000000020027229 */ /* 0x000fe20000000002 */
[----:B------:R-:W-:Y:S01]  /*15840*/  UMOV UR4, 0x8fb9f87e ;  /* 0x8fb9f87e00047882 */ /* 0x000fe20000000000 */
[----:B------:R-:W-:Y:S02]  /*15850*/  UMOV UR5, 0x408633ce ;  /* 0x408633ce00057882 */ /* 0x000fe40000000000 */
[----:B------:R-:W-:-:S06]  /*15860*/  DSETP.GE.AND P0, PT, R34, UR4, PT ;  /* 0x0000000422007e2a */ /* 0x000fcc000bf06000 */
[----:B------:R-:W-:Y:S02]  /*15870*/  FSEL R32, R2, RZ, !P0 ;  /* 0x000000ff02207208 */ /* 0x000fe40004000000 */
[----:B------:R-:W-:Y:S01]  /*15880*/  FSEL R33, R3, +QNAN , !P0 ;  /* 0x7ff0000003217808 */ /* 0x000fe20004000000 */
[----:B------:R-:W-:Y:S06]  /*15890*/  BRA `(.L_x_6631) ;  /* 0x00000000005c7947 */ /* 0x000fec0003800000 */
.L_x_6628:
        /* <DEDUP_REMOVED lines=23> */
.L_x_6631:
[----:B------:R-:W-:Y:S05]  /*15a10*/  BSYNC B3 ;  /* 0x0000000000037941 */ /* 0x000fea0003800000 */
.L_x_6627:
        /* <DEDUP_REMOVED lines=31> */
[----:B------:R-:W-:Y:S05]  /*15c10*/  CALL.REL.NOINC `($__internal_11_$__cuda_sm20_dsqrt_rn_f64_mediumpath_v1) ;  /* 0x000000f800707944 */ /* 0x000fea0003c00000 */
[----:B------:R-:W-:-:S07]  /*15c20*/  MOV R2, R0 ;  /* 0x0000000000027202 */ /* 0x000fce0000000f00 */
.L_x_6633:
[----:B------:R-:W-:Y:S05]  /*15c30*/  BSYNC B3 ;  /* 0x0000000000037941 */ /* 0x000fea0003800000 */
.L_x_6632:
        /* <DEDUP_REMOVED lines=25> */
.L_x_6635:
[----:B------:R-:W-:Y:S05]  /*15dd0*/  BSYNC B3 ;  /* 0x0000000000037941 */ /* 0x000fea0003800000 */
.L_x_6634:
        /* <DEDUP_REMOVED lines=25> */
.L_x_6637:
[----:B------:R-:W-:Y:S05]  /*15f70*/  BSYNC B3 ;  /* 0x0000000000037941 */ /* 0x000fea0003800000 */
.L_x_6636:
[----:B------:R-:W-:Y:S05]  /*15f80*/  BRA `(.L_x_6638) ;  /* 0x00000010004c7947 */ /* 0x000fea0003800000 */
.L_x_6621:
        /* <DEDUP_REMOVED lines=62> */
.L_x_6640:
[----:B------:R-:W-:Y:S05]  /*16370*/  BSYNC B0 ;  /* 0x0000000000007941 */ /* 0x000fea0003800000 */
.L_x_6639:
        /* <DEDUP_REMOVED lines=25> */
.L_x_6642:
[----:B------:R-:W-:Y:S01]  /*16510*/  DMUL R34, RZ, R4 ;  /* 0x00000004ff227228 */ /* 0x000fe20000000000 */
[----:B------:R-:W-:-:S10]  /*16520*/  MOV R2, RZ ;  /* 0x000000ff00027202 */ /* 0x000fd40000000f00 */
.L_x_6643:
[----:B------:R-:W-:Y:S05]  /*16530*/  BSYNC B3 ;  /* 0x0000000000037941 */ /* 0x000fea0003800000 */
.L_x_6641:
        /* <DEDUP_REMOVED lines=48> */
.L_x_6645:
[----:B------:R-:W-:Y:S01]  /*16840*/  DMUL R2, RZ, R4 ;  /* 0x00000004ff027228 */ /* 0x000fe20000000000 */
[----:B------:R-:W-:-:S10]  /*16850*/  IMAD.MOV.U32 R0, RZ, RZ, RZ ;  /* 0x000000ffff007224 */ /* 0x000fd400078e00ff */
.L_x_6646:
[----:B------:R-:W-:Y:S05]  /*16860*/  BSYNC B3 ;  /* 0x0000000000037941 */ /* 0x000fea0003800000 */
.L_x_6644:
        /* <DEDUP_REMOVED lines=32> */
.L_x_6620:
[----:B------:R-:W-:-:S10]  /*16a70*/  DADD R32, R4, -R4 ;  /* 0x0000000004207229 */ /* 0x000fd40000000804 */
[----:B------:R-:W-:Y:S02]  /*16a80*/  IMAD.MOV.U32 R56, RZ, RZ, R32 ;  /* 0x000000ffff387224 */ /* 0x000fe400078e0020 */
[----:B------:R-:W-:Y:S01]  /*16a90*/  IMAD.MOV.U32 R57, RZ, RZ, R33 ;  /* 0x000000ffff397224 */ /* 0x000fe200078e0021 */
[----:B------:R-:W-:Y:S06]  /*16aa0*/  BRA `(.L_x_6638) ;  /* 0x0000000400847947 */ /* 0x000fec0003800000 */
.L_x_6619:
        /* <DEDUP_REMOVED lines=36> */
.L_x_6650:
[----:B------:R-:W-:Y:S05]  /*16cf0*/  BSYNC B4 ;  /* 0x0000000000047941 */ /* 0x000fea0003800000 */
.L_x_6649:
        /* <DEDUP_REMOVED lines=31> */
.L_x_6652:
[----:B------:R-:W-:Y:S05]  /*16ef0*/  BSYNC B4 ;  /* 0x0000000000047941 */ /* 0x000fea0003800000 */
.L_x_6651:
        /* <DEDUP_REMOVED lines=24> */
.L_x_6648:
[----:B------:R-:W-:Y:S05]  /*17080*/  BSYNC B3 ;  /* 0x0000000000037941 */ /* 0x000fea0003800000 */
.L_x_6647:
[----:B------:R-:W-:Y:S01]  /*17090*/  LOP3.LUT R57, RZ, 0x80000000, R5, 0xb8, !PT ;  /* 0x80000000ff397812 */ /* 0x000fe200078eb805 */
[----:B------:R-:W-:Y:S02]  /*170a0*/  IMAD.MOV.U32 R33, RZ, RZ, R47 ;  /* 0x000000ffff217224 */ /* 0x000fe400078e002f */
[----:B------:R-:W-:-:S07]  /*170b0*/  IMAD.MOV.U32 R56, RZ, RZ, RZ ;  /* 0x000000ffff387224 */ /* 0x000fce00078e00ff */
.L_x_6638:
[----:B------:R-:W-:Y:S05]  /*170c0*/  BSYNC B1 ;  /* 0x0000000000017941 */ /* 0x000fea0003800000 */
.L_x_6618:
[----:B------:R-:W-:-:S11]  /*170d0*/  DADD R58, -RZ, -R32 ;  /* 0x00000000ff3a7229 */ /* 0x000fd60000000920 */
.L_x_6617:
[----:B------:R-:W-:Y:S05]  /*170e0*/  BSYNC B2 ;  /* 0x0000000000027941 */ /* 0x000fea0003800000 */
.L_x_6616:
        /* <DEDUP_REMOVED lines=40> */
.L_x_6660:
[----:B------:R-:W-:Y:S01]  /*17370*/  DMUL R36, RZ, R8 ;  /* 0x00000008ff247228 */ /* 0x000fe20000000000 */
[----:B------:R-:W-:-:S10]  /*17380*/  IMAD.MOV.U32 R2, RZ, RZ, RZ ;  /* 0x000000ffff027224 */ /* 0x000fd400078e00ff */
.L_x_6661:
[----:B------:R-:W-:Y:S05]  /*17390*/  BSYNC B3 ;  /* 0x0000000000037941 */ /* 0x000fea0003800000 */
.L_x_6659:
        /* <DEDUP_REMOVED lines=63> */
.L_x_6663:
[----:B------:R-:W-:Y:S05]  /*17790*/  BSYNC B0 ;  /* 0x0000000000007941 */ /* 0x000fea0003800000 */
.L_x_6662:
        /* <DEDUP_REMOVED lines=84> */
[----:B------:R-:W-:Y:S05]  /*17ce0*/  CALL.REL.NOINC `($__internal_10_$__cuda_sm20_div_rn_f64_full) ;  /* 0x000000d000ac7944 */ /* 0x000fea0003c00000 */
.L_x_6667:
[----:B------:R-:W-:Y:S05]  /*17cf0*/  BSYNC B4 ;  /* 0x0000000000047941 */ /* 0x000fea0003800000 */
.L_x_6666:
[----:B------:R-:W-:Y:S01]  /*17d00*/  DADD R2, R4, R2 ;  /* 0x0000000004027229 */ /* 0x000fe20000000002 */
[----:B------:R-:W-:Y:S01]  /*17d10*/  UMOV UR4, 0x8fb9f87e ;  /* 0x8fb9f87e00047882 */ /* 0x000fe20000000000 */
[----:B------:R-:W-:Y:S02]  /*17d20*/  UMOV UR5, 0x408633ce ;  /* 0x408633ce00057882 */ /* 0x000fe40000000000 */
[----:B------:R-:W-:-:S06]  /*17d30*/  DSETP.GE.AND P0, PT, R8, UR4, PT ;  /* 0x0000000408007e2a */ /* 0x000fcc000bf06000 */
[----:B------:R-:W-:Y:S02]  /*17d40*/  FSEL R4, R2, RZ, !P0 ;  /* 0x000000ff02047208 */ /* 0x000fe40004000000 */
[----:B------:R-:W-:Y:S01]  /*17d50*/  FSEL R5, R3, +QNAN , !P0 ;  /* 0x7ff0000003057808 */ /* 0x000fe20004000000 */
[----:B------:R-:W-:Y:S06]  /*17d60*/  BRA `(.L_x_6668) ;  /* 0x00000000005c7947 */ /* 0x000fec0003800000 */
.L_x_6665:
        /* <DEDUP_REMOVED lines=23> */
.L_x_6668:
[----:B------:R-:W-:Y:S05]  /*17ee0*/  BSYNC B3 ;  /* 0x0000000000037941 */ /* 0x000fea0003800000 */
.L_x_6664:
        /* <DEDUP_REMOVED lines=30> */
.L_x_6670:
[----:B------:R-:W-:Y:S05]  /*180d0*/  BSYNC B3 ;  /* 0x0000000000037941 */ /* 0x000fea0003800000 */
.L_x_6669:
        /* <DEDUP_REMOVED lines=25> */
.L_x_6672:
[----:B------:R-:W-:Y:S05]  /*18270*/  BSYNC B3 ;  /* 0x0000000000037941 */ /* 0x000fea0003800000 */
.L_x_6671:
        /* <DEDUP_REMOVED lines=25> */
.L_x_6674:
[----:B------:R-:W-:Y:S05]  /*18410*/  BSYNC B3 ;  /* 0x0000000000037941 */ /* 0x000fea0003800000 */
.L_x_6673:
[----:B------:R-:W-:Y:S05]  /*18420*/  BRA `(.L_x_6675) ;  /* 0x0000001000487947 */ /* 0x000fea0003800000 */
.L_x_6658:
        /* <DEDUP_REMOVED lines=61> */
.L_x_6677:
[----:B------:R-:W-:Y:S05]  /*18800*/  BSYNC B0 ;  /* 0x0000000000007941 */ /* 0x000fea0003800000 */
.L_x_6676:
        /* <DEDUP_REMOVED lines=25> */
.L_x_6679:
[----:B------:R-:W-:Y:S01]  /*189a0*/  DMUL R4, RZ, R8 ;  /* 0x00000008ff047228 */ /* 0x000fe20000000000 */
[----:B------:R-:W-:-:S10]  /*189b0*/  MOV R2, RZ ;  /* 0x000000ff00027202 */ /* 0x000fd40000000f00 */
.L_x_6680:
[----:B------:R-:W-:Y:S05]  /*189c0*/  BSYNC B3 ;  /* 0x0000000000037941 */ /* 0x000fea0003800000 */
.L_x_6678:
        /* <DEDUP_REMOVED lines=48> */
.L_x_6682:
[----:B------:R-:W-:Y:S01]  /*18cd0*/  DMUL R2, RZ, R8 ;  /* 0x00000008ff027228 */ /* 0x000fe20000000000 */
[----:B------:R-:W-:-:S10]  /*18ce0*/  IMAD.MOV.U32 R32, RZ, RZ, RZ ;  /* 0x000000ffff207224 */ /* 0x000fd400078e00ff */
.L_x_6683:
[----:B------:R-:W-:Y:S05]  /*18cf0*/  BSYNC B3 ;  /* 0x0000000000037941 */ /* 0x000fea0003800000 */
.L_x_6681:
        /* <DEDUP_REMOVED lines=32> */
.L_x_6657:
[----:B------:R-:W-:-:S10]  /*18f00*/  DADD R4, R8, -R8 ;  /* 0x0000000008047229 */ /* 0x000fd40000000808 */
[----:B------:R-:W-:Y:S02]  /*18f10*/  IMAD.MOV.U32 R52, RZ, RZ, R4 ;  /* 0x000000ffff347224 */ /* 0x000fe400078e0004 */
[----:B------:R-:W-:Y:S01]  /*18f20*/  IMAD.MOV.U32 R53, RZ, RZ, R5 ;  /* 0x000000ffff357224 */ /* 0x000fe200078e0005 */
[----:B------:R-:W-:Y:S06]  /*18f30*/  BRA `(.L_x_6675) ;  /* 0x0000000400847947 */ /* 0x000fec0003800000 */
.L_x_6656:
        /* <DEDUP_REMOVED lines=36> */
.L_x_6687:
[----:B------:R-:W-:Y:S05]  /*19180*/  BSYNC B4 ;  /* 0x0000000000047941 */ /* 0x000fea0003800000 */
.L_x_6686:
        /* <DEDUP_REMOVED lines=31> */
.L_x_6689:
[----:B------:R-:W-:Y:S05]  /*19380*/  BSYNC B4 ;  /* 0x0000000000047941 */ /* 0x000fea0003800000 */
.L_x_6688:
        /* <DEDUP_REMOVED lines=24> */
.L_x_6685:
[----:B------:R-:W-:Y:S05]  /*19510*/  BSYNC B3 ;  /* 0x0000000000037941 */ /* 0x000fea0003800000 */
.L_x_6684:
[----:B------:R-:W-:Y:S01]  /*19520*/  LOP3.LUT R53, RZ, 0x80000000, R9, 0xb8, !PT ;  /* 0x80000000ff357812 */ /* 0x000fe200078eb809 */
[----:B------:R-:W-:Y:S02]  /*19530*/  IMAD.MOV.U32 R5, RZ, RZ, R33 ;  /* 0x000000ffff057224 */ /* 0x000fe400078e0021 */
[----:B------:R-:W-:-:S07]  /*19540*/  IMAD.MOV.U32 R52, RZ, RZ, RZ ;  /* 0x000000ffff347224 */ /* 0x000fce00078e00ff */
.L_x_6675:
[----:B------:R-:W-:Y:S05]  /*19550*/  BSYNC B1 ;  /* 0x0000000000017941 */ /* 0x000fea0003800000 */
.L_x_6655:
[----:B------:R-:W-:-:S11]  /*19560*/  DADD R54, -RZ, -R4 ;  /* 0x00000000ff367229 */ /* 0x000fd60000000904 */
.L_x_6654:
[----:B------:R-:W-:Y:S05]  /*19570*/  BSYNC B2 ;  /* 0x0000000000027941 */ /* 0x000fea0003800000 */
.L_x_6653:
        /* <DEDUP_REMOVED lines=40> */
.L_x_6697:
[----:B------:R-:W-:Y:S01]  /*19800*/  DMUL R36, RZ, R12 ;  /* 0x0000000cff247228 */ /* 0x000fe20000000000 */
[----:B------:R-:W-:-:S10]  /*19810*/  IMAD.MOV.U32 R2, RZ, RZ, RZ ;  /* 0x000000ffff027224 */ /* 0x000fd400078e00ff */
.L_x_6698:
[----:B------:R-:W-:Y:S05]  /*19820*/  BSYNC B3 ;  /* 0x0000000000037941 */ /* 0x000fea0003800000 */
.L_x_6696:
        /* <DEDUP_REMOVED lines=63> */
.L_x_6700:
[----:B------:R-:W-:Y:S05]  /*19c20*/  BSYNC B0 ;  /* 0x0000000000007941 */ /* 0x000fea0003800000 */
.L_x_6699:
        /* <DEDUP_REMOVED lines=86> */
.L_x_6704:
[----:B------:R-:W-:Y:S05]  /*1a190*/  BSYNC B4 ;  /* 0x0000000000047941 */ /* 0x000fea0003800000 */
.L_x_6703:
[----:B------:R-:W-:Y:S01]  /*1a1a0*/  DADD R2, R12, R2 ;  /* 0x000000000c027229 */ /* 0x000fe20000000002 */
[----:B------:R-:W-:Y:S01]  /*1a1b0*/  UMOV UR4, 0x8fb9f87e ;  /* 0x8fb9f87e00047882 */ /* 0x000fe20000000000 */
[----:B------:R-:W-:Y:S02]  /*1a1c0*/  UMOV UR5, 0x408633ce ;  /* 0x408633ce00057882 */ /* 0x000fe40000000000 */
[----:B------:R-:W-:-:S06]  /*1a1d0*/  DSETP.GE.AND P0, PT, R10, UR4, PT ;  /* 0x000000040a007e2a */ /* 0x000fcc000bf06000 */
[----:B------:R-:W-:Y:S02]  /*1a1e0*/  FSEL R10, R2, RZ, !P0 ;  /* 0x000000ff020a7208 */ /* 0x000fe40004000000 */
[----:B------:R-:W-:Y:S01]  /*1a1f0*/  FSEL R11, R3, +QNAN , !P0 ;  /* 0x7ff00000030b7808 */ /* 0x000fe20004000000 */
[----:B------:R-:W-:Y:S06]  /*1a200*/  BRA `(.L_x_6705) ;  /* 0x00000000005c7947 */ /* 0x000fec0003800000 */
.L_x_6702:
        /* <DEDUP_REMOVED lines=23> */
.L_x_6705:
[----:B------:R-:W-:Y:S05]  /*1a380*/  BSYNC B3 ;  /* 0x0000000000037941 */ /* 0x000fea0003800000 */
.L_x_6701:
        /* <DEDUP_REMOVED lines=29> */
.L_x_6707:
[----:B------:R-:W-:Y:S05]  /*1a560*/  BSYNC B3 ;  /* 0x0000000000037941 */ /* 0x000fea0003800000 */
.L_x_6706:
        /* <DEDUP_REMOVED lines=25> */
.L_x_6709:
[----:B------:R-:W-:Y:S05]  /*1a700*/  BSYNC B3 ;  /* 0x0000000000037941 */ /* 0x000fea0003800000 */
.L_x_6708:
        /* <DEDUP_REMOVED lines=23> */
[----:B------:R-:W-:Y:S01]  /*1a880*/  MOV R48, R2 ;  /* 0x0000000200307202 */ /* 0x000fe20000000f00 */
[----:B------:R-:W-:-:S07]  /*1a890*/  IMAD.MOV.U32 R49, RZ, RZ, R3 ;  /* 0x000000ffff317224 */ /* 0x000fce00078e0003 */
.L_x_6711:
[----:B------:R-:W-:Y:S05]  /*1a8a0*/  BSYNC B3 ;  /* 0x0000000000037941 */ /* 0x000fea0003800000 */
.L_x_6710:
[----:B------:R-:W-:Y:S05]  /*1a8b0*/  BRA `(.L_x_6712) ;  /* 0x0000001000447947 */ /* 0x000fea0003800000 */
.L_x_6695:
        /* <DEDUP_REMOVED lines=61> */
.L_x_6714:
[----:B------:R-:W-:Y:S05]  /*1ac90*/  BSYNC B0 ;  /* 0x0000000000007941 */ /* 0x000fea0003800000 */
.L_x_6713:
        /* <DEDUP_REMOVED lines=24> */
[----:B------:R-:W-:Y:S06]  /*1ae20*/  BRA `(.L_x_6717) ;  /* 0x0000000000087947 */ /* 0x000fec0003800000 */
.L_x_6716:
[----:B------:R-:W-:Y:S01]  /*1ae30*/  DMUL R14, RZ, R12 ;  /* 0x0000000cff0e7228 */ /* 0x000fe20000000000 */
[----:B------:R-:W-:-:S10]  /*1ae40*/  IMAD.MOV.U32 R2, RZ, RZ, RZ ;  /* 0x000000ffff027224 */ /* 0x000fd400078e00ff */
.L_x_6717:
[----:B------:R-:W-:Y:S05]  /*1ae50*/  BSYNC B3 ;  /* 0x0000000000037941 */ /* 0x000fea0003800000 */
.L_x_6715:
        /* <DEDUP_REMOVED lines=45> */
[----:B------:R-:W-:Y:S02]  /*1b130*/  IMAD.MOV.U32 R2, RZ, RZ, R36 ;  /* 0x000000ffff027224 */ /* 0x000fe400078e0024 */
[----:B------:R-:W-:Y:S01]  /*1b140*/  IMAD.MOV.U32 R3, RZ, RZ, R37 ;  /* 0x000000ffff037224 */ /* 0x000fe200078e0025 */
[----:B------:R-:W-:Y:S06]  /*1b150*/  BRA `(.L_x_6720) ;  /* 0x0000000000087947 */ /* 0x000fec0003800000 */
.L_x_6719:
[----:B------:R-:W-:Y:S01]  /*1b160*/  DMUL R2, RZ, R12 ;  /* 0x0000000cff027228 */ /* 0x000fe20000000000 */
[----:B------:R-:W-:-:S10]  /*1b170*/  MOV R0, RZ ;  /* 0x000000ff00007202 */ /* 0x000fd40000000f00 */
.L_x_6720:
[----:B------:R-:W-:Y:S05]  /*1b180*/  BSYNC B3 ;  /* 0x0000000000037941 */ /* 0x000fea0003800000 */
.L_x_6718:
        /* <DEDUP_REMOVED lines=31> */
.L_x_6694:
[----:B------:R-:W-:-:S10]  /*1b380*/  DADD R4, R12, -R12 ;  /* 0x000000000c047229 */ /* 0x000fd4000000080c */
[----:B------:R-:W-:Y:S02]  /*1b390*/  IMAD.MOV.U32 R48, RZ, RZ, R4 ;  /* 0x000000ffff307224 */ /* 0x000fe400078e0004 */
[----:B------:R-:W-:Y:S01]  /*1b3a0*/  IMAD.MOV.U32 R49, RZ, RZ, R5 ;  /* 0x000000ffff317224 */ /* 0x000fe200078e0005 */
[----:B------:R-:W-:Y:S06]  /*1b3b0*/  BRA `(.L_x_6712) ;  /* 0x0000000400847947 */ /* 0x000fec0003800000 */
.L_x_6693:
        /* <DEDUP_REMOVED lines=33> */
[----:B------:R-:W-:Y:S05]  /*1b5d0*/  CALL.REL.NOINC `($_ZN2at6native29vectorized_elementwise_kernelILi4EZZZNS0_15tan_kernel_cudaERNS_18TensorIteratorBaseEENKUlvE_clEvENKUlvE_clEvEUlN3c107complexIdEEE_St5arrayIPcLm2EEEEviT0_T1_$__internal_trig_reduction_slowpathd) ;  /* 0x000000a000bc7944 */ /* 0x000fea0003c00000 */
[----:B------:R-:W-:Y:S01]  /*1b5e0*/  MOV R8, R36 ;  /* 0x0000002400087202 */ /* 0x000fe20000000f00 */
[----:B------:R-:W-:-:S07]  /*1b5f0*/  IMAD.MOV.U32 R9, RZ, RZ, R37 ;  /* 0x000000ffff097224 */ /* 0x000fce00078e0025 */
.L_x_6724:
[----:B------:R-:W-:Y:S05]  /*1b600*/  BSYNC B4 ;  /* 0x0000000000047941 */ /* 0x000fea0003800000 */
.L_x_6723:
        /* <DEDUP_REMOVED lines=27> */
[----:B------:R-:W-:Y:S05]  /*1b7c0*/  CALL.REL.NOINC `($_ZN2at6native29vectorized_elementwise_kernelILi4EZZZNS0_15tan_kernel_cudaERNS_18TensorIteratorBaseEENKUlvE_clEvENKUlvE_clEvEUlN3c107complexIdEEE_St5arrayIPcLm2EEEEviT0_T1_$__internal_trig_reduction_slowpathd) ;  /* 0x000000a000407944 */ /* 0x000fea0003c00000 */
[----:B------:R-:W-:Y:S02]  /*1b7d0*/  IMAD.MOV.U32 R10, RZ, RZ, R2 ;  /* 0x000000ffff0a7224 */ /* 0x000fe400078e0002 */
[----:B------:R-:W-:Y:S02]  /*1b7e0*/  IMAD.MOV.U32 R6, RZ, RZ, R36 ;  /* 0x000000ffff067224 */ /* 0x000fe400078e0024 */
[----:B------:R-:W-:-:S07]  /*1b7f0*/  IMAD.MOV.U32 R7, RZ, RZ, R37 ;  /* 0x000000ffff077224 */ /* 0x000fce00078e0025 */
.L_x_6726:
[----:B------:R-:W-:Y:S05]  /*1b800*/  BSYNC B4 ;  /* 0x0000000000047941 */ /* 0x000fea0003800000 */
.L_x_6725:
        /* <DEDUP_REMOVED lines=24> */
.L_x_6722:
[----:B------:R-:W-:Y:S05]  /*1b990*/  BSYNC B3 ;  /* 0x0000000000037941 */ /* 0x000fea0003800000 */
.L_x_6721:
[----:B------:R-:W-:Y:S01]  /*1b9a0*/  LOP3.LUT R49, RZ, 0x80000000, R13, 0xb8, !PT ;  /* 0x80000000ff317812 */ /* 0x000fe200078eb80d */
[----:B------:R-:W-:Y:S01]  /*1b9b0*/  IMAD.MOV.U32 R5, RZ, RZ, R11 ;  /* 0x000000ffff057224 */ /* 0x000fe200078e000b */
[----:B------:R-:W-:-:S07]  /*1b9c0*/  MOV R48, RZ ;  /* 0x000000ff00307202 */ /* 0x000fce0000000f00 */
.L_x_6712:
[----:B------:R-:W-:Y:S05]  /*1b9d0*/  BSYNC B1 ;  /* 0x0000000000017941 */ /* 0x000fea0003800000 */
.L_x_6692:
[----:B------:R-:W-:-:S11]  /*1b9e0*/  DADD R50, -RZ, -R4 ;  /* 0x00000000ff327229 */ /* 0x000fd60000000904 */
.L_x_6691:
[----:B------:R-:W-:Y:S05]  /*1b9f0*/  BSYNC B2 ;  /* 0x0000000000027941 */ /* 0x000fea0003800000 */
.L_x_6690:
        /* <DEDUP_REMOVED lines=41> */
.L_x_6734:
[----:B------:R-:W-:Y:S01]  /*1bc90*/  DMUL R36, RZ, R16 ;  /* 0x00000010ff247228 */ /* 0x000fe20000000000 */
[----:B------:R-:W-:-:S10]  /*1bca0*/  IMAD.MOV.U32 R2, RZ, RZ, RZ ;  /* 0x000000ffff027224 */ /* 0x000fd400078e00ff */
.L_x_6735:
[----:B------:R-:W-:Y:S05]  /*1bcb0*/  BSYNC B3 ;  /* 0x0000000000037941 */ /* 0x000fea0003800000 */
.L_x_6733:
        /* <DEDUP_REMOVED lines=63> */
.L_x_6737:
[----:B------:R-:W-:Y:S05]  /*1c0b0*/  BSYNC B0 ;  /* 0x0000000000007941 */ /* 0x000fea0003800000 */
.L_x_6736:
        /* <DEDUP_REMOVED lines=85> */
[----:B------:R-:W-:Y:S05]  /*1c610*/  CALL.REL.NOINC `($__internal_10_$__cuda_sm20_div_rn_f64_full) ;  /* 0x0000008800607944 */ /* 0x000fea0003c00000 */
.L_x_6741:
[----:B------:R-:W-:Y:S05]  /*1c620*/  BSYNC B4 ;  /* 0x0000000000047941 */ /* 0x000fea0003800000 */
.L_x_6740:
[----:B------:R-:W-:Y:S01]  /*1c630*/  DADD R2, R12, R2 ;  /* 0x000000000c027229 */ /* 0x000fe20000000002 */
[----:B------:R-:W-:Y:S01]  /*1c640*/  UMOV UR4, 0x8fb9f87e ;  /* 0x8fb9f87e00047882 */ /* 0x000fe20000000000 */
[----:B------:R-:W-:Y:S02]  /*1c650*/  UMOV UR5, 0x408633ce ;  /* 0x408633ce00057882 */ /* 0x000fe40000000000 */
[----:B------:R-:W-:-:S06]  /*1c660*/  DSETP.GE.AND P0, PT, R10, UR4, PT ;  /* 0x000000040a007e2a */ /* 0x000fcc000bf06000 */
[----:B------:R-:W-:Y:S02]  /*1c670*/  FSEL R10, R2, RZ, !P0 ;  /* 0x000000ff020a7208 */ /* 0x000fe40004000000 */
[----:B------:R-:W-:Y:S01]  /*1c680*/  FSEL R11, R3, +QNAN , !P0 ;  /* 0x7ff00000030b7808 */ /* 0x000fe20004000000 */
[----:B------:R-:W-:Y:S06]  /*1c690*/  BRA `(.L_x_6742) ;  /* 0x00000000005c7947 */ /* 0x000fec0003800000 */
.L_x_6739:
        /* <DEDUP_REMOVED lines=23> */
.L_x_6742:
[----:B------:R-:W-:Y:S05]  /*1c810*/  BSYNC B3 ;  /* 0x0000000000037941 */ /* 0x000fea0003800000 */
.L_x_6738:
        /* <DEDUP_REMOVED lines=29> */
.L_x_6744:
[----:B------:R-:W-:Y:S05]  /*1c9f0*/  BSYNC B3 ;  /* 0x0000000000037941 */ /* 0x000fea0003800000 */
.L_x_6743:
        /* <DEDUP_REMOVED lines=25> */
.L_x_6746:
[----:B------:R-:W-:Y:S05]  /*1cb90*/  BSYNC B3 ;  /* 0x0000000000037941 */ /* 0x000fea0003800000 */
.L_x_6745:
        /* <DEDUP_REMOVED lines=25> */
.L_x_6748:
[----:B------:R-:W-:Y:S05]  /*1cd30*/  BSYNC B3 ;  /* 0x0000000000037941 */ /* 0x000fea0003800000 */
.L_x_6747:
[----:B------:R-:W-:Y:S05]  /*1cd40*/  BRA `(.L_x_6749) ;  /* 0x0000001000487947 */ /* 0x000fea0003800000 */
.L_x_6732:
        /* <DEDUP_REMOVED lines=61> */
.L_x_6751:
[----:B------:R-:W-:Y:S05]  /*1d120*/  BSYNC B0 ;  /* 0x0000000000007941 */ /* 0x000fea0003800000 */
.L_x_6750:
        /* <DEDUP_REMOVED lines=25> */
.L_x_6753:
[----:B------:R-:W-:Y:S01]  /*1d2c0*/  DMUL R12, RZ, R16 ;  /* 0x00000010ff0c7228 */ /* 0x000fe20000000000 */
[----:B------:R-:W-:-:S10]  /*1d2d0*/  IMAD.MOV.U32 R2, RZ, RZ, RZ ;  /* 0x000000ffff027224 */ /* 0x000fd400078e00ff */
.L_x_6754:
[----:B------:R-:W-:Y:S05]  /*1d2e0*/  BSYNC B3 ;  /* 0x0000000000037941 */ /* 0x000fea0003800000 */
.L_x_6752:
        /* <DEDUP_REMOVED lines=48> */
.L_x_6756:
[----:B------:R-:W-:Y:S01]  /*1d5f0*/  DMUL R2, RZ, R16 ;  /* 0x00000010ff027228 */ /* 0x000fe20000000000 */
[----:B------:R-:W-:-:S10]  /*1d600*/  IMAD.MOV.U32 R0, RZ, RZ, RZ ;  /* 0x000000ffff007224 */ /* 0x000fd400078e00ff */
.L_x_6757:
[----:B------:R-:W-:Y:S05]  /*1d610*/  BSYNC B3 ;  /* 0x0000000000037941 */ /* 0x000fea0003800000 */
.L_x_6755:
        /* <DEDUP_REMOVED lines=31> */
.L_x_6731:
[----:B------:R-:W-:-:S10]  /*1d810*/  DADD R4, R16, -R16 ;  /* 0x0000000010047229 */ /* 0x000fd40000000810 */
[----:B------:R-:W-:Y:S02]  /*1d820*/  IMAD.MOV.U32 R32, RZ, RZ, R4 ;  /* 0x000000ffff207224 */ /* 0x000fe400078e0004 */
[----:B------:R-:W-:Y:S01]  /*1d830*/  IMAD.MOV.U32 R33, RZ, RZ, R5 ;  /* 0x000000ffff217224 */ /* 0x000fe200078e0005 */
[----:B------:R-:W-:Y:S06]  /*1d840*/  BRA `(.L_x_6749) ;  /* 0x0000000400887947 */ /* 0x000fec0003800000 */
.L_x_6730:
        /* <DEDUP_REMOVED lines=35> */
[----:B------:R-:W-:Y:S02]  /*1da80*/  IMAD.MOV.U32 R2, RZ, RZ, R36 ;  /* 0x000000ffff027224 */ /* 0x000fe400078e0024 */
[----:B------:R-:W-:-:S07]  /*1da90*/  IMAD.MOV.U32 R3, RZ, RZ, R37 ;  /* 0x000000ffff037224 */ /* 0x000fce00078e0025 */
.L_x_6761:
[----:B------:R-:W-:Y:S05]  /*1daa0*/  BSYNC B4 ;  /* 0x0000000000047941 */ /* 0x000fea0003800000 */
.L_x_6760:
        /* <DEDUP_REMOVED lines=31> */
.L_x_6763:
[----:B------:R-:W-:Y:S05]  /*1dca0*/  BSYNC B4 ;  /* 0x0000000000047941 */ /* 0x000fea0003800000 */
.L_x_6762:
        /* <DEDUP_REMOVED lines=24> */
.L_x_6759:
[----:B------:R-:W-:Y:S05]  /*1de30*/  BSYNC B3 ;  /* 0x0000000000037941 */ /* 0x000fea0003800000 */
.L_x_6758:
[----:B------:R-:W-:Y:S01]  /*1de40*/  LOP3.LUT R33, RZ, 0x80000000, R17, 0xb8, !PT ;  /* 0x80000000ff217812 */ /* 0x000fe200078eb811 */
[----:B------:R-:W-:Y:S02]  /*1de50*/  IMAD.MOV.U32 R5, RZ, RZ, R11 ;  /* 0x000000ffff057224 */ /* 0x000fe400078e000b */
[----:B------:R-:W-:-:S07]  /*1de60*/  IMAD.MOV.U32 R32, RZ, RZ, RZ ;  /* 0x000000ffff207224 */ /* 0x000fce00078e00ff */
.L_x_6749:
[----:B------:R-:W-:Y:S05]  /*1de70*/  BSYNC B1 ;  /* 0x0000000000017941 */ /* 0x000fea0003800000 */
.L_x_6729:
[----:B------:R-:W-:-:S11]  /*1de80*/  DADD R34, -RZ, -R4 ;  /* 0x00000000ff227229 */ /* 0x000fd60000000904 */
.L_x_6728:
[----:B------:R-:W-:Y:S05]  /*1de90*/  BSYNC B2 ;  /* 0x0000000000027941 */ /* 0x000fea0003800000 */
.L_x_6727:
        /* <DEDUP_REMOVED lines=39> */
.L_x_6771:
[----:B------:R-:W-:Y:S01]  /*1e110*/  DMUL R36, RZ, R20 ;  /* 0x00000014ff247228 */ /* 0x000fe20000000000 */
[----:B------:R-:W-:-:S10]  /*1e120*/  IMAD.MOV.U32 R2, RZ, RZ, RZ ;  /* 0x000000ffff027224 */ /* 0x000fd400078e00ff */
.L_x_6772:
[----:B------:R-:W-:Y:S05]  /*1e130*/  BSYNC B3 ;  /* 0x0000000000037941 */ /* 0x000fea0003800000 */
.L_x_6770:
        /* <DEDUP_REMOVED lines=63> */
.L_x_6774:
[----:B------:R-:W-:Y:S05]  /*1e530*/  BSYNC B0 ;  /* 0x0000000000007941 */ /* 0x000fea0003800000 */
.L_x_6773:
        /* <DEDUP_REMOVED lines=86> */
.L_x_6778:
[----:B------:R-:W-:Y:S05]  /*1eaa0*/  BSYNC B4 ;  /* 0x0000000000047941 */ /* 0x000fea0003800000 */
.L_x_6777:
[----:B------:R-:W-:Y:S01]  /*1eab0*/  DADD R2, R12, R2 ;  /* 0x000000000c027229 */ /* 0x000fe20000000002 */
[----:B------:R-:W-:Y:S01]  /*1eac0*/  UMOV UR4, 0x8fb9f87e ;  /* 0x8fb9f87e00047882 */ /* 0x000fe20000000000 */
[----:B------:R-:W-:Y:S02]  /*1ead0*/  UMOV UR5, 0x408633ce ;  /* 0x408633ce00057882 */ /* 0x000fe40000000000 */
[----:B------:R-:W-:-:S06]  /*1eae0*/  DSETP.GE.AND P0, PT, R10, UR4, PT ;  /* 0x000000040a007e2a */ /* 0x000fcc000bf06000 */
[----:B------:R-:W-:Y:S02]  /*1eaf0*/  FSEL R10, R2, RZ, !P0 ;  /* 0x000000ff020a7208 */ /* 0x000fe40004000000 */
[----:B------:R-:W-:Y:S01]  /*1eb00*/  FSEL R11, R3, +QNAN , !P0 ;  /* 0x7ff00000030b7808 */ /* 0x000fe20004000000 */
[----:B------:R-:W-:Y:S06]  /*1eb10*/  BRA `(.L_x_6779) ;  /* 0x00000000005c7947 */ /* 0x000fec0003800000 */
.L_x_6776:
        /* <DEDUP_REMOVED lines=23> */
.L_x_6779:
[----:B------:R-:W-:Y:S05]  /*1ec90*/  BSYNC B3 ;  /* 0x0000000000037941 */ /* 0x000fea0003800000 */
.L_x_6775:
        /* <DEDUP_REMOVED lines=29> */
.L_x_6781:
[----:B------:R-:W-:Y:S05]  /*1ee70*/  BSYNC B3 ;  /* 0x0000000000037941 */ /* 0x000fea0003800000 */
.L_x_6780:
        /* <DEDUP_REMOVED lines=25> */
.L_x_6783:
[----:B------:R-:W-:Y:S05]  /*1f010*/  BSYNC B3 ;  /* 0x0000000000037941 */ /* 0x000fea0003800000 */
.L_x_6782:
        /* <DEDUP_REMOVED lines=23> */
[----:B------:R-:W-:Y:S01]  /*1f190*/  MOV R12, R2 ;  /* 0x00000002000c7202 */ /* 0x000fe20000000f00 */
[----:B------:R-:W-:-:S07]  /*1f1a0*/  IMAD.MOV.U32 R13, RZ, RZ, R3 ;  /* 0x000000ffff0d7224 */ /* 0x000fce00078e0003 */
.L_x_6785:
[----:B------:R-:W-:Y:S05]  /*1f1b0*/  BSYNC B3 ;  /* 0x0000000000037941 */ /* 0x000fea0003800000 */
.L_x_6784:
[----:B------:R-:W-:Y:S05]  /*1f1c0*/  BRA `(.L_x_6786) ;  /* 0x0000001000347947 */ /* 0x000fea0003800000 */
.L_x_6769:
        /* <DEDUP_REMOVED lines=61> */
.L_x_6788:
[----:B------:R-:W-:Y:S05]  /*1f5a0*/  BSYNC B0 ;  /* 0x0000000000007941 */ /* 0x000fea0003800000 */
.L_x_6787:
        /* <DEDUP_REMOVED lines=23> */
.L_x_6790:
[----:B------:R-:W-:Y:S01]  /*1f720*/  DMUL R36, RZ, R20 ;  /* 0x00000014ff247228 */ /* 0x000fe20000000000 */
[----:B------:R-:W-:-:S10]  /*1f730*/  IMAD.MOV.U32 R2, RZ, RZ, RZ ;  /* 0x000000ffff027224 */ /* 0x000fd400078e00ff */
.L_x_6791:
[----:B------:R-:W-:Y:S05]  /*1f740*/  BSYNC B3 ;  /* 0x0000000000037941 */ /* 0x000fea0003800000 */
.L_x_6789:
        /* <DEDUP_REMOVED lines=45> */
[----:B------:R-:W-:Y:S06]  /*1fa20*/  BRA `(.L_x_6794) ;  /* 0x0000000000087947 */ /* 0x000fec0003800000 */
.L_x_6793:
[----:B------:R-:W-:Y:S01]  /*1fa30*/  DMUL R36, RZ, R20 ;  /* 0x00000014ff247228 */ /* 0x000fe20000000000 */
[----:B------:R-:W-:-:S10]  /*1fa40*/  IMAD.MOV.U32 R0, RZ, RZ, RZ ;  /* 0x000000ffff007224 */ /* 0x000fd400078e00ff */
.L_x_6794:
[----:B------:R-:W-:Y:S05]  /*1fa50*/  BSYNC B3 ;  /* 0x0000000000037941 */ /* 0x000fea0003800000 */
.L_x_6792:
        /* <DEDUP_REMOVED lines=31> */
.L_x_6768:
[----:B------:R-:W-:-:S10]  /*1fc50*/  DADD R4, R20, -R20 ;  /* 0x0000000014047229 */ /* 0x000fd40000000814 */
[----:B------:R-:W-:Y:S01]  /*1fc60*/  MOV R12, R4 ;  /* 0x00000004000c7202 */ /* 0x000fe20000000f00 */
[----:B------:R-:W-:Y:S01]  /*1fc70*/  IMAD.MOV.U32 R13, RZ, RZ, R5 ;  /* 0x000000ffff0d7224 */ /* 0x000fe200078e0005 */
[----:B------:R-:W-:Y:S06]  /*1fc80*/  BRA `(.L_x_6786) ;  /* 0x0000000400847947 */ /* 0x000fec0003800000 */
.L_x_6767:
        /* <DEDUP_REMOVED lines=36> */
.L_x_6798:
[----:B------:R-:W-:Y:S05]  /*1fed0*/  BSYNC B4 ;  /* 0x0000000000047941 */ /* 0x000fea0003800000 */
.L_x_6797:
        /* <DEDUP_REMOVED lines=31> */
.L_x_6800:
[----:B------:R-:W-:Y:S05]  /*200d0*/  BSYNC B4 ;  /* 0x0000000000047941 */ /* 0x000fea0003800000 */
.L_x_6799:
        /* <DEDUP_REMOVED lines=24> */
.L_x_6796:
[----:B------:R-:W-:Y:S05]  /*20260*/  BSYNC B3 ;  /* 0x0000000000037941 */ /* 0x000fea0003800000 */
.L_x_6795:
[----:B------:R-:W-:Y:S01]  /*20270*/  LOP3.LUT R13, RZ, 0x80000000, R21, 0xb8, !PT ;  /* 0x80000000ff0d7812 */ /* 0x000fe200078eb815 */
[----:B------:R-:W-:Y:S02]  /*20280*/  IMAD.MOV.U32 R5, RZ, RZ, R11 ;  /* 0x000000ffff057224 */ /* 0x000fe400078e000b */
[----:B------:R-:W-:-:S07]  /*20290*/  IMAD.MOV.U32 R12, RZ, RZ, RZ ;  /* 0x000000ffff0c7224 */ /* 0x000fce00078e00ff */
.L_x_6786:
[----:B------:R-:W-:Y:S05]  /*202a0*/  BSYNC B1 ;  /* 0x0000000000017941 */ /* 0x000fea0003800000 */
.L_x_6766:
[----:B------:R-:W-:-:S11]  /*202b0*/  DADD R14, -RZ, -R4 ;  /* 0x00000000ff0e7229 */ /* 0x000fd60000000904 */
.L_x_6765:
[----:B------:R-:W-:Y:S05]  /*202c0*/  BSYNC B2 ;  /* 0x0000000000027941 */ /* 0x000fea0003800000 */
.L_x_6764:
        /* <DEDUP_REMOVED lines=41> */
.L_x_6808:
[----:B------:R-:W-:Y:S01]  /*20560*/  DMUL R36, RZ, R24 ;  /* 0x00000018ff247228 */ /* 0x000fe20000000000 */
[----:B------:R-:W-:-:S10]  /*20570*/  IMAD.MOV.U32 R2, RZ, RZ, RZ ;  /* 0x000000ffff027224 */ /* 0x000fd400078e00ff */
.L_x_6809:
[----:B------:R-:W-:Y:S05]  /*20580*/  BSYNC B3 ;  /* 0x0000000000037941 */ /* 0x000fea0003800000 */
.L_x_6807:
        /* <DEDUP_REMOVED lines=63> */
.L_x_6811:
[----:B------:R-:W-:Y:S05]  /*20980*/  BSYNC B0 ;  /* 0x0000000000007941 */ /* 0x000fea0003800000 */
.L_x_6810:
        /* <DEDUP_REMOVED lines=86> */
.L_x_6815:
[----:B------:R-:W-:Y:S05]  /*20ef0*/  BSYNC B4 ;  /* 0x0000000000047941 */ /* 0x000fea0003800000 */
.L_x_6814:
[----:B------:R-:W-:Y:S01]  /*20f00*/  DADD R2, R18, R2 ;  /* 0x0000000012027229 */ /* 0x000fe20000000002 */
[----:B------:R-:W-:Y:S01]  /*20f10*/  UMOV UR4, 0x8fb9f87e ;  /* 0x8fb9f87e00047882 */ /* 0x000fe20000000000 */
[----:B------:R-:W-:Y:S02]  /*20f20*/  UMOV UR5, 0x408633ce ;  /* 0x408633ce00057882 */ /* 0x000fe40000000000 */
[----:B------:R-:W-:-:S06]  /*20f30*/  DSETP.GE.AND P0, PT, R16, UR4, PT ;  /* 0x0000000410007e2a */ /* 0x000fcc000bf06000 */
[----:B------:R-:W-:Y:S02]  /*20f40*/  FSEL R16, R2, RZ, !P0 ;  /* 0x000000ff02107208 */ /* 0x000fe40004000000 */
[----:B------:R-:W-:Y:S01]  /*20f50*/  FSEL R17, R3, +QNAN , !P0 ;  /* 0x7ff0000003117808 */ /* 0x000fe20004000000 */
[----:B------:R-:W-:Y:S06]  /*20f60*/  BRA `(.L_x_6816) ;  /* 0x00000000005c7947 */ /* 0x000fec0003800000 */
.L_x_6813:
        /* <DEDUP_REMOVED lines=23> */
.L_x_6816:
[----:B------:R-:W-:Y:S05]  /*210e0*/  BSYNC B3 ;  /* 0x0000000000037941 */ /* 0x000fea0003800000 */
.L_x_6812:
        /* <DEDUP_REMOVED lines=29> */
.L_x_6818:
[----:B------:R-:W-:Y:S05]  /*212c0*/  BSYNC B3 ;  /* 0x0000000000037941 */ /* 0x000fea0003800000 */
.L_x_6817:
        /* <DEDUP_REMOVED lines=25> */
.L_x_6820:
[----:B------:R-:W-:Y:S05]  /*21460*/  BSYNC B3 ;  /* 0x0000000000037941 */ /* 0x000fea0003800000 */
.L_x_6819:
        /* <DEDUP_REMOVED lines=25> */
.L_x_6822:
[----:B------:R-:W-:Y:S05]  /*21600*/  BSYNC B3 ;  /* 0x0000000000037941 */ /* 0x000fea0003800000 */
.L_x_6821:
[----:B------:R-:W-:Y:S01]  /*21610*/  MOV R8, R10 ;  /* 0x0000000a00087202 */ /* 0x000fe20000000f00 */
[----:B------:R-:W-:Y:S01]  /*21620*/  IMAD.MOV.U32 R9, RZ, RZ, R11 ;  /* 0x000000ffff097224 */ /* 0x000fe200078e000b */
[----:B------:R-:W-:Y:S06]  /*21630*/  BRA `(.L_x_6823) ;  /* 0x0000001000407947 */ /* 0x000fec0003800000 */
.L_x_6806:
        /* <DEDUP_REMOVED lines=61> */
.L_x_6825:
[----:B------:R-:W-:Y:S05]  /*21a10*/  BSYNC B0 ;  /* 0x0000000000007941 */ /* 0x000fea0003800000 */
.L_x_6824:
        /* <DEDUP_REMOVED lines=25> */
.L_x_6827:
[----:B------:R-:W-:Y:S01]  /*21bb0*/  DMUL R10, RZ, R24 ;  /* 0x00000018ff0a7228 */ /* 0x000fe20000000000 */
[----:B------:R-:W-:-:S10]  /*21bc0*/  MOV R2, RZ ;  /* 0x000000ff00027202 */ /* 0x000fd40000000f00 */
.L_x_6828:
[----:B------:R-:W-:Y:S05]  /*21bd0*/  BSYNC B3 ;  /* 0x0000000000037941 */ /* 0x000fea0003800000 */
.L_x_6826:
        /* <DEDUP_REMOVED lines=44> */
[----:B------:R-:W-:Y:S01]  /*21ea0*/  IMAD.MOV.U32 R0, RZ, RZ, R2 ;  /* 0x000000ffff007224 */ /* 0x000fe200078e0002 */
[----:B------:R-:W-:Y:S06]  /*21eb0*/  BRA `(.L_x_6831) ;  /* 0x0000000000087947 */ /* 0x000fec0003800000 */
.L_x_6830:
[----:B------:R-:W-:Y:S01]  /*21ec0*/  DMUL R36, RZ, R24 ;  /* 0x00000018ff247228 */ /* 0x000fe20000000000 */
[----:B------:R-:W-:-:S10]  /*21ed0*/  IMAD.MOV.U32 R0, RZ, RZ, RZ ;  /* 0x000000ffff007224 */ /* 0x000fd400078e00ff */
.L_x_6831:
[----:B------:R-:W-:Y:S05]  /*21ee0*/  BSYNC B3 ;  /* 0x0000000000037941 */ /* 0x000fea0003800000 */
.L_x_6829:
        /* <DEDUP_REMOVED lines=31> */
.L_x_6805:
[----:B------:R-:W-:-:S10]  /*220e0*/  DADD R4, R24, -R24 ;  /* 0x0000000018047229 */ /* 0x000fd40000000818 */
[----:B------:R-:W-:Y:S02]  /*220f0*/  IMAD.MOV.U32 R8, RZ, RZ, R4 ;  /* 0x000000ffff087224 */ /* 0x000fe400078e0004 */
[----:B------:R-:W-:Y:S01]  /*22100*/  IMAD.MOV.U32 R9, RZ, RZ, R5 ;  /* 0x000000ffff097224 */ /* 0x000fe200078e0005 */
[----:B------:R-:W-:Y:S06]  /*22110*/  BRA `(.L_x_6823) ;  /* 0x0000000400887947 */ /* 0x000fec0003800000 */
.L_x_6804:
        /* <DEDUP_REMOVED lines=33> */
[----:B------:R-:W-:Y:S05]  /*22330*/  CALL.REL.NOINC `($_ZN2at6native29vectorized_elementwise_kernelILi4EZZZNS0_15tan_kernel_cudaERNS_18TensorIteratorBaseEENKUlvE_clEvENKUlvE_clEvEUlN3c107complexIdEEE_St5arrayIPcLm2EEEEviT0_T1_$__internal_trig_reduction_slowpathd) ;  /* 0x0000003400647944 */ /* 0x000fea0003c00000 */
[----:B------:R-:W-:Y:S01]  /*22340*/  IMAD.MOV.U32 R0, RZ, RZ, R2 ;  /* 0x000000ffff007224 */ /* 0x000fe200078e0002 */
[----:B------:R-:W-:Y:S01]  /*22350*/  MOV R3, R37 ;  /* 0x0000002500037202 */ /* 0x000fe20000000f00 */
[----:B------:R-:W-:-:S07]  /*22360*/  IMAD.MOV.U32 R2, RZ, RZ, R36 ;  /* 0x000000ffff027224 */ /* 0x000fce00078e0024 */
.L_x_6835:
[----:B------:R-:W-:Y:S05]  /*22370*/  BSYNC B4 ;  /* 0x0000000000047941 */ /* 0x000fea0003800000 */
.L_x_6834:
        /* <DEDUP_REMOVED lines=28> */
[----:B------:R-:W-:Y:S01]  /*22540*/  IMAD.MOV.U32 R16, RZ, RZ, R2 ;  /* 0x000000ffff107224 */ /* 0x000fe200078e0002 */
[----:B------:R-:W-:Y:S01]  /*22550*/  MOV R9, R37 ;  /* 0x0000002500097202 */ /* 0x000fe20000000f00 */
[----:B------:R-:W-:-:S07]  /*22560*/  IMAD.MOV.U32 R8, RZ, RZ, R36 ;  /* 0x000000ffff087224 */ /* 0x000fce00078e0024 */
.L_x_6837:
[----:B------:R-:W-:Y:S05]  /*22570*/  BSYNC B4 ;  /* 0x0000000000047941 */ /* 0x000fea0003800000 */
.L_x_6836:
        /* <DEDUP_REMOVED lines=24> */
.L_x_6833:
[----:B------:R-:W-:Y:S05]  /*22700*/  BSYNC B3 ;  /* 0x0000000000037941 */ /* 0x000fea0003800000 */
.L_x_6832:
[----:B------:R-:W-:Y:S01]  /*22710*/  LOP3.LUT R9, RZ, 0x80000000, R25, 0xb8, !PT ;  /* 0x80000000ff097812 */ /* 0x000fe200078eb819 */
[----:B------:R-:W-:Y:S02]  /*22720*/  IMAD.MOV.U32 R5, RZ, RZ, R17 ;  /* 0x000000ffff057224 */ /* 0x000fe400078e0011 */
[----:B------:R-:W-:-:S07]  /*22730*/  IMAD.MOV.U32 R8, RZ, RZ, RZ ;  /* 0x000000ffff087224 */ /* 0x000fce00078e00ff */
.L_x_6823:
[----:B------:R-:W-:Y:S05]  /*22740*/  BSYNC B1 ;  /* 0x0000000000017941 */ /* 0x000fea0003800000 */
.L_x_6803:
[----:B------:R-:W-:-:S11]  /*22750*/  DADD R10, -RZ, -R4 ;  /* 0x00000000ff0a7229 */ /* 0x000fd60000000904 */
.L_x_6802:
[----:B------:R-:W-:Y:S05]  /*22760*/  BSYNC B2 ;  /* 0x0000000000027941 */ /* 0x000fea0003800000 */
.L_x_6801:
        /* <DEDUP_REMOVED lines=39> */
.L_x_6845:
[----:B------:R-:W-:Y:S01]  /*229e0*/  DMUL R36, RZ, R28 ;  /* 0x0000001cff247228 */ /* 0x000fe20000000000 */
[----:B------:R-:W-:-:S10]  /*229f0*/  IMAD.MOV.U32 R2, RZ, RZ, RZ ;  /* 0x000000ffff027224 */ /* 0x000fd400078e00ff */
.L_x_6846:
[----:B------:R-:W-:Y:S05]  /*22a00*/  BSYNC B3 ;  /* 0x0000000000037941 */ /* 0x000fea0003800000 */
.L_x_6844:
        /* <DEDUP_REMOVED lines=63> */
.L_x_6848:
[----:B------:R-:W-:Y:S05]  /*22e00*/  BSYNC B0 ;  /* 0x0000000000007941 */ /* 0x000fea0003800000 */
.L_x_6847:
        /* <DEDUP_REMOVED lines=86> */
.L_x_6852:
[----:B------:R-:W-:Y:S05]  /*23370*/  BSYNC B4 ;  /* 0x0000000000047941 */ /* 0x000fea0003800000 */
.L_x_6851:
[----:B------:R-:W-:Y:S01]  /*23380*/  DADD R2, R20, R2 ;  /* 0x0000000014027229 */ /* 0x000fe20000000002 */
[----:B------:R-:W-:Y:S01]  /*23390*/  UMOV UR4, 0x8fb9f87e ;  /* 0x8fb9f87e00047882 */ /* 0x000fe20000000000 */
[----:B------:R-:W-:Y:S02]  /*233a0*/  UMOV UR5, 0x408633ce ;  /* 0x408633ce00057882 */ /* 0x000fe40000000000 */
[----:B------:R-:W-:-:S06]  /*233b0*/  DSETP.GE.AND P0, PT, R18, UR4, PT ;  /* 0x0000000412007e2a */ /* 0x000fcc000bf06000 */
[----:B------:R-:W-:Y:S02]  /*233c0*/  FSEL R18, R2, RZ, !P0 ;  /* 0x000000ff02127208 */ /* 0x000fe40004000000 */
[----:B------:R-:W-:Y:S01]  /*233d0*/  FSEL R19, R3, +QNAN , !P0 ;  /* 0x7ff0000003137808 */ /* 0x000fe20004000000 */
[----:B------:R-:W-:Y:S06]  /*233e0*/  BRA `(.L_x_6853) ;  /* 0x00000000005c7947 */ /* 0x000fec0003800000 */
.L_x_6850:
        /* <DEDUP_REMOVED lines=23> */
.L_x_6853:
[----:B------:R-:W-:Y:S05]  /*23560*/  BSYNC B3 ;  /* 0x0000000000037941 */ /* 0x000fea0003800000 */
.L_x_6849:
        /* <DEDUP_REMOVED lines=28> */
[----:B------:R-:W-:-:S07]  /*23730*/  MOV R2, R0 ;  /* 0x0000000000027202 */ /* 0x000fce0000000f00 */
.L_x_6855:
[----:B------:R-:W-:Y:S05]  /*23740*/  BSYNC B3 ;  /* 0x0000000000037941 */ /* 0x000fea0003800000 */
.L_x_6854:
        /* <DEDUP_REMOVED lines=25> */
.L_x_6857:
[----:B------:R-:W-:Y:S05]  /*238e0*/  BSYNC B3 ;  /* 0x0000000000037941 */ /* 0x000fea0003800000 */
.L_x_6856:
        /* <DEDUP_REMOVED lines=25> */
.L_x_6859:
[----:B------:R-:W-:Y:S05]  /*23a80*/  BSYNC B3 ;  /* 0x0000000000037941 */ /* 0x000fea0003800000 */
.L_x_6858:
[----:B------:R-:W-:Y:S01]  /*23a90*/  IMAD.MOV.U32 R4, RZ, RZ, R16 ;  /* 0x000000ffff047224 */ /* 0x000fe200078e0010 */
[----:B------:R-:W-:Y:S01]  /*23aa0*/  MOV R5, R17 ;  /* 0x0000001100057202 */ /* 0x000fe20000000f00 */
[----:B------:R-:W-:Y:S06]  /*23ab0*/  BRA `(.L_x_6860) ;  /* 0x0000001000347947 */ /* 0x000fec0003800000 */
.L_x_6843:
        /* <DEDUP_REMOVED lines=61> */
.L_x_6862:
[----:B------:R-:W-:Y:S05]  /*23e90*/  BSYNC B0 ;  /* 0x0000000000007941 */ /* 0x000fea0003800000 */
.L_x_6861:
        /* <DEDUP_REMOVED lines=23> */
.L_x_6864:
[----:B------:R-:W-:Y:S01]  /*24010*/  DMUL R36, RZ, R28 ;  /* 0x0000001cff247228 */ /* 0x000fe20000000000 */
[----:B------:R-:W-:-:S10]  /*24020*/  IMAD.MOV.U32 R2, RZ, RZ, RZ ;  /* 0x000000ffff027224 */ /* 0x000fd400078e00ff */
.L_x_6865:
[----:B------:R-:W-:Y:S05]  /*24030*/  BSYNC B3 ;  /* 0x0000000000037941 */ /* 0x000fea0003800000 */
.L_x_6863:
        /* <DEDUP_REMOVED lines=45> */
[----:B------:R-:W-:Y:S06]  /*24310*/  BRA `(.L_x_6868) ;  /* 0x0000000000087947 */ /* 0x000fec0003800000 */
.L_x_6867:
[----:B------:R-:W-:Y:S01]  /*24320*/  DMUL R36, RZ, R28 ;  /* 0x0000001cff247228 */ /* 0x000fe20000000000 */
[----:B------:R-:W-:-:S10]  /*24330*/  MOV R0, RZ ;  /* 0x000000ff00007202 */ /* 0x000fd40000000f00 */
.L_x_6868:
[----:B------:R-:W-:Y:S05]  /*24340*/  BSYNC B3 ;  /* 0x0000000000037941 */ /* 0x000fea0003800000 */
.L_x_6866:
        /* <DEDUP_REMOVED lines=31> */
.L_x_6842:
[----:B------:R-:W-:-:S10]  /*24540*/  DADD R6, R28, -R28 ;  /* 0x000000001c067229 */ /* 0x000fd4000000081c */
[----:B------:R-:W-:Y:S01]  /*24550*/  IMAD.MOV.U32 R4, RZ, RZ, R6 ;  /* 0x000000ffff047224 */ /* 0x000fe200078e0006 */
[----:B------:R-:W-:Y:S01]  /*24560*/  MOV R5, R7 ;  /* 0x0000000700057202 */ /* 0x000fe20000000f00 */
[----:B------:R-:W-:Y:S06]  /*24570*/  BRA `(.L_x_6860) ;  /* 0x0000000400847947 */ /* 0x000fec0003800000 */
.L_x_6841:
        /* <DEDUP_REMOVED lines=34> */
[----:B------:R-:W-:Y:S01]  /*247a0*/  IMAD.MOV.U32 R16, RZ, RZ, R36 ;  /* 0x000000ffff107224 */ /* 0x000fe200078e0024 */
[----:B------:R-:W-:-:S07]  /*247b0*/  MOV R17, R37 ;  /* 0x0000002500117202 */ /* 0x000fce0000000f00 */
.L_x_6872:
[----:B------:R-:W-:Y:S05]  /*247c0*/  BSYNC B4 ;  /* 0x0000000000047941 */ /* 0x000fea0003800000 */
.L_x_6871:
        /* <DEDUP_REMOVED lines=31> */
.L_x_6874:
[----:B------:R-:W-:Y:S05]  /*249c0*/  BSYNC B4 ;  /* 0x0000000000047941 */ /* 0x000fea0003800000 */
.L_x_6873:
        /* <DEDUP_REMOVED lines=24> */
.L_x_6870:
[----:B------:R-:W-:Y:S05]  /*24b50*/  BSYNC B3 ;  /* 0x0000000000037941 */ /* 0x000fea0003800000 */
.L_x_6869:
[----:B------:R-:W-:Y:S01]  /*24b60*/  LOP3.LUT R5, RZ, 0x80000000, R29, 0xb8, !PT ;  /* 0x80000000ff057812 */ /* 0x000fe200078eb81d */
[----:B------:R-:W-:Y:S02]  /*24b70*/  IMAD.MOV.U32 R7, RZ, RZ, R19 ;  /* 0x000000ffff077224 */ /* 0x000fe400078e0013 */
[----:B------:R-:W-:-:S07]  /*24b80*/  IMAD.MOV.U32 R4, RZ, RZ, RZ ;  /* 0x000000ffff047224 */ /* 0x000fce00078e00ff */
.L_x_6860:
[----:B------:R-:W-:Y:S05]  /*24b90*/  BSYNC B1 ;  /* 0x0000000000017941 */ /* 0x000fea0003800000 */
.L_x_6840:
[----:B------:R-:W-:-:S11]  /*24ba0*/  DADD R6, -RZ, -R6 ;  /* 0x00000000ff067229 */ /* 0x000fd60000000906 */
.L_x_6839:
[----:B------:R-:W-:Y:S05]  /*24bb0*/  BSYNC B2 ;  /* 0x0000000000027941 */ /* 0x000fea0003800000 */
.L_x_6838:
        /* <DEDUP_REMOVED lines=24> */
.L_x_6877:
[----:B------:R-:W-:-:S13]  /*24d40*/  ISETP.GE.AND P0, PT, R3, R64, PT ;  /* 0x000000400300720c */ /* 0x000fda0003f06270 */
[----:B------:R-:W-:Y:S05]  /*24d50*/  @P0 BRA `(.L_x_6879) ;  /* 0x0000000000300947 */ /* 0x000fea0003800000 */
[----:B01----:R-:W0:Y:S01]  /*24d60*/  LDC.64 R16, c[0x0][0x218] ;  /* 0x00008600ff107b82 */ /* 0x003e220000000a00 */
[----:B------:R-:W-:Y:S02]  /*24d70*/  IMAD.IADD R19, R72, 0x1, R3 ;  /* 0x0000000148137824 */ /* 0x000fe400078e0203 */
[----:B------:R-:W-:Y:S02]  /*24d80*/  VIADD R3, R3, 0x80 ;  /* 0x0000008003037836 */ /* 0x000fe40000000000 */
[----:B0-----:R-:W-:-:S05]  /*24d90*/  IMAD.WIDE.U32 R16, R19, 0x10, R16 ;  /* 0x0000001013107825 */ /* 0x001fca00078e0010 */
[----:B------:R1:W-:Y:S02]  /*24da0*/  STG.E.128 desc[UR6][R16.64], R48 ;  /* 0x0000003010007986 */ /* 0x0003e4000c101d06 */
.L_x_6878:
[----:B------:R-:W-:-:S13]  /*24db0*/  ISETP.GE.AND P0, PT, R3, R64, PT ;  /* 0x000000400300720c */ /* 0x000fda0003f06270 */
[----:B------:R-:W-:Y:S05]  /*24dc0*/  @P0 BRA `(.L_x_6880) ;  /* 0x0000000000340947 */ /* 0x000fea0003800000 */
[----:B01----:R-:W0:Y:S01]  /*24dd0*/  LDC.64 R16, c[0x0][0x218] ;  /* 0x00008600ff107b82 */ /* 0x003e220000000a00 */
[----:B------:R-:W-:Y:S01]  /*24de0*/  IADD3 R19, R72, R3, RZ ;  /* 0x0000000348137210 */ /* 0x000fe20007ffe0ff */
[----:B------:R-:W-:-:S04]  /*24df0*/  VIADD R3, R3, 0x80 ;  /* 0x0000008003037836 */ /* 0x000fc80000000000 */
[----:B0-----:R-:W-:-:S05]  /*24e00*/  IMAD.WIDE.U32 R16, R19, 0x10, R16 ;  /* 0x0000001013107825 */ /* 0x001fca00078e0010 */
[----:B------:R2:W-:Y:S02]  /*24e10*/  STG.E.128 desc[UR6][R16.64], R32 ;  /* 0x0000002010007986 */ /* 0x0005e4000c101d06 */
.L_x_6879:
        /* <DEDUP_REMOVED lines=8> */
.L_x_6880:
[----:B------:R-:W-:Y:S05]  /*24ea0*/  BSYNC B1 ;  /* 0x0000000000017941 */ /* 0x000fea0003800000 */
.L_x_6876:
[----:B------:R-:W-:-:S13]  /*24eb0*/  ISETP.GE.AND P0, PT, R3, R64, PT ;  /* 0x000000400300720c */ /* 0x000fda0003f06270 */
[----:B--2---:R-:W2:Y:S01]  /*24ec0*/  @!P0 LDC.64 R12, c[0x0][0x218] ;  /* 0x00008600ff0c8b82 */ /* 0x004ea20000000a00 */
[----:B------:R-:W-:Y:S01]  /*24ed0*/  @!P0 IADD3 R15, R72, R3, RZ ;  /* 0x00000003480f8210 */ /* 0x000fe20007ffe0ff */
[----:B------:R-:W-:-:S04]  /*24ee0*/  @!P0 VIADD R3, R3, 0x80 ;  /* 0x0000008003038836 */ /* 0x000fc80000000000 */
[----:B--2---:R-:W-:-:S05]  /*24ef0*/  @!P0 IMAD.WIDE.U32 R12, R15, 0x10, R12 ;  /* 0x000000100f0c8825 */ /* 0x004fca00078e000c */
[----:B------:R3:W-:Y:S02]  /*24f00*/  @!P0 STG.E.128 desc[UR6][R12.64], R8 ;  /* 0x000000080c008986 */ /* 0x0007e4000c101d06 */
.L_x_6881:
[----:B------:R-:W-:Y:S05]  /*24f10*/  BSYNC B0 ;  /* 0x0000000000007941 */ /* 0x000fea0003800000 */
.L_x_6875:
        /* <DEDUP_REMOVED lines=8> */
        .weak           $__internal_10_$__cuda_sm20_div_rn_f64_full
        .type           $__internal_10_$__cuda_sm20_div_rn_f64_full,@function
        .size           $__internal_10_$__cuda_sm20_div_rn_f64_full,($__internal_11_$__cuda_sm20_dsqrt_rn_f64_mediumpath_v1 - $__internal_10_$__cuda_sm20_div_rn_f64_full)
$__internal_10_$__cuda_sm20_div_rn_f64_full:
        /* <DEDUP_REMOVED lines=72> */
.L_x_6883:
        /* <DEDUP_REMOVED lines=17> */
.L_x_6886:
[----:B------:R-:W-:-:S05]  /*25530*/  LOP3.LUT R2, R43, 0x80000, RZ, 0xfc, !PT ;  /* 0x000800002b027812 */ /* 0x000fca00078efcff */
[----:B------:R-:W-:Y:S02]  /*25540*/  IMAD.MOV.U32 R3, RZ, RZ, R2 ;  /* 0x000000ffff037224 */ /* 0x000fe400078e0002 */
[----:B------:R-:W-:Y:S01]  /*25550*/  IMAD.MOV.U32 R2, RZ, RZ, R42 ;  /* 0x000000ffff027224 */ /* 0x000fe200078e002a */
[----:B------:R-:W-:Y:S06]  /*25560*/  BRA `(.L_x_6884) ;  /* 0x00000000000c7947 */ /* 0x000fec0003800000 */
.L_x_6885:
[----:B------:R-:W-:-:S05]  /*25570*/  LOP3.LUT R2, R41, 0x80000, RZ, 0xfc, !PT ;  /* 0x0008000029027812 */ /* 0x000fca00078efcff */
[----:B------:R-:W-:Y:S01]  /*25580*/  IMAD.MOV.U32 R3, RZ, RZ, R2 ;  /* 0x000000ffff037224 */ /* 0x000fe200078e0002 */
[----:B------:R-:W-:-:S07]  /*25590*/  MOV R2, R40 ;  /* 0x0000002800027202 */ /* 0x000fce0000000f00 */
.L_x_6884:
[----:B------:R-:W-:Y:S05]  /*255a0*/  BSYNC B0 ;  /* 0x0000000000007941 */ /* 0x000fea0003800000 */
.L_x_6882:
[----:B------:R-:W-:Y:S02]  /*255b0*/  IMAD.MOV.U32 R36, RZ, RZ, R0 ;  /* 0x000000ffff247224 */ /* 0x000fe400078e0000 */
[----:B------:R-:W-:-:S04]  /*255c0*/  IMAD.MOV.U32 R37, RZ, RZ, 0x0 ;  /* 0x00000000ff257424 */ /* 0x000fc800078e00ff */
[----:B------:R-:W-:Y:S05]  /*255d0*/  RET.REL.NODEC R36 `(_ZN2at6native29vectorized_elementwise_kernelILi4EZZZNS0_15tan_kernel_cudaERNS_18TensorIteratorBaseEENKUlvE_clEvENKUlvE_clEvEUlN3c107complexIdEEE_St5arrayIPcLm2EEEEviT0_T1_) ;  /* 0xfffffda824887950 */ /* 0x000fea0003c3ffff */
        .weak           $__internal_11_$__cuda_sm20_dsqrt_rn_f64_mediumpath_v1
        .type           $__internal_11_$__cuda_sm20_dsqrt_rn_f64_mediumpath_v1,@function
        .size           $__internal_11_$__cuda_sm20_dsqrt_rn_f64_mediumpath_v1,($_ZN2at6native29vectorized_elementwise_kernelILi4EZZZNS0_15tan_kernel_cudaERNS_18TensorIteratorBaseEENKUlvE_clEvENKUlvE_clEvEUlN3c107complexIdEEE_St5arrayIPcLm2EEEEviT0_T1_$__internal_trig_reduction_slowpathd - $__internal_11_$__cuda_sm20_dsqrt_rn_f64_mediumpath_v1)
$__internal_11_$__cuda_sm20_dsqrt_rn_f64_mediumpath_v1:
        /* <DEDUP_REMOVED lines=18> */
.L_x_6888:
        /* <DEDUP_REMOVED lines=24> */
.L_x_6890:
[----:B------:R-:W-:-:S11]  /*25880*/  DADD R2, R40, R40 ;  /* 0x0000000028027229 */ /* 0x000fd60000000028 */
.L_x_6889:
[----:B------:R-:W-:Y:S05]  /*25890*/  BSYNC B0 ;  /* 0x0000000000007941 */ /* 0x000fea0003800000 */
.L_x_6887:
[----:B------:R-:W-:Y:S01]  /*258a0*/  MOV R43, 0x0 ;  /* 0x00000000002b7802 */ /* 0x000fe20000000f00 */
[----:B------:R-:W-:-:S03]  /*258b0*/  IMAD.MOV.U32 R0, RZ, RZ, R2 ;  /* 0x000000ffff007224 */ /* 0x000fc600078e0002 */
[----:B------:R-:W-:Y:S05]  /*258c0*/  RET.REL.NODEC R42 `(_ZN2at6native29vectorized_elementwise_kernelILi4EZZZNS0_15tan_kernel_cudaERNS_18TensorIteratorBaseEENKUlvE_clEvENKUlvE_clEvEUlN3c107complexIdEEE_St5arrayIPcLm2EEEEviT0_T1_) ;  /* 0xfffffda42acc7950 */ /* 0x000fea0003c3ffff */
        .type           $_ZN2at6native29vectorized_elementwise_kernelILi4EZZZNS0_15tan_kernel_cudaERNS_18TensorIteratorBaseEENKUlvE_clEvENKUlvE_clEvEUlN3c107complexIdEEE_St5arrayIPcLm2EEEEviT0_T1_$__internal_trig_reduction_slowpathd,@function
        .size           $_ZN2at6native29vectorized_elementwise_kernelILi4EZZZNS0_15tan_kernel_cudaERNS_18TensorIteratorBaseEENKUlvE_clEvENKUlvE_clEvEUlN3c107complexIdEEE_St5arrayIPcLm2EEEEviT0_T1_$__internal_trig_reduction_slowpathd,(.L_x_7518 - $_ZN2at6native29vectorized_elementwise_kernelILi4EZZZNS0_15tan_kernel_cudaERNS_18TensorIteratorBaseEENKUlvE_clEvENKUlvE_clEvEUlN3c107complexIdEEE_St5arrayIPcLm2EEEEviT0_T1_$__internal_trig_reduction_slowpathd)
$_ZN2at6native29vectorized_elementwise_kernelILi4EZZZNS0_15tan_kernel_cudaERNS_18TensorIteratorBaseEENKUlvE_clEvENKUlvE_clEvEUlN3c107complexIdEEE_St5arrayIPcLm2EEEEviT0_T1_$__internal_trig_reduction_slowpathd:
        /* <DEDUP_REMOVED lines=31> */
.L_x_6894:
        /* <DEDUP_REMOVED lines=29> */
.L_x_6893:
[----:B------:R-:W-:Y:S05]  /*25c90*/  BSYNC B0 ;  /* 0x0000000000007941 */ /* 0x000fea0003800000 */
.L_x_6892:
        /* <DEDUP_REMOVED lines=90> */
.L_x_6891:
[----:B------:R-:W-:Y:S01]  /*26240*/  IMAD.MOV.U32 R38, RZ, RZ, R0 ;  /* 0x000000ffff267224 */ /* 0x000fe200078e0000 */
[----:B------:R-:W-:Y:S01]  /*26250*/  MOV R37, R3 ;  /* 0x0000000300257202 */ /* 0x000fe20000000f00 */
[----:B------:R-:W-:Y:S02]  /*26260*/  IMAD.MOV.U32 R39, RZ, RZ, 0x0 ;  /* 0x00000000ff277424 */ /* 0x000fe400078e00ff */
[----:B------:R-:W-:Y:S02]  /*26270*/  IMAD.MOV.U32 R36, RZ, RZ, R40 ;  /* 0x000000ffff247224 */ /* 0x000fe400078e0028 */
[----:B------:R-:W-:Y:S05]  /*26280*/  RET.REL.NODEC R38 `(_ZN2at6native29vectorized_elementwise_kernelILi4EZZZNS0_15tan_kernel_cudaERNS_18TensorIteratorBaseEENKUlvE_clEvENKUlvE_clEvEUlN3c107complexIdEEE_St5arrayIPcLm2EEEEviT0_T1_) ;  /* 0xfffffd9c265c7950 */ /* 0x000fea0003c3ffff */
.L_x_6895:
        /* <DEDUP_REMOVED lines=15> */
.L_x_7518:


//--------------------- .text._ZN2at6native29vectorized_elementwise_kernelILi8EZZZNS0_15tan_kernel_cudaERNS_18TensorIteratorBaseEENKUlvE_clEvENKUlvE_clEvEUlN3c107complexIdEEE_St5arrayIPcLm2EEEEviT0_T1_ --------------------------
	.section	.text._ZN2at6native29vectorized_elementwise_kernelILi8EZZZNS0_15tan_kernel_cudaERNS_18TensorIteratorBaseEENKUlvE_clEvENKUlvE_clEvEUlN3c107complexIdEEE_St5arrayIPcLm2EEEEviT0_T1_,"ax",@progbits
	.align	128
        .global         _ZN2at6native29vectorized_elementwise_kernelILi8EZZZNS0_15tan_kernel_cudaERNS_18TensorIteratorBaseEENKUlvE_clEvENKUlvE_clEvEUlN3c107complexIdEEE_St5arrayIPcLm2EEEEviT0_T1_
        .type           _ZN2at6native29vectorized_elementwise_kernelILi8EZZZNS0_15tan_kernel_cudaERNS_18TensorIteratorBaseEENKUlvE_clEvENKUlvE_clEvEUlN3c107complexIdEEE_St5arrayIPcLm2EEEEviT0_T1_,@function
        .size           _ZN2at6native29vectorized_elementwise_kernelILi8EZZZNS0_15tan_kernel_cudaERNS_18TensorIteratorBaseEENKUlvE_clEvENKUlvE_clEvEUlN3c107complexIdEEE_St5arrayIPcLm2EEEEviT0_T1_,(.L_x_7521 - _ZN2at6native29vectorized_elementwise_kernelILi8EZZZNS0_15tan_kernel_cudaERNS_18TensorIteratorBaseEENKUlvE_clEvENKUlvE_clEvEUlN3c107complexIdEEE_St5arrayIPcLm2EEEEviT0_T1_)
        .other          _ZN2at6native29vectorized_elementwise_kernelILi8EZZZNS0_15tan_kernel_cudaERNS_18TensorIteratorBaseEENKUlvE_clEvENKUlvE_clEvEUlN3c107complexIdEEE_St5arrayIPcLm2EEEEviT0_T1_,@"STO_CUDA_ENTRY STV_DEFAULT"
_ZN2at6native29vectorized_elementwise_kernelILi8EZZZNS0_15tan_kernel_cudaERNS_18TensorIteratorBaseEENKUlvE_clEvENKUlvE_clEvEUlN3c107complexIdEEE_St5arrayIPcLm2EEEEviT0_T1_:
.text._ZN2at6native29vectorized_elementwise_kernelILi8EZZZNS0_15tan_kernel_cudaERNS_18TensorIteratorBaseEENKUlvE_clEvENKUlvE_clEvEUlN3c107complexIdEEE_St5arrayIPcLm2EEEEviT0_T1_:
        /* <DEDUP_REMOVED lines=23> */
[----:B------:R-:W-:Y:S01]  /*0170*/  LOP3.LUT R3, R49, 0x7fffffff, RZ, 0xc0, !PT ;  /* 0x7fffffff31037812 */ /* 0x000fe200078ec0ff */
[----:B------:R-:W-:Y:S02]  /*0180*/  IMAD.MOV.U32 R6, RZ, RZ, R48 ;  /* 0x000000ffff067224 */ /* 0x000fe400078e0030 */
[----:B------:R-:W-:Y:S01]  /*0190*/  IMAD.MOV.U32 R7, RZ, RZ, R49 ;  /* 0x000000ffff077224 */ /* 0x000fe200078e0031 */
        /* <DEDUP_REMOVED lines=28> */
[----:B-----5:R-:W-:Y:S05]  /*0360*/  CALL.REL.NOINC `($_ZN2at6native29vectorized_elementwise_kernelILi8EZZZNS0_15tan_kernel_cudaERNS_18TensorIteratorBaseEENKUlvE_clEvENKUlvE_clEvEUlN3c107complexIdEEE_St5arrayIPcLm2EEEEviT0_T1_$__internal_trig_reduction_slowpathd) ;  /* 0x0000025800247944 */ /* 0x020fea0003c00000 */
[----:B------:R-:W-:Y:S05]  /*0370*/  BRA `(.L_x_6903) ;  /* 0x0000000000087947 */ /* 0x000fea0003800000 */
.L_x_6902:
[----:B------:R-:W-:Y:S01]  /*0380*/  DMUL R10, RZ, R4 ;  /* 0x00000004ff0a7228 */ /* 0x000fe20000000000 */
[----:B------:R-:W-:-:S10]  /*0390*/  IMAD.MOV.U32 R3, RZ, RZ, RZ ;  /* 0x000000ffff037224 */ /* 0x000fd400078e00ff */
.L_x_6903:
[----:B------:R-:W-:Y:S05]  /*03a0*/  BSYNC B2 ;  /* 0x0000000000027941 */ /* 0x000fea0003800000 */
.L_x_6901:
        /* <DEDUP_REMOVED lines=63> */
.L_x_6905:
[----:B------:R-:W-:Y:S05]  /*07a0*/  BSYNC B0 ;  /* 0x0000000000007941 */ /* 0x000fea0003800000 */
.L_x_6904:
        /* <DEDUP_REMOVED lines=8> */
[----:B------:R-:W-:Y:S01]  /*0830*/  IMAD.MOV.U32 R56, RZ, RZ, 0x0 ;  /* 0x00000000ff387424 */ /* 0x000fe200078e00ff */
[----:B------:R-:W-:Y:S01]  /*0840*/  BSSY B3, `(.L_x_6908) ;  /* 0x000004f000037945 */ /* 0x000fe20003800000 */
[----:B------:R-:W-:Y:S01]  /*0850*/  IMAD.MOV.U32 R57, RZ, RZ, 0x3ff00000 ;  /* 0x3ff00000ff397424 */ /* 0x000fe200078e00ff */
[----:B------:R-:W-:-:S08]  /*0860*/  DFMA R10, R44, R10, 6.75539944105574400000e+15 ;  /* 0x433800002c0a742b */ /* 0x000fd0000000000a */
[----:B------:R-:W-:Y:S01]  /*0870*/  DADD R40, R10, -6.75539944105574400000e+15 ;  /* 0xc33800000a287429 */ /* 0x000fe20000000000 */
[----:B------:R-:W-:Y:S01]  /*0880*/  IMAD.SHL.U32 R11, R45, 0x2, RZ ;  /* 0x000000022d0b7824 */ /* 0x000fe200078e00ff */
[----:B------:R-:W-:-:S04]  /*0890*/  IADD3 R10, R10, -0x1, RZ ;  /* 0xffffffff0a0a7810 */ /* 0x000fc80007ffe0ff */
[C---:B------:R-:W-:Y:S02]  /*08a0*/  ISETP.GE.U32.AND P0, PT, R11.reuse, 0x7fb3e647, PT ;  /* 0x7fb3e6470b00780c */ /* 0x040fe40003f06070 */
[----:B------:R-:W-:Y:S01]  /*08b0*/  DFMA R42, R40, -UR4, R44 ;  /* 0x80000004282a7c2b */ /* 0x000fe2000800002c */
[----:B------:R-:W-:Y:S01]  /*08c0*/  UMOV UR4, 0x3b39803f ;  /* 0x3b39803f00047882 */ /* 0x000fe20000000000 */
[----:B------:R-:W-:Y:S01]  /*08d0*/  UMOV UR5, 0x3c7abc9e ;  /* 0x3c7abc9e00057882 */ /* 0x000fe20000000000 */
[----:B------:R-:W-:Y:S02]  /*08e0*/  SEL R10, R10, RZ, P0 ;  /* 0x000000ff0a0a7207 */ /* 0x000fe40000000000 */
[----:B------:R-:W-:-:S03]  /*08f0*/  ISETP.NE.AND P1, PT, R11, RZ, PT ;  /* 0x000000ff0b00720c */ /* 0x000fc60003f25270 */
[----:B------:R-:W-:Y:S01]  /*0900*/  DFMA R40, R40, -UR4, R42 ;  /* 0x8000000428287c2b */ /* 0x000fe2000800002a */
[----:B------:R-:W-:Y:S01]  /*0910*/  UMOV UR4, 0x6acd15b6 ;  /* 0x6acd15b600047882 */ /* 0x000fe20000000000 */
[----:B------:R-:W-:Y:S01]  /*0920*/  IMAD.MOV.U32 R42, RZ, RZ, -0x7142ec33 ;  /* 0x8ebd13cdff2a7424 */ /* 0x000fe200078e00ff */
[----:B------:R-:W-:Y:S01]  /*0930*/  UMOV UR5, 0x3e21f407 ;  /* 0x3e21f40700057882 */ /* 0x000fe20000000000 */
[----:B------:R-:W-:Y:S02]  /*0940*/  IMAD.MOV.U32 R43, RZ, RZ, 0x3e5af86d ;  /* 0x3e5af86dff2b7424 */ /* 0x000fe400078e00ff */
[----:B------:R-:W-:-:S04]  /*0950*/  VIADD R46, R10, 0xffffffff ;  /* 0xffffffff0a2e7836 */ /* 0x000fc80000000000 */
[----:B------:R-:W-:Y:S02]  /*0960*/  FSEL R3, R45, R41, !P0 ;  /* 0x000000292d037208 */ /* 0x000fe40004000000 */
[----:B------:R-:W-:Y:S02]  /*0970*/  FSEL R40, R44, R40, !P0 ;  /* 0x000000282c287208 */ /* 0x000fe40004000000 */
[----:B------:R-:W-:Y:S01]  /*0980*/  ISETP.NE.AND P0, PT, R10, 0x400, PT ;  /* 0x000004000a00780c */ /* 0x000fe20003f05270 */
[----:B------:R-:W-:-:S06]  /*0990*/  IMAD.MOV.U32 R41, RZ, RZ, R3 ;  /* 0x000000ffff297224 */ /* 0x000fcc00078e0003 */
[----:B------:R-:W-:Y:S01]  /*09a0*/  DFMA R42, R40, UR4, R42 ;  /* 0x00000004282a7c2b */ /* 0x000fe2000800002a */
[----:B------:R-:W-:Y:S01]  /*09b0*/  UMOV UR4, 0x92ba033d ;  /* 0x92ba033d00047882 */ /* 0x000fe20000000000 */
[----:B------:R-:W-:-:S04]  /*09c0*/  UMOV UR5, 0x3e927e50 ;  /* 0x3e927e5000057882 */ /* 0x000fc80000000000 */
[----:B------:R-:W-:Y:S02]  /*09d0*/  @P0 IMAD.MOV R46, RZ, RZ, R10 ;  /* 0x000000ffff2e0224 */ /* 0x000fe400078e020a */
[----:B------:R-:W-:Y:S01]  /*09e0*/  DFMA R42, R40, R42, UR4 ;  /* 0x00000004282a7e2b */ /* 0x000fe2000800002a */
[----:B------:R-:W-:Y:S01]  /*09f0*/  UMOV UR4, 0x6c5f9da1 ;  /* 0x6c5f9da100047882 */ /* 0x000fe20000000000 */
[----:B------:R-:W-:Y:S01]  /*0a00*/  UMOV UR5, 0x3ec71dde ;  /* 0x3ec71dde00057882 */ /* 0x000fe20000000000 */
[----:B------:R-:W-:Y:S01]  /*0a10*/  LEA R47, R46, 0x3ff00000, 0x14 ;  /* 0x3ff000002e2f7811 */ /* 0x000fe200078ea0ff */
[----:B------:R-:W-:-:S04]  /*0a20*/  IMAD.MOV.U32 R46, RZ, RZ, RZ ;  /* 0x000000ffff2e7224 */ /* 0x000fc800078e00ff */
        /* <DEDUP_REMOVED lines=26> */
[----:B------:R-:W-:Y:S01]  /*0bd0*/  @P1 FSEL R40, R10, R42, !P0 ;  /* 0x0000002a0a281208 */ /* 0x000fe20004000000 */
[----:B------:R-:W-:Y:S01]  /*0be0*/  IMAD.MOV.U32 R10, RZ, RZ, 0x1 ;  /* 0x00000001ff0a7424 */ /* 0x000fe200078e00ff */
[----:B------:R-:W-:Y:S02]  /*0bf0*/  MOV R41, R3 ;  /* 0x0000000300297202 */ /* 0x000fe40000000f00 */
[----:B------:R-:W-:-:S04]  /*0c00*/  FSETP.GEU.AND P1, PT, |R3|, 6.5827683646048100446e-37, PT ;  /* 0x036000000300780b */ /* 0x000fc80003f2e200 */
        /* <DEDUP_REMOVED lines=16> */
[----:B-----5:R-:W-:Y:S05]  /*0d10*/  CALL.REL.NOINC `($__internal_12_$__cuda_sm20_div_rn_f64_full) ;  /* 0x0000024400507944 */ /* 0x020fea0003c00000 */
[----:B------:R-:W-:-:S07]  /*0d20*/  IMAD.MOV.U32 R11, RZ, RZ, R3 ;  /* 0x000000ffff0b7224 */ /* 0x000fce00078e0003 */
.L_x_6909:
[----:B------:R-:W-:Y:S05]  /*0d30*/  BSYNC B3 ;  /* 0x0000000000037941 */ /* 0x000fea0003800000 */
.L_x_6908:
[----:B------:R-:W-:Y:S01]  /*0d40*/  DADD R10, R40, R10 ;  /* 0x00000000280a7229 */ /* 0x000fe2000000000a */
[----:B------:R-:W-:Y:S01]  /*0d50*/  UMOV UR4, 0x8fb9f87e ;  /* 0x8fb9f87e00047882 */ /* 0x000fe20000000000 */
[----:B------:R-:W-:Y:S02]  /*0d60*/  UMOV UR5, 0x408633ce ;  /* 0x408633ce00057882 */ /* 0x000fe40000000000 */
[----:B------:R-:W-:-:S06]  /*0d70*/  DSETP.GE.AND P0, PT, R44, UR4, PT ;  /* 0x000000042c007e2a */ /* 0x000fcc000bf06000 */
[----:B------:R-:W-:Y:S02]  /*0d80*/  FSEL R40, R10, RZ, !P0 ;  /* 0x000000ff0a287208 */ /* 0x000fe40004000000 */
[----:B------:R-:W-:Y:S01]  /*0d90*/  FSEL R41, R11, +QNAN , !P0 ;  /* 0x7ff000000b297808 */ /* 0x000fe20004000000 */
[----:B------:R-:W-:Y:S06]  /*0da0*/  BRA `(.L_x_6910) ;  /* 0x00000000005c7947 */ /* 0x000fec0003800000 */
.L_x_6907:
        /* <DEDUP_REMOVED lines=23> */
.L_x_6910:
[----:B------:R-:W-:Y:S05]  /*0f20*/  BSYNC B2 ;  /* 0x0000000000027941 */ /* 0x000fea0003800000 */
.L_x_6906:
        /* <DEDUP_REMOVED lines=28> */
[----:B-----5:R-:W-:Y:S05]  /*10f0*/  CALL.REL.NOINC `($__internal_13_$__cuda_sm20_dsqrt_rn_f64_mediumpath_v1) ;  /* 0x0000024400f07944 */ /* 0x020fea0003c00000 */
[----:B------:R-:W-:-:S04]  /*1100*/  LOP3.LUT R11, R11, R10, RZ, 0x3c, !PT ;  /* 0x0000000a0b0b7212 */ /* 0x000fc800078e3cff */
[----:B------:R-:W-:-:S04]  /*1110*/  LOP3.LUT R10, R11, R10, RZ, 0x3c, !PT ;  /* 0x0000000a0b0a7212 */ /* 0x000fc800078e3cff */
[----:B------:R-:W-:-:S07]  /*1120*/  LOP3.LUT R11, R11, R10, RZ, 0x3c, !PT ;  /* 0x0000000a0b0b7212 */ /* 0x000fce00078e3cff */
.L_x_6912:
[----:B------:R-:W-:Y:S05]  /*1130*/  BSYNC B2 ;  /* 0x0000000000027941 */ /* 0x000fea0003800000 */
.L_x_6911:
        /* <DEDUP_REMOVED lines=24> */
[----:B-----5:R-:W-:Y:S05]  /*12c0*/  CALL.REL.NOINC `($__internal_12_$__cuda_sm20_div_rn_f64_full) ;  /* 0x0000023c00e47944 */ /* 0x020fea0003c00000 */
[----:B------:R-:W-:Y:S02]  /*12d0*/  IMAD.MOV.U32 R6, RZ, RZ, R10 ;  /* 0x000000ffff067224 */ /* 0x000fe400078e000a */
[----:B------:R-:W-:-:S07]  /*12e0*/  IMAD.MOV.U32 R7, RZ, RZ, R3 ;  /* 0x000000ffff077224 */ /* 0x000fce00078e0003 */
.L_x_6914:
[----:B------:R-:W-:Y:S05]  /*12f0*/  BSYNC B2 ;  /* 0x0000000000027941 */ /* 0x000fea0003800000 */
.L_x_6913:
        /* <DEDUP_REMOVED lines=21> */
[----:B------:R-:W-:-:S07]  /*1450*/  IMAD.MOV.U32 R11, RZ, RZ, R3 ;  /* 0x000000ffff0b7224 */ /* 0x000fce00078e0003 */
.L_x_6916:
[----:B------:R-:W-:Y:S05]  /*1460*/  BSYNC B2 ;  /* 0x0000000000027941 */ /* 0x000fea0003800000 */
.L_x_6915:
[----:B------:R-:W-:Y:S02]  /*1470*/  IMAD.MOV.U32 R8, RZ, RZ, R10 ;  /* 0x000000ffff087224 */ /* 0x000fe400078e000a */
[----:B------:R-:W-:Y:S01]  /*1480*/  IMAD.MOV.U32 R9, RZ, RZ, R11 ;  /* 0x000000ffff097224 */ /* 0x000fe200078e000b */
[----:B------:R-:W-:Y:S06]  /*1490*/  BRA `(.L_x_6917) ;  /* 0x0000001000407947 */ /* 0x000fec0003800000 */
.L_x_6900:
[----:B------:R-:W-:Y:S01]  /*14a0*/  IMAD.MOV.U32 R8, RZ, RZ, 0x652b82fe ;  /* 0x652b82feff087424 */ /* 0x000fe200078e00ff */
[----:B------:R-:W-:Y:S01]  /*14b0*/  MOV R9, 0x3ff71547 ;  /* 0x3ff7154700097802 */ /* 0x000fe20000000f00 */
        /* <DEDUP_REMOVED lines=54> */
[----:B------:R-:W-:Y:S01]  /*1820*/  @!P1 LEA R9, R3, R41, 0x14 ;  /* 0x0000002903099211 */ /* 0x000fe200078ea0ff */
[----:B------:R-:W-:-:S05]  /*1830*/  @!P1 IMAD.IADD R8, R8, 0x1, -R3 ;  /* 0x0000000108089824 */ /* 0x000fca00078e0a03 */
[----:B------:R-:W-:Y:S01]  /*1840*/  @!P1 LEA R11, R8, 0x3ff00000, 0x14 ;  /* 0x3ff00000080b9811 */ /* 0x000fe200078ea0ff */
[----:B------:R-:W-:-:S06]  /*1850*/  @!P1 IMAD.MOV.U32 R8, RZ, RZ, R40 ;  /* 0x000000ffff089224 */ /* 0x000fcc00078e0028 */
[----:B------:R-:W-:-:S11]  /*1860*/  @!P1 DMUL R48, R8, R10 ;  /* 0x0000000a08309228 */ /* 0x000fd60000000000 */
.L_x_6919:
[----:B------:R-:W-:Y:S05]  /*1870*/  BSYNC B0 ;  /* 0x0000000000007941 */ /* 0x000fea0003800000 */
.L_x_6918:
        /* <DEDUP_REMOVED lines=21> */
[----:B-----5:R-:W-:Y:S05]  /*19d0*/  CALL.REL.NOINC `($_ZN2at6native29vectorized_elementwise_kernelILi8EZZZNS0_15tan_kernel_cudaERNS_18TensorIteratorBaseEENKUlvE_clEvENKUlvE_clEvEUlN3c107complexIdEEE_St5arrayIPcLm2EEEEviT0_T1_$__internal_trig_reduction_slowpathd) ;  /* 0x0000024000887944 */ /* 0x020fea0003c00000 */
[----:B------:R-:W-:Y:S01]  /*19e0*/  IMAD.MOV.U32 R50, RZ, RZ, R10 ;  /* 0x000000ffff327224 */ /* 0x000fe200078e000a */
[----:B------:R-:W-:Y:S01]  /*19f0*/  MOV R51, R11 ;  /* 0x0000000b00337202 */ /* 0x000fe20000000f00 */
[----:B------:R-:W-:Y:S06]  /*1a00*/  BRA `(.L_x_6922) ;  /* 0x0000000000087947 */ /* 0x000fec0003800000 */
.L_x_6921:
[----:B------:R-:W-:Y:S01]  /*1a10*/  DMUL R50, RZ, R4 ;  /* 0x00000004ff327228 */ /* 0x000fe20000000000 */
[----:B------:R-:W-:-:S10]  /*1a20*/  IMAD.MOV.U32 R3, RZ, RZ, RZ ;  /* 0x000000ffff037224 */ /* 0x000fd400078e00ff */
.L_x_6922:
[----:B------:R-:W-:Y:S05]  /*1a30*/  BSYNC B2 ;  /* 0x0000000000027941 */ /* 0x000fea0003800000 */
.L_x_6920:
        /* <DEDUP_REMOVED lines=44> */
[----:B------:R-:W-:Y:S02]  /*1d00*/  IMAD.MOV.U32 R52, RZ, RZ, R10 ;  /* 0x000000ffff347224 */ /* 0x000fe400078e000a */
[----:B------:R-:W-:Y:S01]  /*1d10*/  IMAD.MOV.U32 R53, RZ, RZ, R11 ;  /* 0x000000ffff357224 */ /* 0x000fe200078e000b */
[----:B------:R-:W-:Y:S06]  /*1d20*/  BRA `(.L_x_6925) ;  /* 0x0000000000087947 */ /* 0x000fec0003800000 */
.L_x_6924:
[----:B------:R-:W-:Y:S01]  /*1d30*/  DMUL R52, RZ, R4 ;  /* 0x00000004ff347228 */ /* 0x000fe20000000000 */
[----:B------:R-:W-:-:S10]  /*1d40*/  IMAD.MOV.U32 R3, RZ, RZ, RZ ;  /* 0x000000ffff037224 */ /* 0x000fd400078e00ff */
.L_x_6925:
[----:B------:R-:W-:Y:S05]  /*1d50*/  BSYNC B2 ;  /* 0x0000000000027941 */ /* 0x000fea0003800000 */
.L_x_6923:
        /* <DEDUP_REMOVED lines=16> */
[----:B------:R-:W-:-:S05]  /*1e60*/  IMAD.MOV.U32 R3, RZ, RZ, 0x3ff00000 ;  /* 0x3ff00000ff037424 */ /* 0x000fca00078e00ff */
        /* <DEDUP_REMOVED lines=14> */
.L_x_6899:
[----:B------:R-:W-:-:S10]  /*1f50*/  DADD R6, R4, -R4 ;  /* 0x0000000004067229 */ /* 0x000fd40000000804 */
[----:B------:R-:W-:Y:S02]  /*1f60*/  IMAD.MOV.U32 R8, RZ, RZ, R6 ;  /* 0x000000ffff087224 */ /* 0x000fe400078e0006 */
[----:B------:R-:W-:Y:S01]  /*1f70*/  IMAD.MOV.U32 R9, RZ, RZ, R7 ;  /* 0x000000ffff097224 */ /* 0x000fe200078e0007 */
[----:B------:R-:W-:Y:S06]  /*1f80*/  BRA `(.L_x_6917) ;  /* 0x0000000400847947 */ /* 0x000fec0003800000 */
.L_x_6898:
        /* <DEDUP_REMOVED lines=33> */
[----:B-----5:R-:W-:Y:S05]  /*21a0*/  CALL.REL.NOINC `($_ZN2at6native29vectorized_elementwise_kernelILi8EZZZNS0_15tan_kernel_cudaERNS_18TensorIteratorBaseEENKUlvE_clEvENKUlvE_clEvEUlN3c107complexIdEEE_St5arrayIPcLm2EEEEviT0_T1_$__internal_trig_reduction_slowpathd) ;  /* 0x0000023800947944 */ /* 0x020fea0003c00000 */
[----:B------:R-:W-:Y:S01]  /*21b0*/  MOV R52, R10 ;  /* 0x0000000a00347202 */ /* 0x000fe20000000f00 */
[----:B------:R-:W-:-:S07]  /*21c0*/  IMAD.MOV.U32 R53, RZ, RZ, R11 ;  /* 0x000000ffff357224 */ /* 0x000fce00078e000b */
.L_x_6929:
[----:B------:R-:W-:Y:S05]  /*21d0*/  BSYNC B3 ;  /* 0x0000000000037941 */ /* 0x000fea0003800000 */
.L_x_6928:
        /* <DEDUP_REMOVED lines=27> */
[----:B-----5:R-:W-:Y:S05]  /*2390*/  CALL.REL.NOINC `($_ZN2at6native29vectorized_elementwise_kernelILi8EZZZNS0_15tan_kernel_cudaERNS_18TensorIteratorBaseEENKUlvE_clEvENKUlvE_clEvEUlN3c107complexIdEEE_St5arrayIPcLm2EEEEviT0_T1_$__internal_trig_reduction_slowpathd) ;  /* 0x0000023800187944 */ /* 0x020fea0003c00000 */
[----:B------:R-:W-:Y:S02]  /*23a0*/  IMAD.MOV.U32 R6, RZ, RZ, R3 ;  /* 0x000000ffff067224 */ /* 0x000fe400078e0003 */
[----:B------:R-:W-:Y:S02]  /*23b0*/  IMAD.MOV.U32 R50, RZ, RZ, R10 ;  /* 0x000000ffff327224 */ /* 0x000fe400078e000a */
[----:B------:R-:W-:-:S07]  /*23c0*/  IMAD.MOV.U32 R51, RZ, RZ, R11 ;  /* 0x000000ffff337224 */ /* 0x000fce00078e000b */
.L_x_6931:
[----:B------:R-:W-:Y:S05]  /*23d0*/  BSYNC B3 ;  /* 0x0000000000037941 */ /* 0x000fea0003800000 */
.L_x_6930:
        /* <DEDUP_REMOVED lines=24> */
.L_x_6927:
[----:B------:R-:W-:Y:S05]  /*2560*/  BSYNC B2 ;  /* 0x0000000000027941 */ /* 0x000fea0003800000 */
.L_x_6926:
[----:B------:R-:W-:Y:S01]  /*2570*/  LOP3.LUT R9, RZ, 0x80000000, R5, 0xb8, !PT ;  /* 0x80000000ff097812 */ /* 0x000fe200078eb805 */
[----:B------:R-:W-:Y:S02]  /*2580*/  IMAD.MOV.U32 R6, RZ, RZ, R48 ;  /* 0x000000ffff067224 */ /* 0x000fe400078e0030 */
[----:B------:R-:W-:-:S07]  /*2590*/  IMAD.MOV.U32 R8, RZ, RZ, RZ ;  /* 0x000000ffff087224 */ /* 0x000fce00078e00ff */
.L_x_6917:
[----:B------:R-:W-:Y:S05]  /*25a0*/  BSYNC B1 ;  /* 0x0000000000017941 */ /* 0x000fea0003800000 */
.L_x_6897:
[----:B-----5:R-:W-:Y:S01]  /*25b0*/  DADD R52, -RZ, -R14 ;  /* 0x00000000ff347229 */ /* 0x020fe2000000090e */
        /* <DEDUP_REMOVED lines=32> */
[----:B------:R-:W-:Y:S05]  /*27c0*/  CALL.REL.NOINC `($_ZN2at6native29vectorized_elementwise_kernelILi8EZZZNS0_15tan_kernel_cudaERNS_18TensorIteratorBaseEENKUlvE_clEvENKUlvE_clEvEUlN3c107complexIdEEE_St5arrayIPcLm2EEEEviT0_T1_$__internal_trig_reduction_slowpathd) ;  /* 0x00000234000c7944 */ /* 0x000fea0003c00000 */
[----:B------:R-:W-:Y:S05]  /*27d0*/  BRA `(.L_x_6938) ;  /* 0x0000000000087947 */ /* 0x000fea0003800000 */
.L_x_6937:
[----:B------:R-:W-:Y:S01]  /*27e0*/  DMUL R10, RZ, R12 ;  /* 0x0000000cff0a7228 */ /* 0x000fe20000000000 */
[----:B------:R-:W-:-:S10]  /*27f0*/  IMAD.MOV.U32 R3, RZ, RZ, RZ ;  /* 0x000000ffff037224 */ /* 0x000fd400078e00ff */
.L_x_6938:
[----:B------:R-:W-:Y:S05]  /*2800*/  BSYNC B2 ;  /* 0x0000000000027941 */ /* 0x000fea0003800000 */
.L_x_6936:
        /* <DEDUP_REMOVED lines=63> */
.L_x_6940:
[----:B------:R-:W-:Y:S05]  /*2c00*/  BSYNC B0 ;  /* 0x0000000000007941 */ /* 0x000fea0003800000 */
.L_x_6939:
        /* <DEDUP_REMOVED lines=8> */
[----:B------:R-:W-:Y:S01]  /*2c90*/  IMAD.MOV.U32 R56, RZ, RZ, 0x0 ;  /* 0x00000000ff387424 */ /* 0x000fe200078e00ff */
[----:B------:R-:W-:Y:S01]  /*2ca0*/  MOV R57, 0x3ff00000 ;  /* 0x3ff0000000397802 */ /* 0x000fe20000000f00 */
[----:B------:R-:W-:Y:S02]  /*2cb0*/  BSSY B3, `(.L_x_6943) ;  /* 0x000004e000037945 */ /* 0x000fe40003800000 */
[----:B------:R-:W-:-:S08]  /*2cc0*/  DFMA R10, R44, R10, 6.75539944105574400000e+15 ;  /* 0x433800002c0a742b */ /* 0x000fd0000000000a */
[----:B------:R-:W-:Y:S01]  /*2cd0*/  DADD R40, R10, -6.75539944105574400000e+15 ;  /* 0xc33800000a287429 */ /* 0x000fe20000000000 */
[----:B------:R-:W-:Y:S02]  /*2ce0*/  IMAD.SHL.U32 R11, R45, 0x2, RZ ;  /* 0x000000022d0b7824 */ /* 0x000fe400078e00ff */
[----:B------:R-:W-:-:S03]  /*2cf0*/  VIADD R10, R10, 0xffffffff ;  /* 0xffffffff0a0a7836 */ /* 0x000fc60000000000 */
        /* <DEDUP_REMOVED lines=14> */
[----:B------:R-:W-:Y:S02]  /*2de0*/  MOV R41, R3 ;  /* 0x0000000300297202 */ /* 0x000fe40000000f00 */
[----:B------:R-:W-:-:S04]  /*2df0*/  ISETP.NE.AND P0, PT, R10, 0x400, PT ;  /* 0x000004000a00780c */ /* 0x000fc80003f05270 */
[----:B------:R-:W-:Y:S01]  /*2e00*/  DFMA R42, R40, UR4, R42 ;  /* 0x00000004282a7c2b */ /* 0x000fe2000800002a */
[----:B------:R-:W-:Y:S01]  /*2e10*/  UMOV UR4, 0x92ba033d ;  /* 0x92ba033d00047882 */ /* 0x000fe20000000000 */
[----:B------:R-:W-:-:S06]  /*2e20*/  UMOV UR5, 0x3e927e50 ;  /* 0x3e927e5000057882 */ /* 0x000fcc0000000000 */
[----:B------:R-:W-:Y:S01]  /*2e30*/  DFMA R42, R40, R42, UR4 ;  /* 0x00000004282a7e2b */ /* 0x000fe2000800002a */
[----:B------:R-:W-:Y:S01]  /*2e40*/  UMOV UR4, 0x6c5f9da1 ;  /* 0x6c5f9da100047882 */ /* 0x000fe20000000000 */
[----:B------:R-:W-:Y:S01]  /*2e50*/  UMOV UR5, 0x3ec71dde ;  /* 0x3ec71dde00057882 */ /* 0x000fe20000000000 */
[----:B------:R-:W-:-:S05]  /*2e60*/  @P0 IMAD.MOV R46, RZ, RZ, R10 ;  /* 0x000000ffff2e0224 */ /* 0x000fca00078e020a */
        /* <DEDUP_REMOVED lines=30> */
[----:B------:R-:W-:Y:S01]  /*3050*/  FSETP.GEU.AND P1, PT, |R3|, 6.5827683646048100446e-37, PT ;  /* 0x036000000300780b */ /* 0x000fe20003f2e200 */
[----:B------:R-:W-:-:S06]  /*3060*/  IMAD.MOV.U32 R41, RZ, RZ, R3 ;  /* 0x000000ffff297224 */ /* 0x000fcc00078e0003 */
        /* <DEDUP_REMOVED lines=16> */
[----:B------:R-:W-:Y:S05]  /*3170*/  CALL.REL.NOINC `($__internal_12_$__cuda_sm20_div_rn_f64_full) ;  /* 0x0000022000387944 */ /* 0x000fea0003c00000 */
[----:B------:R-:W-:-:S07]  /*3180*/  IMAD.MOV.U32 R11, RZ, RZ, R3 ;  /* 0x000000ffff0b7224 */ /* 0x000fce00078e0003 */
.L_x_6944:
[----:B------:R-:W-:Y:S05]  /*3190*/  BSYNC B3 ;  /* 0x0000000000037941 */ /* 0x000fea0003800000 */
.L_x_6943:
[----:B------:R-:W-:Y:S01]  /*31a0*/  DADD R10, R40, R10 ;  /* 0x00000000280a7229 */ /* 0x000fe2000000000a */
[----:B------:R-:W-:Y:S01]  /*31b0*/  UMOV UR4, 0x8fb9f87e ;  /* 0x8fb9f87e00047882 */ /* 0x000fe20000000000 */
[----:B------:R-:W-:Y:S02]  /*31c0*/  UMOV UR5, 0x408633ce ;  /* 0x408633ce00057882 */ /* 0x000fe40000000000 */
[----:B------:R-:W-:-:S06]  /*31d0*/  DSETP.GE.AND P0, PT, R44, UR4, PT ;  /* 0x000000042c007e2a */ /* 0x000fcc000bf06000 */
[----:B------:R-:W-:Y:S02]  /*31e0*/  FSEL R40, R10, RZ, !P0 ;  /* 0x000000ff0a287208 */ /* 0x000fe40004000000 */
[----:B------:R-:W-:Y:S01]  /*31f0*/  FSEL R41, R11, +QNAN , !P0 ;  /* 0x7ff000000b297808 */ /* 0x000fe20004000000 */
[----:B------:R-:W-:Y:S06]  /*3200*/  BRA `(.L_x_6945) ;  /* 0x00000000005c7947 */ /* 0x000fec0003800000 */
.L_x_6942:
        /* <DEDUP_REMOVED lines=23> */
.L_x_6945:
[----:B------:R-:W-:Y:S05]  /*3380*/  BSYNC B2 ;  /* 0x0000000000027941 */ /* 0x000fea0003800000 */
.L_x_6941:
        /* <DEDUP_REMOVED lines=28> */
[----:B------:R-:W-:Y:S05]  /*3550*/  CALL.REL.NOINC `($__internal_13_$__cuda_sm20_dsqrt_rn_f64_mediumpath_v1) ;  /* 0x0000022000d87944 */ /* 0x000fea0003c00000 */
[----:B------:R-:W-:-:S04]  /*3560*/  LOP3.LUT R11, R11, R10, RZ, 0x3c, !PT ;  /* 0x0000000a0b0b7212 */ /* 0x000fc800078e3cff */
[----:B------:R-:W-:-:S04]  /*3570*/  LOP3.LUT R10, R11, R10, RZ, 0x3c, !PT ;  /* 0x0000000a0b0a7212 */ /* 0x000fc800078e3cff */
[----:B------:R-:W-:-:S07]  /*3580*/  LOP3.LUT R11, R11, R10, RZ, 0x3c, !PT ;  /* 0x0000000a0b0b7212 */ /* 0x000fce00078e3cff */
.L_x_6947:
[----:B------:R-:W-:Y:S05]  /*3590*/  BSYNC B2 ;  /* 0x0000000000027941 */ /* 0x000fea0003800000 */
.L_x_6946:
        /* <DEDUP_REMOVED lines=24> */
[----:B------:R-:W-:Y:S05]  /*3720*/  CALL.REL.NOINC `($__internal_12_$__cuda_sm20_div_rn_f64_full) ;  /* 0x0000021800cc7944 */ /* 0x000fea0003c00000 */
[----:B------:R-:W-:Y:S02]  /*3730*/  IMAD.MOV.U32 R4, RZ, RZ, R10 ;  /* 0x000000ffff047224 */ /* 0x000fe400078e000a */
[----:B------:R-:W-:-:S07]  /*3740*/  IMAD.MOV.U32 R5, RZ, RZ, R3 ;  /* 0x000000ffff057224 */ /* 0x000fce00078e0003 */
.L_x_6949:
[----:B------:R-:W-:Y:S05]  /*3750*/  BSYNC B2 ;  /* 0x0000000000027941 */ /* 0x000fea0003800000 */
.L_x_6948:
        /* <DEDUP_REMOVED lines=21> */
[----:B------:R-:W-:-:S07]  /*38b0*/  IMAD.MOV.U32 R11, RZ, RZ, R3 ;  /* 0x000000ffff0b7224 */ /* 0x000fce00078e0003 */
.L_x_6951:
[----:B------:R-:W-:Y:S05]  /*38c0*/  BSYNC B2 ;  /* 0x0000000000027941 */ /* 0x000fea0003800000 */
.L_x_6950:
[----:B------:R-:W-:Y:S02]  /*38d0*/  IMAD.MOV.U32 R40, RZ, RZ, R10 ;  /* 0x000000ffff287224 */ /* 0x000fe400078e000a */
[----:B------:R-:W-:Y:S01]  /*38e0*/  IMAD.MOV.U32 R41, RZ, RZ, R11 ;  /* 0x000000ffff297224 */ /* 0x000fe200078e000b */
[----:B------:R-:W-:Y:S06]  /*38f0*/  BRA `(.L_x_6952) ;  /* 0x0000001000287947 */ /* 0x000fec0003800000 */
.L_x_6935:
        /* <DEDUP_REMOVED lines=61> */
.L_x_6954:
[----:B------:R-:W-:Y:S05]  /*3cd0*/  BSYNC B0 ;  /* 0x0000000000007941 */ /* 0x000fea0003800000 */
.L_x_6953:
        /* <DEDUP_REMOVED lines=21> */
[----:B------:R-:W-:Y:S05]  /*3e30*/  CALL.REL.NOINC `($_ZN2at6native29vectorized_elementwise_kernelILi8EZZZNS0_15tan_kernel_cudaERNS_18TensorIteratorBaseEENKUlvE_clEvENKUlvE_clEvEUlN3c107complexIdEEE_St5arrayIPcLm2EEEEviT0_T1_$__internal_trig_reduction_slowpathd) ;  /* 0x0000021c00707944 */ /* 0x000fea0003c00000 */
[----:B------:R-:W-:Y:S05]  /*3e40*/  BRA `(.L_x_6957) ;  /* 0x0000000000087947 */ /* 0x000fea0003800000 */
.L_x_6956:
[----:B------:R-:W-:Y:S01]  /*3e50*/  DMUL R10, RZ, R12 ;  /* 0x0000000cff0a7228 */ /* 0x000fe20000000000 */
[----:B------:R-:W-:-:S10]  /*3e60*/  MOV R3, RZ ;  /* 0x000000ff00037202 */ /* 0x000fd40000000f00 */
.L_x_6957:
[----:B------:R-:W-:Y:S05]  /*3e70*/  BSYNC B2 ;  /* 0x0000000000027941 */ /* 0x000fea0003800000 */
.L_x_6955:
        /* <DEDUP_REMOVED lines=45> */
.L_x_6959:
[----:B------:R-:W-:Y:S01]  /*4150*/  DMUL R10, RZ, R12 ;  /* 0x0000000cff0a7228 */ /* 0x000fe20000000000 */
[----:B------:R-:W-:-:S10]  /*4160*/  MOV R3, RZ ;  /* 0x000000ff00037202 */ /* 0x000fd40000000f00 */
.L_x_6960:
[----:B------:R-:W-:Y:S05]  /*4170*/  BSYNC B2 ;  /* 0x0000000000027941 */ /* 0x000fea0003800000 */
.L_x_6958:
        /* <DEDUP_REMOVED lines=31> */
.L_x_6934:
[----:B------:R-:W-:-:S10]  /*4370*/  DADD R4, R12, -R12 ;  /* 0x000000000c047229 */ /* 0x000fd4000000080c */
[----:B------:R-:W-:Y:S02]  /*4380*/  IMAD.MOV.U32 R40, RZ, RZ, R4 ;  /* 0x000000ffff287224 */ /* 0x000fe400078e0004 */
[----:B------:R-:W-:Y:S01]  /*4390*/  IMAD.MOV.U32 R41, RZ, RZ, R5 ;  /* 0x000000ffff297224 */ /* 0x000fe200078e0005 */
[----:B------:R-:W-:Y:S06]  /*43a0*/  BRA `(.L_x_6952) ;  /* 0x00000004007c7947 */ /* 0x000fec0003800000 */
.L_x_6933:
        /* <DEDUP_REMOVED lines=33> */
[----:B------:R-:W-:Y:S05]  /*45c0*/  CALL.REL.NOINC `($_ZN2at6native29vectorized_elementwise_kernelILi8EZZZNS0_15tan_kernel_cudaERNS_18TensorIteratorBaseEENKUlvE_clEvENKUlvE_clEvEUlN3c107complexIdEEE_St5arrayIPcLm2EEEEviT0_T1_$__internal_trig_reduction_slowpathd) ;  /* 0x00000214008c7944 */ /* 0x000fea0003c00000 */
.L_x_6964:
[----:B------:R-:W-:Y:S05]  /*45d0*/  BSYNC B3 ;  /* 0x0000000000037941 */ /* 0x000fea0003800000 */
.L_x_6963:
        /* <DEDUP_REMOVED lines=27> */
[----:B------:R-:W-:Y:S05]  /*4790*/  CALL.REL.NOINC `($_ZN2at6native29vectorized_elementwise_kernelILi8EZZZNS0_15tan_kernel_cudaERNS_18TensorIteratorBaseEENKUlvE_clEvENKUlvE_clEvEUlN3c107complexIdEEE_St5arrayIPcLm2EEEEviT0_T1_$__internal_trig_reduction_slowpathd) ;  /* 0x0000021400187944 */ /* 0x000fea0003c00000 */
[----:B------:R-:W-:Y:S02]  /*47a0*/  IMAD.MOV.U32 R4, RZ, RZ, R3 ;  /* 0x000000ffff047224 */ /* 0x000fe400078e0003 */
[----:B------:R-:W-:Y:S02]  /*47b0*/  IMAD.MOV.U32 R54, RZ, RZ, R10 ;  /* 0x000000ffff367224 */ /* 0x000fe400078e000a */
[----:B------:R-:W-:-:S07]  /*47c0*/  IMAD.MOV.U32 R55, RZ, RZ, R11 ;  /* 0x000000ffff377224 */ /* 0x000fce00078e000b */
.L_x_6966:
[----:B------:R-:W-:Y:S05]  /*47d0*/  BSYNC B3 ;  /* 0x0000000000037941 */ /* 0x000fea0003800000 */
.L_x_6965:
        /* <DEDUP_REMOVED lines=24> */
.L_x_6962:
[----:B------:R-:W-:Y:S05]  /*4960*/  BSYNC B2 ;  /* 0x0000000000027941 */ /* 0x000fea0003800000 */
.L_x_6961:
[----:B------:R-:W-:Y:S01]  /*4970*/  LOP3.LUT R41, RZ, 0x80000000, R13, 0xb8, !PT ;  /* 0x80000000ff297812 */ /* 0x000fe200078eb80d */
[----:B------:R-:W-:Y:S01]  /*4980*/  IMAD.MOV.U32 R4, RZ, RZ, R52 ;  /* 0x000000ffff047224 */ /* 0x000fe200078e0034 */
[----:B------:R-:W-:-:S07]  /*4990*/  MOV R40, RZ ;  /* 0x000000ff00287202 */ /* 0x000fce0000000f00 */
.L_x_6952:
[----:B------:R-:W-:Y:S05]  /*49a0*/  BSYNC B1 ;  /* 0x0000000000017941 */ /* 0x000fea0003800000 */
.L_x_6932:
        /* <DEDUP_REMOVED lines=35> */
.L_x_6972:
[----:B------:R-:W-:Y:S01]  /*4be0*/  DMUL R10, RZ, R16 ;  /* 0x00000010ff0a7228 */ /* 0x000fe20000000000 */
[----:B------:R-:W-:-:S10]  /*4bf0*/  MOV R3, RZ ;  /* 0x000000ff00037202 */ /* 0x000fd40000000f00 */
.L_x_6973:
[----:B------:R-:W-:Y:S05]  /*4c00*/  BSYNC B2 ;  /* 0x0000000000027941 */ /* 0x000fea0003800000 */
.L_x_6971:
        /* <DEDUP_REMOVED lines=63> */
.L_x_6975:
[----:B------:R-:W-:Y:S05]  /*5000*/  BSYNC B0 ;  /* 0x0000000000007941 */ /* 0x000fea0003800000 */
.L_x_6974:
        /* <DEDUP_REMOVED lines=8> */
[----:B------:R-:W-:Y:S01]  /*5090*/  MOV R56, 0x0 ;  /* 0x0000000000387802 */ /* 0x000fe20000000f00 */
[----:B------:R-:W-:Y:S01]  /*50a0*/  IMAD.MOV.U32 R57, RZ, RZ, 0x3ff00000 ;  /* 0x3ff00000ff397424 */ /* 0x000fe200078e00ff */
[----:B------:R-:W-:Y:S01]  /*50b0*/  BSSY B3, `(.L_x_6978) ;  /* 0x000004e000037945 */ /* 0x000fe20003800000 */
        /* <DEDUP_REMOVED lines=73> */
[----:B------:R-:W-:Y:S02]  /*5550*/  MOV R10, R16 ;  /* 0x00000010000a7202 */ /* 0x000fe40000000f00 */
[----:B------:R-:W-:-:S07]  /*5560*/  MOV R11, 0x5580 ;  /* 0x00005580000b7802 */ /* 0x000fce0000000f00 */
[----:B------:R-:W-:Y:S05]  /*5570*/  CALL.REL.NOINC `($__internal_12_$__cuda_sm20_div_rn_f64_full) ;  /* 0x000001fc00387944 */ /* 0x000fea0003c00000 */
[----:B------:R-:W-:-:S07]  /*5580*/  IMAD.MOV.U32 R11, RZ, RZ, R3 ;  /* 0x000000ffff0b7224 */ /* 0x000fce00078e0003 */
.L_x_6979:
[----:B------:R-:W-:Y:S05]  /*5590*/  BSYNC B3 ;  /* 0x0000000000037941 */ /* 0x000fea0003800000 */
.L_x_6978:
[----:B------:R-:W-:Y:S01]  /*55a0*/  DADD R10, R16, R10 ;  /* 0x00000000100a7229 */ /* 0x000fe2000000000a */
[----:B------:R-:W-:Y:S01]  /*55b0*/  UMOV UR4, 0x8fb9f87e ;  /* 0x8fb9f87e00047882 */ /* 0x000fe20000000000 */
[----:B------:R-:W-:Y:S02]  /*55c0*/  UMOV UR5, 0x408633ce ;  /* 0x408633ce00057882 */ /* 0x000fe40000000000 */
[----:B------:R-:W-:-:S06]  /*55d0*/  DSETP.GE.AND P0, PT, R18, UR4, PT ;  /* 0x0000000412007e2a */ /* 0x000fcc000bf06000 */
[----:B------:R-:W-:Y:S02]  /*55e0*/  FSEL R16, R10, RZ, !P0 ;  /* 0x000000ff0a107208 */ /* 0x000fe40004000000 */
[----:B------:R-:W-:Y:S01]  /*55f0*/  FSEL R17, R11, +QNAN , !P0 ;  /* 0x7ff000000b117808 */ /* 0x000fe20004000000 */
[----:B------:R-:W-:Y:S06]  /*5600*/  BRA `(.L_x_6980) ;  /* 0x00000000005c7947 */ /* 0x000fec0003800000 */
.L_x_6977:
        /* <DEDUP_REMOVED lines=23> */
.L_x_6980:
[----:B------:R-:W-:Y:S05]  /*5780*/  BSYNC B2 ;  /* 0x0000000000027941 */ /* 0x000fea0003800000 */
.L_x_6976:
        /* <DEDUP_REMOVED lines=28> */
[----:B------:R-:W-:Y:S05]  /*5950*/  CALL.REL.NOINC `($__internal_13_$__cuda_sm20_dsqrt_rn_f64_mediumpath_v1) ;  /* 0x000001fc00d87944 */ /* 0x000fea0003c00000 */
[----:B------:R-:W-:-:S04]  /*5960*/  LOP3.LUT R11, R11, R10, RZ, 0x3c, !PT ;  /* 0x0000000a0b0b7212 */ /* 0x000fc800078e3cff */
[----:B------:R-:W-:-:S04]  /*5970*/  LOP3.LUT R10, R11, R10, RZ, 0x3c, !PT ;  /* 0x0000000a0b0a7212 */ /* 0x000fc800078e3cff */
[----:B------:R-:W-:-:S07]  /*5980*/  LOP3.LUT R11, R11, R10, RZ, 0x3c, !PT ;  /* 0x0000000a0b0b7212 */ /* 0x000fce00078e3cff */
.L_x_6982:
[----:B------:R-:W-:Y:S05]  /*5990*/  BSYNC B2 ;  /* 0x0000000000027941 */ /* 0x000fea0003800000 */
.L_x_6981:
        /* <DEDUP_REMOVED lines=26> */
.L_x_6984:
[----:B------:R-:W-:Y:S05]  /*5b40*/  BSYNC B2 ;  /* 0x0000000000027941 */ /* 0x000fea0003800000 */
.L_x_6983:
        /* <DEDUP_REMOVED lines=22> */
[----:B------:R-:W-:Y:S05]  /*5cb0*/  CALL.REL.NOINC `($__internal_12_$__cuda_sm20_div_rn_f64_full) ;  /* 0x000001f400687944 */ /* 0x000fea0003c00000 */
[----:B------:R-:W-:Y:S01]  /*5cc0*/  MOV R12, R10 ;  /* 0x0000000a000c7202 */ /* 0x000fe20000000f00 */
[----:B------:R-:W-:-:S07]  /*5cd0*/  IMAD.MOV.U32 R13, RZ, RZ, R3 ;  /* 0x000000ffff0d7224 */ /* 0x000fce00078e0003 */
.L_x_6986:
[----:B------:R-:W-:Y:S05]  /*5ce0*/  BSYNC B2 ;  /* 0x0000000000027941 */ /* 0x000fea0003800000 */
.L_x_6985:
[----:B------:R-:W-:Y:S05]  /*5cf0*/  BRA `(.L_x_6987) ;  /* 0x00000010002c7947 */ /* 0x000fea0003800000 */
.L_x_6970:
        /* <DEDUP_REMOVED lines=61> */
.L_x_6989:
[----:B------:R-:W-:Y:S05]  /*60d0*/  BSYNC B0 ;  /* 0x0000000000007941 */ /* 0x000fea0003800000 */
.L_x_6988:
        /* <DEDUP_REMOVED lines=23> */
.L_x_6991:
[----:B------:R-:W-:Y:S01]  /*6250*/  DMUL R10, RZ, R16 ;  /* 0x00000010ff0a7228 */ /* 0x000fe20000000000 */
[----:B------:R-:W-:-:S10]  /*6260*/  IMAD.MOV.U32 R3, RZ, RZ, RZ ;  /* 0x000000ffff037224 */ /* 0x000fd400078e00ff */
.L_x_6992:
[----:B------:R-:W-:Y:S05]  /*6270*/  BSYNC B2 ;  /* 0x0000000000027941 */ /* 0x000fea0003800000 */
.L_x_6990:
        /* <DEDUP_REMOVED lines=45> */
.L_x_6994:
[----:B------:R-:W-:Y:S01]  /*6550*/  DMUL R10, RZ, R16 ;  /* 0x00000010ff0a7228 */ /* 0x000fe20000000000 */
[----:B------:R-:W-:-:S10]  /*6560*/  MOV R3, RZ ;  /* 0x000000ff00037202 */ /* 0x000fd40000000f00 */
.L_x_6995:
[----:B------:R-:W-:Y:S05]  /*6570*/  BSYNC B2 ;  /* 0x0000000000027941 */ /* 0x000fea0003800000 */
.L_x_6993:
        /* <DEDUP_REMOVED lines=16> */
[----:B------:R-:W-:-:S04]  /*6680*/  MOV R3, 0x3ff00000 ;  /* 0x3ff0000000037802 */ /* 0x000fc80000000f00 */
        /* <DEDUP_REMOVED lines=14> */
.L_x_6969:
[----:B------:R-:W-:-:S10]  /*6770*/  DADD R52, R16, -R16 ;  /* 0x0000000010347229 */ /* 0x000fd40000000810 */
[----:B------:R-:W-:Y:S02]  /*6780*/  IMAD.MOV.U32 R12, RZ, RZ, R52 ;  /* 0x000000ffff0c7224 */ /* 0x000fe400078e0034 */
[----:B------:R-:W-:Y:S01]  /*6790*/  IMAD.MOV.U32 R13, RZ, RZ, R53 ;  /* 0x000000ffff0d7224 */ /* 0x000fe200078e0035 */
[----:B------:R-:W-:Y:S06]  /*67a0*/  BRA `(.L_x_6987) ;  /* 0x0000000400807947 */ /* 0x000fec0003800000 */
.L_x_6968:
        /* <DEDUP_REMOVED lines=33> */
[----:B------:R-:W-:Y:S05]  /*69c0*/  CALL.REL.NOINC `($_ZN2at6native29vectorized_elementwise_kernelILi8EZZZNS0_15tan_kernel_cudaERNS_18TensorIteratorBaseEENKUlvE_clEvENKUlvE_clEvEUlN3c107complexIdEEE_St5arrayIPcLm2EEEEviT0_T1_$__internal_trig_reduction_slowpathd) ;  /* 0x000001f0008c7944 */ /* 0x000fea0003c00000 */
.L_x_6999:
[----:B------:R-:W-:Y:S05]  /*69d0*/  BSYNC B3 ;  /* 0x0000000000037941 */ /* 0x000fea0003800000 */
.L_x_6998:
        /* <DEDUP_REMOVED lines=27> */
[----:B------:R-:W-:Y:S05]  /*6b90*/  CALL.REL.NOINC `($_ZN2at6native29vectorized_elementwise_kernelILi8EZZZNS0_15tan_kernel_cudaERNS_18TensorIteratorBaseEENKUlvE_clEvENKUlvE_clEvEUlN3c107complexIdEEE_St5arrayIPcLm2EEEEviT0_T1_$__internal_trig_reduction_slowpathd) ;  /* 0x000001f000187944 */ /* 0x000fea0003c00000 */
[----:B------:R-:W-:Y:S01]  /*6ba0*/  MOV R18, R3 ;  /* 0x0000000300127202 */ /* 0x000fe20000000f00 */
[----:B------:R-:W-:Y:S02]  /*6bb0*/  IMAD.MOV.U32 R66, RZ, RZ, R10 ;  /* 0x000000ffff427224 */ /* 0x000fe400078e000a */
[----:B------:R-:W-:-:S07]  /*6bc0*/  IMAD.MOV.U32 R67, RZ, RZ, R11 ;  /* 0x000000ffff437224 */ /* 0x000fce00078e000b */
.L_x_7001:
[----:B------:R-:W-:Y:S05]  /*6bd0*/  BSYNC B3 ;  /* 0x0000000000037941 */ /* 0x000fea0003800000 */
.L_x_7000:
        /* <DEDUP_REMOVED lines=24> */
.L_x_6997:
[----:B------:R-:W-:Y:S05]  /*6d60*/  BSYNC B2 ;  /* 0x0000000000027941 */ /* 0x000fea0003800000 */
.L_x_6996:
[----:B------:R-:W-:Y:S01]  /*6d70*/  IMAD.MOV.U32 R53, RZ, RZ, R52 ;  /* 0x000000ffff357224 */ /* 0x000fe200078e0034 */
[----:B------:R-:W-:Y:S01]  /*6d80*/  LOP3.LUT R13, RZ, 0x80000000, R17, 0xb8, !PT ;  /* 0x80000000ff0d7812 */ /* 0x000fe200078eb811 */
[----:B------:R-:W-:Y:S02]  /*6d90*/  IMAD.MOV.U32 R52, RZ, RZ, R54 ;  /* 0x000000ffff347224 */ /* 0x000fe400078e0036 */
[----:B------:R-:W-:-:S07]  /*6da0*/  IMAD.MOV.U32 R12, RZ, RZ, RZ ;  /* 0x000000ffff0c7224 */ /* 0x000fce00078e00ff */
.L_x_6987:
[----:B------:R-:W-:Y:S05]  /*6db0*/  BSYNC B1 ;  /* 0x0000000000017941 */ /* 0x000fea0003800000 */
.L_x_6967:
[----:B------:R-:W-:Y:S01]  /*6dc0*/  DADD R66, -RZ, -R22 ;  /* 0x00000000ff427229 */ /* 0x000fe20000000916 */
        /* <DEDUP_REMOVED lines=34> */
.L_x_7007:
[----:B------:R-:W-:Y:S01]  /*6ff0*/  DMUL R10, RZ, R20 ;  /* 0x00000014ff0a7228 */ /* 0x000fe20000000000 */
[----:B------:R-:W-:-:S10]  /*7000*/  IMAD.MOV.U32 R3, RZ, RZ, RZ ;  /* 0x000000ffff037224 */ /* 0x000fd400078e00ff */
.L_x_7008:
[----:B------:R-:W-:Y:S05]  /*7010*/  BSYNC B2 ;  /* 0x0000000000027941 */ /* 0x000fea0003800000 */
.L_x_7006:
        /* <DEDUP_REMOVED lines=63> */
.L_x_7010:
[----:B------:R-:W-:Y:S05]  /*7410*/  BSYNC B0 ;  /* 0x0000000000007941 */ /* 0x000fea0003800000 */
.L_x_7009:
        /* <DEDUP_REMOVED lines=8> */
[----:B------:R-:W-:Y:S01]  /*74a0*/  IMAD.MOV.U32 R56, RZ, RZ, 0x0 ;  /* 0x00000000ff387424 */ /* 0x000fe200078e00ff */
[----:B------:R-:W-:Y:S01]  /*74b0*/  MOV R57, 0x3ff00000 ;  /* 0x3ff0000000397802 */ /* 0x000fe20000000f00 */
[----:B------:R-:W-:Y:S01]  /*74c0*/  BSSY B3, `(.L_x_7013) ;  /* 0x000004e000037945 */ /* 0x000fe20003800000 */
        /* <DEDUP_REMOVED lines=76> */
[----:B------:R-:W-:-:S07]  /*7990*/  MOV R11, R3 ;  /* 0x00000003000b7202 */ /* 0x000fce0000000f00 */
.L_x_7014:
[----:B------:R-:W-:Y:S05]  /*79a0*/  BSYNC B3 ;  /* 0x0000000000037941 */ /* 0x000fea0003800000 */
.L_x_7013:
[----:B------:R-:W-:Y:S01]  /*79b0*/  DADD R10, R18, R10 ;  /* 0x00000000120a7229 */ /* 0x000fe2000000000a */
[----:B------:R-:W-:Y:S01]  /*79c0*/  UMOV UR4, 0x8fb9f87e ;  /* 0x8fb9f87e00047882 */ /* 0x000fe20000000000 */
[----:B------:R-:W-:Y:S02]  /*79d0*/  UMOV UR5, 0x408633ce ;  /* 0x408633ce00057882 */ /* 0x000fe40000000000 */
[----:B------:R-:W-:-:S06]  /*79e0*/  DSETP.GE.AND P0, PT, R20, UR4, PT ;  /* 0x0000000414007e2a */ /* 0x000fcc000bf06000 */
[----:B------:R-:W-:Y:S02]  /*79f0*/  FSEL R18, R10, RZ, !P0 ;  /* 0x000000ff0a127208 */ /* 0x000fe40004000000 */
[----:B------:R-:W-:Y:S01]  /*7a00*/  FSEL R19, R11, +QNAN , !P0 ;  /* 0x7ff000000b137808 */ /* 0x000fe20004000000 */
[----:B------:R-:W-:Y:S06]  /*7a10*/  BRA `(.L_x_7015) ;  /* 0x00000000005c7947 */ /* 0x000fec0003800000 */
.L_x_7012:
        /* <DEDUP_REMOVED lines=23> */
.L_x_7015:
[----:B------:R-:W-:Y:S05]  /*7b90*/  BSYNC B2 ;  /* 0x0000000000027941 */ /* 0x000fea0003800000 */
.L_x_7011:
        /* <DEDUP_REMOVED lines=27> */
[----:B------:R-:W-:-:S07]  /*7d50*/  IMAD.MOV.U32 R10, RZ, RZ, R21 ;  /* 0x000000ffff0a7224 */ /* 0x000fce00078e0015 */
[----:B------:R-:W-:Y:S05]  /*7d60*/  CALL.REL.NOINC `($__internal_13_$__cuda_sm20_dsqrt_rn_f64_mediumpath_v1) ;  /* 0x000001d800d47944 */ /* 0x000fea0003c00000 */
[----:B------:R-:W-:-:S04]  /*7d70*/  LOP3.LUT R11, R11, R10, RZ, 0x3c, !PT ;  /* 0x0000000a0b0b7212 */ /* 0x000fc800078e3cff */
[----:B------:R-:W-:-:S04]  /*7d80*/  LOP3.LUT R10, R11, R10, RZ, 0x3c, !PT ;  /* 0x0000000a0b0a7212 */ /* 0x000fc800078e3cff */
[----:B------:R-:W-:-:S07]  /*7d90*/  LOP3.LUT R11, R11, R10, RZ, 0x3c, !PT ;  /* 0x0000000a0b0b7212 */ /* 0x000fce00078e3cff */
.L_x_7017:
[----:B------:R-:W-:Y:S05]  /*7da0*/  BSYNC B2 ;  /* 0x0000000000027941 */ /* 0x000fea0003800000 */
.L_x_7016:
        /* <DEDUP_REMOVED lines=26> */
.L_x_7019:
[----:B------:R-:W-:Y:S05]  /*7f50*/  BSYNC B2 ;  /* 0x0000000000027941 */ /* 0x000fea0003800000 */
.L_x_7018:
        /* <DEDUP_REMOVED lines=22> */
[----:B------:R-:W-:Y:S05]  /*80c0*/  CALL.REL.NOINC `($__internal_12_$__cuda_sm20_div_rn_f64_full) ;  /* 0x000001d000647944 */ /* 0x000fea0003c00000 */
[----:B------:R-:W-:Y:S01]  /*80d0*/  IMAD.MOV.U32 R14, RZ, RZ, R10 ;  /* 0x000000ffff0e7224 */ /* 0x000fe200078e000a */
[----:B------:R-:W-:-:S07]  /*80e0*/  MOV R15, R3 ;  /* 0x00000003000f7202 */ /* 0x000fce0000000f00 */
.L_x_7021:
[----:B------:R-:W-:Y:S05]  /*80f0*/  BSYNC B2 ;  /* 0x0000000000027941 */ /* 0x000fea0003800000 */
.L_x_7020:
[----:B------:R-:W-:Y:S02]  /*8100*/  IMAD.MOV.U32 R16, RZ, RZ, R14 ;  /* 0x000000ffff107224 */ /* 0x000fe400078e000e */
[----:B------:R-:W-:Y:S01]  /*8110*/  IMAD.MOV.U32 R17, RZ, RZ, R15 ;  /* 0x000000ffff117224 */ /* 0x000fe200078e000f */
[----:B------:R-:W-:Y:S06]  /*8120*/  BRA `(.L_x_7022) ;  /* 0x00000010002c7947 */ /* 0x000fec0003800000 */
.L_x_7005:
        /* <DEDUP_REMOVED lines=55> */
[----:B------:R-:W-:Y:S01]  /*84a0*/  @!P1 LEA R11, R3, R17, 0x14 ;  /* 0x00000011030b9211 */ /* 0x000fe200078ea0ff */
[----:B------:R-:W-:-:S05]  /*84b0*/  @!P1 IMAD.IADD R10, R10, 0x1, -R3 ;  /* 0x000000010a0a9824 */ /* 0x000fca00078e0a03 */
[----:B------:R-:W-:Y:S01]  /*84c0*/  @!P1 LEA R17, R10, 0x3ff00000, 0x14 ;  /* 0x3ff000000a119811 */ /* 0x000fe200078ea0ff */
[----:B------:R-:W-:Y:S02]  /*84d0*/  @!P1 IMAD.MOV.U32 R10, RZ, RZ, R16 ;  /* 0x000000ffff0a9224 */ /* 0x000fe400078e0010 */
[----:B------:R-:W-:-:S06]  /*84e0*/  @!P1 IMAD.MOV.U32 R16, RZ, RZ, RZ ;  /* 0x000000ffff109224 */ /* 0x000fcc00078e00ff */
[----:B------:R-:W-:-:S11]  /*84f0*/  @!P1 DMUL R14, R10, R16 ;  /* 0x000000100a0e9228 */ /* 0x000fd60000000000 */
.L_x_7024:
[----:B------:R-:W-:Y:S05]  /*8500*/  BSYNC B0 ;  /* 0x0000000000007941 */ /* 0x000fea0003800000 */
.L_x_7023:
        /* <DEDUP_REMOVED lines=23> */
.L_x_7026:
[----:B------:R-:W-:Y:S01]  /*8680*/  DMUL R10, RZ, R20 ;  /* 0x00000014ff0a7228 */ /* 0x000fe20000000000 */
[----:B------:R-:W-:-:S10]  /*8690*/  MOV R3, RZ ;  /* 0x000000ff00037202 */ /* 0x000fd40000000f00 */
.L_x_7027:
[----:B------:R-:W-:Y:S05]  /*86a0*/  BSYNC B2 ;  /* 0x0000000000027941 */ /* 0x000fea0003800000 */
.L_x_7025:
        /* <DEDUP_REMOVED lines=43> */
[----:B------:R-:W-:Y:S05]  /*8960*/  CALL.REL.NOINC `($_ZN2at6native29vectorized_elementwise_kernelILi8EZZZNS0_15tan_kernel_cudaERNS_18TensorIteratorBaseEENKUlvE_clEvENKUlvE_clEvEUlN3c107complexIdEEE_St5arrayIPcLm2EEEEviT0_T1_$__internal_trig_reduction_slowpathd) ;  /* 0x000001d000a47944 */ /* 0x000fea0003c00000 */
[----:B------:R-:W-:Y:S05]  /*8970*/  BRA `(.L_x_7030) ;  /* 0x0000000000087947 */ /* 0x000fea0003800000 */
.L_x_7029:
[----:B------:R-:W-:Y:S01]  /*8980*/  DMUL R10, RZ, R20 ;  /* 0x00000014ff0a7228 */ /* 0x000fe20000000000 */
[----:B------:R-:W-:-:S10]  /*8990*/  IMAD.MOV.U32 R3, RZ, RZ, RZ ;  /* 0x000000ffff037224 */ /* 0x000fd400078e00ff */
.L_x_7030:
[----:B------:R-:W-:Y:S05]  /*89a0*/  BSYNC B2 ;  /* 0x0000000000027941 */ /* 0x000fea0003800000 */
.L_x_7028:
        /* <DEDUP_REMOVED lines=31> */
.L_x_7004:
[----:B------:R-:W-:-:S10]  /*8ba0*/  DADD R54, R20, -R20 ;  /* 0x0000000014367229 */ /* 0x000fd40000000814 */
[----:B------:R-:W-:Y:S02]  /*8bb0*/  IMAD.MOV.U32 R16, RZ, RZ, R54 ;  /* 0x000000ffff107224 */ /* 0x000fe400078e0036 */
[----:B------:R-:W-:Y:S01]  /*8bc0*/  IMAD.MOV.U32 R17, RZ, RZ, R55 ;  /* 0x000000ffff117224 */ /* 0x000fe200078e0037 */
[----:B------:R-:W-:Y:S06]  /*8bd0*/  BRA `(.L_x_7022) ;  /* 0x0000000400807947 */ /* 0x000fec0003800000 */
.L_x_7003:
        /* <DEDUP_REMOVED lines=33> */
[----:B------:R-:W-:Y:S05]  /*8df0*/  CALL.REL.NOINC `($_ZN2at6native29vectorized_elementwise_kernelILi8EZZZNS0_15tan_kernel_cudaERNS_18TensorIteratorBaseEENKUlvE_clEvENKUlvE_clEvEUlN3c107complexIdEEE_St5arrayIPcLm2EEEEviT0_T1_$__internal_trig_reduction_slowpathd) ;  /* 0x000001cc00807944 */ /* 0x000fea0003c00000 */
.L_x_7034:
[----:B------:R-:W-:Y:S05]  /*8e00*/  BSYNC B3 ;  /* 0x0000000000037941 */ /* 0x000fea0003800000 */
.L_x_7033:
        /* <DEDUP_REMOVED lines=27> */
[----:B------:R-:W-:Y:S05]  /*8fc0*/  CALL.REL.NOINC `($_ZN2at6native29vectorized_elementwise_kernelILi8EZZZNS0_15tan_kernel_cudaERNS_18TensorIteratorBaseEENKUlvE_clEvENKUlvE_clEvEUlN3c107complexIdEEE_St5arrayIPcLm2EEEEviT0_T1_$__internal_trig_reduction_slowpathd) ;  /* 0x000001cc000c7944 */ /* 0x000fea0003c00000 */
[----:B------:R-:W-:Y:S02]  /*8fd0*/  IMAD.MOV.U32 R14, RZ, RZ, R3 ;  /* 0x000000ffff0e7224 */ /* 0x000fe400078e0003 */
[----:B------:R-:W-:Y:S02]  /*8fe0*/  IMAD.MOV.U32 R68, RZ, RZ, R10 ;  /* 0x000000ffff447224 */ /* 0x000fe400078e000a */
[----:B------:R-:W-:-:S07]  /*8ff0*/  IMAD.MOV.U32 R69, RZ, RZ, R11 ;  /* 0x000000ffff457224 */ /* 0x000fce00078e000b */
.L_x_7036:
[----:B------:R-:W-:Y:S05]  /*9000*/  BSYNC B3 ;  /* 0x0000000000037941 */ /* 0x000fea0003800000 */
.L_x_7035:
        /* <DEDUP_REMOVED lines=24> */
.L_x_7032:
[----:B------:R-:W-:Y:S05]  /*9190*/  BSYNC B2 ;  /* 0x0000000000027941 */ /* 0x000fea0003800000 */
.L_x_7031:
[----:B------:R-:W-:Y:S01]  /*91a0*/  IMAD.MOV.U32 R55, RZ, RZ, R54 ;  /* 0x000000ffff377224 */ /* 0x000fe200078e0036 */
[----:B------:R-:W-:Y:S01]  /*91b0*/  LOP3.LUT R17, RZ, 0x80000000, R21, 0xb8, !PT ;  /* 0x80000000ff117812 */ /* 0x000fe200078eb815 */
[----:B------:R-:W-:Y:S01]  /*91c0*/  IMAD.MOV.U32 R54, RZ, RZ, R66 ;  /* 0x000000ffff367224 */ /* 0x000fe200078e0042 */
[----:B------:R-:W-:-:S07]  /*91d0*/  MOV R16, RZ ;  /* 0x000000ff00107202 */ /* 0x000fce0000000f00 */
.L_x_7022:
[----:B------:R-:W-:Y:S05]  /*91e0*/  BSYNC B1 ;  /* 0x0000000000017941 */ /* 0x000fea0003800000 */
.L_x_7002:
        /* <DEDUP_REMOVED lines=35> */
.L_x_7042:
[----:B------:R-:W-:Y:S01]  /*9420*/  DMUL R10, RZ, R24 ;  /* 0x00000018ff0a7228 */ /* 0x000fe20000000000 */
[----:B------:R-:W-:-:S10]  /*9430*/  MOV R3, RZ ;  /* 0x000000ff00037202 */ /* 0x000fd40000000f00 */
.L_x_7043:
[----:B------:R-:W-:Y:S05]  /*9440*/  BSYNC B2 ;  /* 0x0000000000027941 */ /* 0x000fea0003800000 */
.L_x_7041:
        /* <DEDUP_REMOVED lines=63> */
.L_x_7045:
[----:B------:R-:W-:Y:S05]  /*9840*/  BSYNC B0 ;  /* 0x0000000000007941 */ /* 0x000fea0003800000 */
.L_x_7044:
        /* <DEDUP_REMOVED lines=88> */
.L_x_7049:
[----:B------:R-:W-:Y:S05]  /*9dd0*/  BSYNC B3 ;  /* 0x0000000000037941 */ /* 0x000fea0003800000 */
.L_x_7048:
[----:B------:R-:W-:Y:S01]  /*9de0*/  DADD R10, R20, R10 ;  /* 0x00000000140a7229 */ /* 0x000fe2000000000a */
[----:B------:R-:W-:Y:S01]  /*9df0*/  UMOV UR4, 0x8fb9f87e ;  /* 0x8fb9f87e00047882 */ /* 0x000fe20000000000 */
[----:B------:R-:W-:Y:S02]  /*9e00*/  UMOV UR5, 0x408633ce ;  /* 0x408633ce00057882 */ /* 0x000fe40000000000 */
[----:B------:R-:W-:-:S06]  /*9e10*/  DSETP.GE.AND P0, PT, R22, UR4, PT ;  /* 0x0000000416007e2a */ /* 0x000fcc000bf06000 */
[----:B------:R-:W-:Y:S02]  /*9e20*/  FSEL R20, R10, RZ, !P0 ;  /* 0x000000ff0a147208 */ /* 0x000fe40004000000 */
[----:B------:R-:W-:Y:S01]  /*9e30*/  FSEL R21, R11, +QNAN , !P0 ;  /* 0x7ff000000b157808 */ /* 0x000fe20004000000 */
[----:B------:R-:W-:Y:S06]  /*9e40*/  BRA `(.L_x_7050) ;  /* 0x00000000005c7947 */ /* 0x000fec0003800000 */
.L_x_7047:
        /* <DEDUP_REMOVED lines=23> */
.L_x_7050:
[----:B------:R-:W-:Y:S05]  /*9fc0*/  BSYNC B2 ;  /* 0x0000000000027941 */ /* 0x000fea0003800000 */
.L_x_7046:
        /* <DEDUP_REMOVED lines=32> */
.L_x_7052:
[----:B------:R-:W-:Y:S05]  /*a1d0*/  BSYNC B2 ;  /* 0x0000000000027941 */ /* 0x000fea0003800000 */
.L_x_7051:
        /* <DEDUP_REMOVED lines=26> */
.L_x_7054:
[----:B------:R-:W-:Y:S05]  /*a380*/  BSYNC B2 ;  /* 0x0000000000027941 */ /* 0x000fea0003800000 */
.L_x_7053:
        /* <DEDUP_REMOVED lines=25> */
.L_x_7056:
[----:B------:R-:W-:Y:S05]  /*a520*/  BSYNC B2 ;  /* 0x0000000000027941 */ /* 0x000fea0003800000 */
.L_x_7055:
[----:B------:R-:W-:Y:S02]  /*a530*/  IMAD.MOV.U32 R20, RZ, RZ, R14 ;  /* 0x000000ffff147224 */ /* 0x000fe400078e000e */
[----:B------:R-:W-:Y:S01]  /*a540*/  IMAD.MOV.U32 R21, RZ, RZ, R15 ;  /* 0x000000ffff157224 */ /* 0x000fe200078e000f */
[----:B------:R-:W-:Y:S06]  /*a550*/  BRA `(.L_x_7057) ;  /* 0x00000010002c7947 */ /* 0x000fec0003800000 */
.L_x_7040:
        /* <DEDUP_REMOVED lines=61> */
.L_x_7059:
[----:B------:R-:W-:Y:S05]  /*a930*/  BSYNC B0 ;  /* 0x0000000000007941 */ /* 0x000fea0003800000 */
.L_x_7058:
        /* <DEDUP_REMOVED lines=23> */
.L_x_7061:
[----:B------:R-:W-:Y:S01]  /*aab0*/  DMUL R10, RZ, R24 ;  /* 0x00000018ff0a7228 */ /* 0x000fe20000000000 */
[----:B------:R-:W-:-:S10]  /*aac0*/  IMAD.MOV.U32 R3, RZ, RZ, RZ ;  /* 0x000000ffff037224 */ /* 0x000fd400078e00ff */
.L_x_7062:
[----:B------:R-:W-:Y:S05]  /*aad0*/  BSYNC B2 ;  /* 0x0000000000027941 */ /* 0x000fea0003800000 */
.L_x_7060:
        /* <DEDUP_REMOVED lines=45> */
.L_x_7064:
[----:B------:R-:W-:Y:S01]  /*adb0*/  DMUL R10, RZ, R24 ;  /* 0x00000018ff0a7228 */ /* 0x000fe20000000000 */
[----:B------:R-:W-:-:S10]  /*adc0*/  IMAD.MOV.U32 R3, RZ, RZ, RZ ;  /* 0x000000ffff037224 */ /* 0x000fd400078e00ff */
.L_x_7065:
[----:B------:R-:W-:Y:S05]  /*add0*/  BSYNC B2 ;  /* 0x0000000000027941 */ /* 0x000fea0003800000 */
.L_x_7063:
        /* <DEDUP_REMOVED lines=31> */
.L_x_7039:
[----:B------:R-:W-:-:S10]  /*afd0*/  DADD R66, R24, -R24 ;  /* 0x0000000018427229 */ /* 0x000fd40000000818 */
[----:B------:R-:W-:Y:S01]  /*afe0*/  IMAD.MOV.U32 R20, RZ, RZ, R66 ;  /* 0x000000ffff147224 */ /* 0x000fe200078e0042 */
[----:B------:R-:W-:Y:S01]  /*aff0*/  MOV R21, R67 ;  /* 0x0000004300157202 */ /* 0x000fe20000000f00 */
[----:B------:R-:W-:Y:S06]  /*b000*/  BRA `(.L_x_7057) ;  /* 0x0000000400807947 */ /* 0x000fec0003800000 */
.L_x_7038:
        /* <DEDUP_REMOVED lines=33> */
[----:B------:R-:W-:Y:S05]  /*b220*/  CALL.REL.NOINC `($_ZN2at6native29vectorized_elementwise_kernelILi8EZZZNS0_15tan_kernel_cudaERNS_18TensorIteratorBaseEENKUlvE_clEvENKUlvE_clEvEUlN3c107complexIdEEE_St5arrayIPcLm2EEEEviT0_T1_$__internal_trig_reduction_slowpathd) ;  /* 0x000001a800747944 */ /* 0x000fea0003c00000 */
.L_x_7069:
[----:B------:R-:W-:Y:S05]  /*b230*/  BSYNC B3 ;  /* 0x0000000000037941 */ /* 0x000fea0003800000 */
.L_x_7068:
        /* <DEDUP_REMOVED lines=31> */
.L_x_7071:
[----:B------:R-:W-:Y:S05]  /*b430*/  BSYNC B3 ;  /* 0x0000000000037941 */ /* 0x000fea0003800000 */
.L_x_7070:
        /* <DEDUP_REMOVED lines=24> */
.L_x_7067:
[----:B------:R-:W-:Y:S05]  /*b5c0*/  BSYNC B2 ;  /* 0x0000000000027941 */ /* 0x000fea0003800000 */
.L_x_7066:
[----:B------:R-:W-:Y:S01]  /*b5d0*/  IMAD.MOV.U32 R67, RZ, RZ, R66 ;  /* 0x000000ffff437224 */ /* 0x000fe200078e0042 */
[----:B------:R-:W-:Y:S01]  /*b5e0*/  LOP3.LUT R21, RZ, 0x80000000, R25, 0xb8, !PT ;  /* 0x80000000ff157812 */ /* 0x000fe200078eb819 */
[----:B------:R-:W-:Y:S01]  /*b5f0*/  IMAD.MOV.U32 R20, RZ, RZ, RZ ;  /* 0x000000ffff147224 */ /* 0x000fe200078e00ff */
[----:B------:R-:W-:-:S07]  /*b600*/  MOV R66, R18 ;  /* 0x0000001200427202 */ /* 0x000fce0000000f00 */
.L_x_7057:
[----:B------:R-:W-:Y:S05]  /*b610*/  BSYNC B1 ;  /* 0x0000000000017941 */ /* 0x000fea0003800000 */
.L_x_7037:
        /* <DEDUP_REMOVED lines=35> */
.L_x_7077:
[----:B------:R-:W-:Y:S01]  /*b850*/  DMUL R10, RZ, R28 ;  /* 0x0000001cff0a7228 */ /* 0x000fe20000000000 */
[----:B------:R-:W-:-:S10]  /*b860*/  IMAD.MOV.U32 R3, RZ, RZ, RZ ;  /* 0x000000ffff037224 */ /* 0x000fd400078e00ff */
.L_x_7078:
[----:B------:R-:W-:Y:S05]  /*b870*/  BSYNC B2 ;  /* 0x0000000000027941 */ /* 0x000fea0003800000 */
.L_x_7076:
        /* <DEDUP_REMOVED lines=63> */
.L_x_7080:
[----:B------:R-:W-:Y:S05]  /*bc70*/  BSYNC B0 ;  /* 0x0000000000007941 */ /* 0x000fea0003800000 */
.L_x_7079:
        /* <DEDUP_REMOVED lines=9> */
[----:B------:R-:W-:Y:S01]  /*bd10*/  BSSY B3, `(.L_x_7083) ;  /* 0x000004f000037945 */ /* 0x000fe20003800000 */
[----:B------:R-:W-:Y:S02]  /*bd20*/  IMAD.MOV.U32 R57, RZ, RZ, 0x3ff00000 ;  /* 0x3ff00000ff397424 */ /* 0x000fe400078e00ff */
        /* <DEDUP_REMOVED lines=13> */
[----:B------:R-:W-:Y:S01]  /*be00*/  MOV R27, 0x3e5af86d ;  /* 0x3e5af86d001b7802 */ /* 0x000fe20000000f00 */
[----:B------:R-:W-:Y:S01]  /*be10*/  UMOV UR5, 0x3e21f407 ;  /* 0x3e21f40700057882 */ /* 0x000fe20000000000 */
[----:B------:R-:W-:-:S05]  /*be20*/  VIADD R28, R10, 0xffffffff ;  /* 0xffffffff0a1c7836 */ /* 0x000fca0000000000 */
        /* <DEDUP_REMOVED lines=11> */
[----:B------:R-:W-:Y:S02]  /*bee0*/  LEA R29, R28, 0x3ff00000, 0x14 ;  /* 0x3ff000001c1d7811 */ /* 0x000fe400078ea0ff */
[----:B------:R-:W-:-:S03]  /*bef0*/  MOV R28, RZ ;  /* 0x000000ff001c7202 */ /* 0x000fc60000000f00 */
        /* <DEDUP_REMOVED lines=46> */
[----:B------:R-:W-:Y:S05]  /*c1e0*/  CALL.REL.NOINC `($__internal_12_$__cuda_sm20_div_rn_f64_full) ;  /* 0x00000190001c7944 */ /* 0x000fea0003c00000 */
[----:B------:R-:W-:-:S07]  /*c1f0*/  IMAD.MOV.U32 R11, RZ, RZ, R3 ;  /* 0x000000ffff0b7224 */ /* 0x000fce00078e0003 */
.L_x_7084:
[----:B------:R-:W-:Y:S05]  /*c200*/  BSYNC B3 ;  /* 0x0000000000037941 */ /* 0x000fea0003800000 */
.L_x_7083:
[----:B------:R-:W-:Y:S01]  /*c210*/  DADD R10, R22, R10 ;  /* 0x00000000160a7229 */ /* 0x000fe2000000000a */
[----:B------:R-:W-:Y:S01]  /*c220*/  UMOV UR4, 0x8fb9f87e ;  /* 0x8fb9f87e00047882 */ /* 0x000fe20000000000 */
[----:B------:R-:W-:Y:S02]  /*c230*/  UMOV UR5, 0x408633ce ;  /* 0x408633ce00057882 */ /* 0x000fe40000000000 */
[----:B------:R-:W-:-:S06]  /*c240*/  DSETP.GE.AND P0, PT, R24, UR4, PT ;  /* 0x0000000418007e2a */ /* 0x000fcc000bf06000 */
[----:B------:R-:W-:Y:S02]  /*c250*/  FSEL R22, R10, RZ, !P0 ;  /* 0x000000ff0a167208 */ /* 0x000fe40004000000 */
[----:B------:R-:W-:Y:S01]  /*c260*/  FSEL R23, R11, +QNAN , !P0 ;  /* 0x7ff000000b177808 */ /* 0x000fe20004000000 */
[----:B------:R-:W-:Y:S06]  /*c270*/  BRA `(.L_x_7085) ;  /* 0x00000000005c7947 */ /* 0x000fec0003800000 */
.L_x_7082:
        /* <DEDUP_REMOVED lines=23> */
.L_x_7085:
[----:B------:R-:W-:Y:S05]  /*c3f0*/  BSYNC B2 ;  /* 0x0000000000027941 */ /* 0x000fea0003800000 */
.L_x_7081:
        /* <DEDUP_REMOVED lines=32> */
.L_x_7087:
[----:B------:R-:W-:Y:S05]  /*c600*/  BSYNC B2 ;  /* 0x0000000000027941 */ /* 0x000fea0003800000 */
.L_x_7086:
        /* <DEDUP_REMOVED lines=26> */
.L_x_7089:
[----:B------:R-:W-:Y:S05]  /*c7b0*/  BSYNC B2 ;  /* 0x0000000000027941 */ /* 0x000fea0003800000 */
.L_x_7088:
[----:B------:R-:W0:Y:S01]  /*c7c0*/  MUFU.RCP64H R15, R23 ;  /* 0x00000017000f7308 */ /* 0x000e220000001800 */
[----:B------:R-:W-:Y:S01]  /*c7d0*/  IMAD.MOV.U32 R14, RZ, RZ, 0x1 ;  /* 0x00000001ff0e7424 */ /* 0x000fe200078e00ff */
[----:B------:R-:W-:Y:S01]  /*c7e0*/  FSETP.GEU.AND P1, PT, |R19|, 6.5827683646048100446e-37, PT ;  /* 0x036000001300780b */ /* 0x000fe20003f2e200 */
[----:B------:R-:W-:Y:S01]  /*c7f0*/  BSSY B2, `(.L_x_7090) ;  /* 0x0000016000027945 */ /* 0x000fe20003800000 */
[----:B------:R-:W-:Y:S01]  /*c800*/  MOV R68, R10 ;  /* 0x0000000a00447202 */ /* 0x000fe20000000f00 */
[----:B------:R-:W-:Y:S02]  /*c810*/  IMAD.MOV.U32 R69, RZ, RZ, R11 ;  /* 0x000000ffff457224 */ /* 0x000fe400078e000b */
        /* <DEDUP_REMOVED lines=19> */
.L_x_7091:
[----:B------:R-:W-:Y:S05]  /*c950*/  BSYNC B2 ;  /* 0x0000000000027941 */ /* 0x000fea0003800000 */
.L_x_7090:
[----:B------:R-:W-:Y:S05]  /*c960*/  BRA `(.L_x_7092) ;  /* 0x00000010002c7947 */ /* 0x000fea0003800000 */
.L_x_7075:
        /* <DEDUP_REMOVED lines=61> */
.L_x_7094:
[----:B------:R-:W-:Y:S05]  /*cd40*/  BSYNC B0 ;  /* 0x0000000000007941 */ /* 0x000fea0003800000 */
.L_x_7093:
        /* <DEDUP_REMOVED lines=23> */
.L_x_7096:
[----:B------:R-:W-:Y:S01]  /*cec0*/  DMUL R10, RZ, R28 ;  /* 0x0000001cff0a7228 */ /* 0x000fe20000000000 */
[----:B------:R-:W-:-:S10]  /*ced0*/  MOV R3, RZ ;  /* 0x000000ff00037202 */ /* 0x000fd40000000f00 */
.L_x_7097:
[----:B------:R-:W-:Y:S05]  /*cee0*/  BSYNC B2 ;  /* 0x0000000000027941 */ /* 0x000fea0003800000 */
.L_x_7095:
        /* <DEDUP_REMOVED lines=45> */
.L_x_7099:
[----:B------:R-:W-:Y:S01]  /*d1c0*/  DMUL R10, RZ, R28 ;  /* 0x0000001cff0a7228 */ /* 0x000fe20000000000 */
[----:B------:R-:W-:-:S10]  /*d1d0*/  IMAD.MOV.U32 R3, RZ, RZ, RZ ;  /* 0x000000ffff037224 */ /* 0x000fd400078e00ff */
.L_x_7100:
[----:B------:R-:W-:Y:S05]  /*d1e0*/  BSYNC B2 ;  /* 0x0000000000027941 */ /* 0x000fea0003800000 */
.L_x_7098:
        /* <DEDUP_REMOVED lines=31> */
.L_x_7074:
[----:B------:R-:W-:-:S10]  /*d3e0*/  DADD R68, R28, -R28 ;  /* 0x000000001c447229 */ /* 0x000fd4000000081c */
[----:B------:R-:W-:Y:S02]  /*d3f0*/  IMAD.MOV.U32 R24, RZ, RZ, R68 ;  /* 0x000000ffff187224 */ /* 0x000fe400078e0044 */
[----:B------:R-:W-:Y:S01]  /*d400*/  IMAD.MOV.U32 R25, RZ, RZ, R69 ;  /* 0x000000ffff197224 */ /* 0x000fe200078e0045 */
[----:B------:R-:W-:Y:S06]  /*d410*/  BRA `(.L_x_7092) ;  /* 0x0000000400807947 */ /* 0x000fec0003800000 */
.L_x_7073:
        /* <DEDUP_REMOVED lines=34> */
.L_x_7104:
[----:B------:R-:W-:Y:S05]  /*d640*/  BSYNC B3 ;  /* 0x0000000000037941 */ /* 0x000fea0003800000 */
.L_x_7103:
        /* <DEDUP_REMOVED lines=31> */
.L_x_7106:
[----:B------:R-:W-:Y:S05]  /*d840*/  BSYNC B3 ;  /* 0x0000000000037941 */ /* 0x000fea0003800000 */
.L_x_7105:
        /* <DEDUP_REMOVED lines=24> */
.L_x_7102:
[----:B------:R-:W-:Y:S05]  /*d9d0*/  BSYNC B2 ;  /* 0x0000000000027941 */ /* 0x000fea0003800000 */
.L_x_7101:
[----:B------:R-:W-:Y:S01]  /*d9e0*/  IMAD.MOV.U32 R69, RZ, RZ, R68 ;  /* 0x000000ffff457224 */ /* 0x000fe200078e0044 */
[----:B------:R-:W-:Y:S01]  /*d9f0*/  LOP3.LUT R25, RZ, 0x80000000, R29, 0xb8, !PT ;  /* 0x80000000ff197812 */ /* 0x000fe200078eb81d */
[----:B------:R-:W-:Y:S01]  /*da00*/  IMAD.MOV.U32 R68, RZ, RZ, R18 ;  /* 0x000000ffff447224 */ /* 0x000fe200078e0012 */
[----:B------:R-:W-:-:S07]  /*da10*/  MOV R24, RZ ;  /* 0x000000ff00187202 */ /* 0x000fce0000000f00 */
.L_x_7092:
[----:B------:R-:W-:Y:S05]  /*da20*/  BSYNC B1 ;  /* 0x0000000000017941 */ /* 0x000fea0003800000 */
.L_x_7072:
        /* <DEDUP_REMOVED lines=35> */
.L_x_7112:
[----:B------:R-:W-:Y:S01]  /*dc60*/  DMUL R10, RZ, R32 ;  /* 0x00000020ff0a7228 */ /* 0x000fe20000000000 */
[----:B------:R-:W-:-:S10]  /*dc70*/  MOV R3, RZ ;  /* 0x000000ff00037202 */ /* 0x000fd40000000f00 */
.L_x_7113:
[----:B------:R-:W-:Y:S05]  /*dc80*/  BSYNC B2 ;  /* 0x0000000000027941 */ /* 0x000fea0003800000 */
.L_x_7111:
        /* <DEDUP_REMOVED lines=63> */
.L_x_7115:
[----:B------:R-:W-:Y:S05]  /*e080*/  BSYNC B0 ;  /* 0x0000000000007941 */ /* 0x000fea0003800000 */
.L_x_7114:
        /* <DEDUP_REMOVED lines=88> */
.L_x_7119:
[----:B------:R-:W-:Y:S05]  /*e610*/  BSYNC B3 ;  /* 0x0000000000037941 */ /* 0x000fea0003800000 */
.L_x_7118:
[----:B------:R-:W-:Y:S01]  /*e620*/  DADD R10, R22, R10 ;  /* 0x00000000160a7229 */ /* 0x000fe2000000000a */
[----:B------:R-:W-:Y:S01]  /*e630*/  UMOV UR4, 0x8fb9f87e ;  /* 0x8fb9f87e00047882 */ /* 0x000fe20000000000 */
[----:B------:R-:W-:Y:S02]  /*e640*/  UMOV UR5, 0x408633ce ;  /* 0x408633ce00057882 */ /* 0x000fe40000000000 */
[----:B------:R-:W-:-:S06]  /*e650*/  DSETP.GE.AND P0, PT, R26, UR4, PT ;  /* 0x000000041a007e2a */ /* 0x000fcc000bf06000 */
[----:B------:R-:W-:Y:S02]  /*e660*/  FSEL R22, R10, RZ, !P0 ;  /* 0x000000ff0a167208 */ /* 0x000fe40004000000 */
[----:B------:R-:W-:Y:S01]  /*e670*/  FSEL R23, R11, +QNAN , !P0 ;  /* 0x7ff000000b177808 */ /* 0x000fe20004000000 */
[----:B------:R-:W-:Y:S06]  /*e680*/  BRA `(.L_x_7120) ;  /* 0x00000000005c7947 */ /* 0x000fec0003800000 */
.L_x_7117:
        /* <DEDUP_REMOVED lines=23> */
.L_x_7120:
[----:B------:R-:W-:Y:S05]  /*e800*/  BSYNC B2 ;  /* 0x0000000000027941 */ /* 0x000fea0003800000 */
.L_x_7116:
        /* <DEDUP_REMOVED lines=32> */
.L_x_7122:
[----:B------:R-:W-:Y:S05]  /*ea10*/  BSYNC B2 ;  /* 0x0000000000027941 */ /* 0x000fea0003800000 */
.L_x_7121:
        /* <DEDUP_REMOVED lines=26> */
.L_x_7124:
[----:B------:R-:W-:Y:S05]  /*ebc0*/  BSYNC B2 ;  /* 0x0000000000027941 */ /* 0x000fea0003800000 */
.L_x_7123:
        /* <DEDUP_REMOVED lines=25> */
.L_x_7126:
[----:B------:R-:W-:Y:S05]  /*ed60*/  BSYNC B2 ;  /* 0x0000000000027941 */ /* 0x000fea0003800000 */
.L_x_7125:
[----:B------:R-:W-:Y:S05]  /*ed70*/  BRA `(.L_x_7127) ;  /* 0x00000010002c7947 */ /* 0x000fea0003800000 */
.L_x_7110:
        /* <DEDUP_REMOVED lines=61> */
.L_x_7129:
[----:B------:R-:W-:Y:S05]  /*f150*/  BSYNC B0 ;  /* 0x0000000000007941 */ /* 0x000fea0003800000 */
.L_x_7128:
        /* <DEDUP_REMOVED lines=23> */
.L_x_7131:
[----:B------:R-:W-:Y:S01]  /*f2d0*/  DMUL R10, RZ, R32 ;  /* 0x00000020ff0a7228 */ /* 0x000fe20000000000 */
[----:B------:R-:W-:-:S10]  /*f2e0*/  IMAD.MOV.U32 R3, RZ, RZ, RZ ;  /* 0x000000ffff037224 */ /* 0x000fd400078e00ff */
.L_x_7132:
[----:B------:R-:W-:Y:S05]  /*f2f0*/  BSYNC B2 ;  /* 0x0000000000027941 */ /* 0x000fea0003800000 */
.L_x_7130:
        /* <DEDUP_REMOVED lines=45> */
.L_x_7134:
[----:B------:R-:W-:Y:S01]  /*f5d0*/  DMUL R10, RZ, R32 ;  /* 0x00000020ff0a7228 */ /* 0x000fe20000000000 */
[----:B------:R-:W-:-:S10]  /*f5e0*/  MOV R3, RZ ;  /* 0x000000ff00037202 */ /* 0x000fd40000000f00 */
.L_x_7135:
[----:B------:R-:W-:Y:S05]  /*f5f0*/  BSYNC B2 ;  /* 0x0000000000027941 */ /* 0x000fea0003800000 */
.L_x_7133:
        /* <DEDUP_REMOVED lines=31> */
.L_x_7109:
[----:B------:R-:W-:-:S10]  /*f7f0*/  DADD R70, R32, -R32 ;  /* 0x0000000020467229 */ /* 0x000fd40000000820 */
[----:B------:R-:W-:Y:S02]  /*f800*/  IMAD.MOV.U32 R28, RZ, RZ, R70 ;  /* 0x000000ffff1c7224 */ /* 0x000fe400078e0046 */
[----:B------:R-:W-:Y:S01]  /*f810*/  IMAD.MOV.U32 R29, RZ, RZ, R71 ;  /* 0x000000ffff1d7224 */ /* 0x000fe200078e0047 */
[----:B------:R-:W-:Y:S06]  /*f820*/  BRA `(.L_x_7127) ;  /* 0x0000000400807947 */ /* 0x000fec0003800000 */
.L_x_7108:
        /* <DEDUP_REMOVED lines=34> */
.L_x_7139:
[----:B------:R-:W-:Y:S05]  /*fa50*/  BSYNC B3 ;  /* 0x0000000000037941 */ /* 0x000fea0003800000 */
.L_x_7138:
        /* <DEDUP_REMOVED lines=31> */
.L_x_7141:
[----:B------:R-:W-:Y:S05]  /*fc50*/  BSYNC B3 ;  /* 0x0000000000037941 */ /* 0x000fea0003800000 */
.L_x_7140:
        /* <DEDUP_REMOVED lines=24> */
.L_x_7137:
[----:B------:R-:W-:Y:S05]  /*fde0*/  BSYNC B2 ;  /* 0x0000000000027941 */ /* 0x000fea0003800000 */
.L_x_7136:
[----:B------:R-:W-:Y:S01]  /*fdf0*/  IMAD.MOV.U32 R71, RZ, RZ, R70 ;  /* 0x000000ffff477224 */ /* 0x000fe200078e0046 */
[----:B------:R-:W-:Y:S01]  /*fe00*/  LOP3.LUT R29, RZ, 0x80000000, R33, 0xb8, !PT ;  /* 0x80000000ff1d7812 */ /* 0x000fe200078eb821 */
[----:B------:R-:W-:Y:S02]  /*fe10*/  IMAD.MOV.U32 R70, RZ, RZ, R18 ;  /* 0x000000ffff467224 */ /* 0x000fe400078e0012 */
[----:B------:R-:W-:-:S07]  /*fe20*/  IMAD.MOV.U32 R28, RZ, RZ, RZ ;  /* 0x000000ffff1c7224 */ /* 0x000fce00078e00ff */
.L_x_7127:
[----:B------:R-:W-:Y:S05]  /*fe30*/  BSYNC B1 ;  /* 0x0000000000017941 */ /* 0x000fea0003800000 */
.L_x_7107:
        /* <DEDUP_REMOVED lines=33> */
.L_x_7147:
[----:B------:R-:W-:Y:S01]  /*10050*/  DMUL R10, RZ, R36 ;  /* 0x00000024ff0a7228 */ /* 0x000fe20000000000 */
[----:B------:R-:W-:-:S10]  /*10060*/  IMAD.MOV.U32 R3, RZ, RZ, RZ ;  /* 0x000000ffff037224 */ /* 0x000fd400078e00ff */
.L_x_7148:
[----:B------:R-:W-:Y:S05]  /*10070*/  BSYNC B2 ;  /* 0x0000000000027941 */ /* 0x000fea0003800000 */
.L_x_7146:
        /* <DEDUP_REMOVED lines=63> */
.L_x_7150:
[----:B------:R-:W-:Y:S05]  /*10470*/  BSYNC B0 ;  /* 0x0000000000007941 */ /* 0x000fea0003800000 */
.L_x_7149:
        /* <DEDUP_REMOVED lines=23> */
[----:B------:R-:W-:Y:S01]  /*105f0*/  MOV R30, 0x8ebd13cd ;  /* 0x8ebd13cd001e7802 */ /* 0x000fe20000000f00 */
[----:B------:R-:W-:Y:S01]  /*10600*/  IMAD.MOV.U32 R31, RZ, RZ, 0x3e5af86d ;  /* 0x3e5af86dff1f7424 */ /* 0x000fe200078e00ff */
        /* <DEDUP_REMOVED lines=9> */
[----:B------:R-:W-:Y:S02]  /*106a0*/  @P0 IADD3 R32, R10, RZ, RZ ;  /* 0x000000ff0a200210 */ /* 0x000fe40007ffe0ff */
        /* <DEDUP_REMOVED lines=32> */
[----:B------:R-:W-:Y:S01]  /*108b0*/  MOV R10, 0x1 ;  /* 0x00000001000a7802 */ /* 0x000fe20000000f00 */
[----:B------:R-:W-:Y:S01]  /*108c0*/  IMAD.MOV.U32 R23, RZ, RZ, R3 ;  /* 0x000000ffff177224 */ /* 0x000fe200078e0003 */
[----:B------:R-:W-:-:S05]  /*108d0*/  FSETP.GEU.AND P1, PT, |R3|, 6.5827683646048100446e-37, PT ;  /* 0x036000000300780b */ /* 0x000fca0003f2e200 */
        /* <DEDUP_REMOVED lines=18> */
.L_x_7154:
[----:B------:R-:W-:Y:S05]  /*10a00*/  BSYNC B3 ;  /* 0x0000000000037941 */ /* 0x000fea0003800000 */
.L_x_7153:
[----:B------:R-:W-:Y:S01]  /*10a10*/  DADD R10, R22, R10 ;  /* 0x00000000160a7229 */ /* 0x000fe2000000000a */
[----:B------:R-:W-:Y:S01]  /*10a20*/  UMOV UR4, 0x8fb9f87e ;  /* 0x8fb9f87e00047882 */ /* 0x000fe20000000000 */
[----:B------:R-:W-:Y:S02]  /*10a30*/  UMOV UR5, 0x408633ce ;  /* 0x408633ce00057882 */ /* 0x000fe40000000000 */
[----:B------:R-:W-:-:S06]  /*10a40*/  DSETP.GE.AND P0, PT, R26, UR4, PT ;  /* 0x000000041a007e2a */ /* 0x000fcc000bf06000 */
[----:B------:R-:W-:Y:S02]  /*10a50*/  FSEL R22, R10, RZ, !P0 ;  /* 0x000000ff0a167208 */ /* 0x000fe40004000000 */
[----:B------:R-:W-:Y:S01]  /*10a60*/  FSEL R23, R11, +QNAN , !P0 ;  /* 0x7ff000000b177808 */ /* 0x000fe20004000000 */
[----:B------:R-:W-:Y:S06]  /*10a70*/  BRA `(.L_x_7155) ;  /* 0x00000000005c7947 */ /* 0x000fec0003800000 */
.L_x_7152:
        /* <DEDUP_REMOVED lines=23> */
.L_x_7155:
[----:B------:R-:W-:Y:S05]  /*10bf0*/  BSYNC B2 ;  /* 0x0000000000027941 */ /* 0x000fea0003800000 */
.L_x_7151:
        /* <DEDUP_REMOVED lines=32> */
.L_x_7157:
[----:B------:R-:W-:Y:S05]  /*10e00*/  BSYNC B2 ;  /* 0x0000000000027941 */ /* 0x000fea0003800000 */
.L_x_7156:
        /* <DEDUP_REMOVED lines=25> */
[----:B------:R-:W-:-:S07]  /*10fa0*/  IMAD.MOV.U32 R11, RZ, RZ, R3 ;  /* 0x000000ffff0b7224 */ /* 0x000fce00078e0003 */
.L_x_7159:
[----:B------:R-:W-:Y:S05]  /*10fb0*/  BSYNC B2 ;  /* 0x0000000000027941 */ /* 0x000fea0003800000 */
.L_x_7158:
[----:B------:R-:W0:Y:S01]  /*10fc0*/  MUFU.RCP64H R15, R23 ;  /* 0x00000017000f7308 */ /* 0x000e220000001800 */
[----:B------:R-:W-:Y:S01]  /*10fd0*/  MOV R14, 0x1 ;  /* 0x00000001000e7802 */ /* 0x000fe20000000f00 */
[----:B------:R-:W-:Y:S01]  /*10fe0*/  BSSY B2, `(.L_x_7160) ;  /* 0x0000017000027945 */ /* 0x000fe20003800000 */
[----:B------:R-:W-:Y:S01]  /*10ff0*/  FSETP.GEU.AND P1, PT, |R19|, 6.5827683646048100446e-37, PT ;  /* 0x036000001300780b */ /* 0x000fe20003f2e200 */
        /* <DEDUP_REMOVED lines=21> */
.L_x_7161:
[----:B------:R-:W-:Y:S05]  /*11150*/  BSYNC B2 ;  /* 0x0000000000027941 */ /* 0x000fea0003800000 */
.L_x_7160:
[----:B------:R-:W-:Y:S05]  /*11160*/  BRA `(.L_x_7162) ;  /* 0x0000001000287947 */ /* 0x000fea0003800000 */
.L_x_7145:
        /* <DEDUP_REMOVED lines=61> */
.L_x_7164:
[----:B------:R-:W-:Y:S05]  /*11540*/  BSYNC B0 ;  /* 0x0000000000007941 */ /* 0x000fea0003800000 */
.L_x_7163:
        /* <DEDUP_REMOVED lines=23> */
.L_x_7166:
[----:B------:R-:W-:Y:S01]  /*116c0*/  DMUL R10, RZ, R36 ;  /* 0x00000024ff0a7228 */ /* 0x000fe20000000000 */
[----:B------:R-:W-:-:S10]  /*116d0*/  IMAD.MOV.U32 R3, RZ, RZ, RZ ;  /* 0x000000ffff037224 */ /* 0x000fd400078e00ff */
.L_x_7167:
[----:B------:R-:W-:Y:S05]  /*116e0*/  BSYNC B2 ;  /* 0x0000000000027941 */ /* 0x000fea0003800000 */
.L_x_7165:
        /* <DEDUP_REMOVED lines=45> */
.L_x_7169:
[----:B------:R-:W-:Y:S01]  /*119c0*/  DMUL R10, RZ, R36 ;  /* 0x00000024ff0a7228 */ /* 0x000fe20000000000 */
[----:B------:R-:W-:-:S10]  /*119d0*/  IMAD.MOV.U32 R3, RZ, RZ, RZ ;  /* 0x000000ffff037224 */ /* 0x000fd400078e00ff */
.L_x_7170:
[----:B------:R-:W-:Y:S05]  /*119e0*/  BSYNC B2 ;  /* 0x0000000000027941 */ /* 0x000fea0003800000 */
.L_x_7168:
        /* <DEDUP_REMOVED lines=31> */
.L_x_7144:
[----:B------:R-:W-:-:S10]  /*11be0*/  DADD R72, R36, -R36 ;  /* 0x0000000024487229 */ /* 0x000fd40000000824 */
[----:B------:R-:W-:Y:S01]  /*11bf0*/  IMAD.MOV.U32 R32, RZ, RZ, R72 ;  /* 0x000000ffff207224 */ /* 0x000fe200078e0048 */
[----:B------:R-:W-:Y:S01]  /*11c00*/  MOV R33, R73 ;  /* 0x0000004900217202 */ /* 0x000fe20000000f00 */
[----:B------:R-:W-:Y:S06]  /*11c10*/  BRA `(.L_x_7162) ;  /* 0x00000004007c7947 */ /* 0x000fec0003800000 */
.L_x_7143:
        /* <DEDUP_REMOVED lines=34> */
.L_x_7174:
[----:B------:R-:W-:Y:S05]  /*11e40*/  BSYNC B3 ;  /* 0x0000000000037941 */ /* 0x000fea0003800000 */
.L_x_7173:
        /* <DEDUP_REMOVED lines=31> */
.L_x_7176:
[----:B------:R-:W-:Y:S05]  /*12040*/  BSYNC B3 ;  /* 0x0000000000037941 */ /* 0x000fea0003800000 */
.L_x_7175:
        /* <DEDUP_REMOVED lines=24> */
.L_x_7172:
[----:B------:R-:W-:Y:S05]  /*121d0*/  BSYNC B2 ;  /* 0x0000000000027941 */ /* 0x000fea0003800000 */
.L_x_7171:
[----:B------:R-:W-:Y:S01]  /*121e0*/  LOP3.LUT R33, RZ, 0x80000000, R37, 0xb8, !PT ;  /* 0x80000000ff217812 */ /* 0x000fe200078eb825 */
[----:B------:R-:W-:Y:S01]  /*121f0*/  IMAD.MOV.U32 R73, RZ, RZ, R14 ;  /* 0x000000ffff497224 */ /* 0x000fe200078e000e */
[----:B------:R-:W-:-:S07]  /*12200*/  MOV R32, RZ ;  /* 0x000000ff00207202 */ /* 0x000fce0000000f00 */
.L_x_7162:
[----:B------:R-:W-:Y:S05]  /*12210*/  BSYNC B1 ;  /* 0x0000000000017941 */ /* 0x000fea0003800000 */
.L_x_7142:
        /* <DEDUP_REMOVED lines=8> */
[----:B0-----:R-:W-:Y:S01]  /*122a0*/  IMAD.WIDE.U32 R2, R2, 0x10, R10 ;  /* 0x0000001002027825 */ /* 0x001fe200078e000a */
[----:B------:R-:W-:-:S03]  /*122b0*/  DADD R10, -RZ, -R6 ;  /* 0x00000000ff0a7229 */ /* 0x000fc60000000906 */
[----:B------:R-:W-:-:S05]  /*122c0*/  IMAD.WIDE R2, R0, 0x80, R2 ;  /* 0x0000008000027825 */ /* 0x000fca00078e0202 */
        /* <DEDUP_REMOVED lines=9> */
.L_x_6896:
[----:B------:R-:W0:Y:S01]  /*12360*/  S2R R3, SR_TID.X ;  /* 0x0000000000037919 */ /* 0x000e220000002100 */
[----:B------:R-:W-:Y:S02]  /*12370*/  CS2R R22, SRZ ;  /* 0x0000000000167805 */ /* 0x000fe4000001ff00 */
[----:B------:R-:W-:Y:S02]  /*12380*/  CS2R R20, SRZ ;  /* 0x0000000000147805 */ /* 0x000fe4000001ff00 */
[----:B0-----:R-:W-:-:S13]  /*12390*/  ISETP.GE.AND P0, PT, R3, R0, PT ;  /* 0x000000000300720c */ /* 0x001fda0003f06270 */
[----:B------:R-:W-:Y:S01]  /*123a0*/  @!P0 IMAD.IADD R35, R2, 0x1, R3 ;  /* 0x0000000102238824 */ /* 0x000fe200078e0203 */
[----:B------:R-:W0:Y:S01]  /*123b0*/  @!P0 LDC.64 R28, c[0x0][0x220] ;  /* 0x00008800ff1c8b82 */ /* 0x000e220000000a00 */
[----:B------:R-:W-:-:S05]  /*123c0*/  @!P0 VIADD R3, R3, 0x80 ;  /* 0x0000008003038836 */ /* 0x000fca0000000000 */
[----:B------:R-:W-:-:S13]  /*123d0*/  ISETP.GE.AND P6, PT, R3, R0, PT ;  /* 0x000000000300720c */ /* 0x000fda0003fc6270 */
[----:B------:R-:W-:Y:S01]  /*123e0*/  @!P6 IMAD.IADD R7, R2, 0x1, R3 ;  /* 0x000000010207e824 */ /* 0x000fe200078e0203 */
[----:B------:R-:W1:Y:S01]  /*123f0*/  @!P6 LDC.64 R4, c[0x0][0x220] ;  /* 0x00008800ff04eb82 */ /* 0x000e620000000a00 */
[----:B------:R-:W-:-:S05]  /*12400*/  @!P6 VIADD R3, R3, 0x80 ;  /* 0x000000800303e836 */ /* 0x000fca0000000000 */
[----:B------:R-:W-:-:S13]  /*12410*/  ISETP.GE.AND P5, PT, R3, R0, PT ;  /* 0x000000000300720c */ /* 0x000fda0003fa6270 */
[----:B------:R-:W-:Y:S01]  /*12420*/  @!P5 IADD3 R25, R2, R3, RZ ;  /* 0x000000030219d210 */ /* 0x000fe20007ffe0ff */
[----:B------:R-:W-:Y:S02]  /*12430*/  @!P5 VIADD R3, R3, 0x80 ;  /* 0x000000800303d836 */ /* 0x000fe40000000000 */
[----:B-1----:R-:W-:-:S03]  /*12440*/  @!P6 IMAD.WIDE.U32 R4, R7, 0x10, R4 ;  /* 0x000000100704e825 */ /* 0x002fc600078e0004 */
[C---:B------:R-:W-:Y:S01]  /*12450*/  ISETP.GE.AND P4, PT, R3.reuse, R0, PT ;  /* 0x000000000300720c */ /* 0x040fe20003f86270 */
[----:B------:R-:W1:Y:S01]  /*12460*/  @!P5 LDC.64 R6, c[0x0][0x220] ;  /* 0x00008800ff06db82 */ /* 0x000e620000000a00 */
[----:B------:R2:W5:Y:S11]  /*12470*/  @!P6 LDG.E.128 R20, desc[UR6][R4.64] ;  /* 0x000000060414e981 */ /* 0x000576000c1e1d00 */
[----:B------:R-:W-:Y:S01]  /*12480*/  @!P4 IMAD.IADD R33, R2, 0x1, R3 ;  /* 0x000000010221c824 */ /* 0x000fe200078e0203 */
[----:B------:R-:W3:Y:S01]  /*12490*/  @!P4 LDC.64 R8, c[0x0][0x220] ;  /* 0x00008800ff08cb82 */ /* 0x000ee20000000a00 */
[----:B------:R-:W-:-:S05]  /*124a0*/  @!P4 VIADD R3, R3, 0x80 ;  /* 0x000000800303c836 */ /* 0x000fca0000000000 */
[----:B------:R-:W-:-:S13]  /*124b0*/  ISETP.GE.AND P3, PT, R3, R0, PT ;  /* 0x000000000300720c */ /* 0x000fda0003f66270 */
[----:B------:R-:W-:Y:S01]  /*124c0*/  @!P3 IMAD.IADD R15, R2, 0x1, R3 ;  /* 0x00000001020fb824 */ /* 0x000fe200078e0203 */
[----:B------:R-:W-:Y:S01]  /*124d0*/  @!P3 IADD3 R3, R3, 0x80, RZ ;  /* 0x000000800303b810 */ /* 0x000fe20007ffe0ff */
[----:B------:R-:W4:Y:S03]  /*124e0*/  @!P3 LDC.64 R10, c[0x0][0x220] ;  /* 0x00008800ff0abb82 */ /* 0x000f260000000a00 */
[----:B------:R-:W-:-:S13]  /*124f0*/  ISETP.GE.AND P2, PT, R3, R0, PT ;  /* 0x000000000300720c */ /* 0x000fda0003f46270 */
[----:B------:R-:W-:Y:S01]  /*12500*/  @!P2 IMAD.IADD R17, R2, 0x1, R3 ;  /* 0x000000010211a824 */ /* 0x000fe200078e0203 */
[----:B------:R-:W0:Y:S01]  /*12510*/  @!P2 LDC.64 R12, c[0x0][0x220] ;  /* 0x00008800ff0cab82 */ /* 0x000e220000000a00 */
[----:B------:R-:W-:-:S05]  /*12520*/  @!P2 VIADD R3, R3, 0x80 ;  /* 0x000000800303a836 */ /* 0x000fca0000000000 */
[----:B------:R-:W-:-:S13]  /*12530*/  ISETP.GE.AND P1, PT, R3, R0, PT ;  /* 0x000000000300720c */ /* 0x000fda0003f26270 */
[----:B------:R-:W-:Y:S01]  /*12540*/  @!P1 IMAD.IADD R41, R2, 0x1, R3 ;  /* 0x0000000102299824 */ /* 0x000fe200078e0203 */
[----:B------:R-:W2:Y:S01]  /*12550*/  @!P1 LDC.64 R26, c[0x0][0x220] ;  /* 0x00008800ff1a9b82 */ /* 0x000ea20000000a00 */
[----:B------:R-:W-:-:S05]  /*12560*/  @!P1 VIADD R3, R3, 0x80 ;  /* 0x0000008003039836 */ /* 0x000fca0000000000 */
[----:B------:R-:W-:-:S13]  /*12570*/  ISETP.GE.AND P6, PT, R3, R0, PT ;  /* 0x000000000300720c */ /* 0x000fda0003fc6270 */
[----:B------:R-:W2:Y:S01]  /*12580*/  @!P6 LDC.64 R30, c[0x0][0x220] ;  /* 0x00008800ff1eeb82 */ /* 0x000ea20000000a00 */
[----:B---3--:R-:W-:Y:S01]  /*12590*/  @!P4 IMAD.WIDE.U32 R32, R33, 0x10, R8 ;  /* 0x000000102120c825 */ /* 0x008fe200078e0008 */
[----:B------:R-:W-:-:S03]  /*125a0*/  CS2R R18, SRZ ;  /* 0x0000000000127805 */ /* 0x000fc6000001ff00 */
[----:B----4-:R-:W-:-:S04]  /*125b0*/  @!P3 IMAD.WIDE.U32 R8, R15, 0x10, R10 ;  /* 0x000000100f08b825 */ /* 0x010fc800078e000a */
[----:B0-----:R-:W-:Y:S01]  /*125c0*/  @!P2 IMAD.WIDE.U32 R10, R17, 0x10, R12 ;  /* 0x00000010110aa825 */ /* 0x001fe200078e000c */
[----:B------:R-:W-:Y:S02]  /*125d0*/  CS2R R16, SRZ ;  /* 0x0000000000107805 */ /* 0x000fe4000001ff00 */
[----:B------:R-:W-:Y:S01]  /*125e0*/  @!P6 IADD3 R3, R2, R3, RZ ;  /* 0x000000030203e210 */ /* 0x000fe20007ffe0ff */
[----:B-1----:R-:W-:Y:S01]  /*125f0*/  @!P5 IMAD.WIDE.U32 R24, R25, 0x10, R6 ;  /* 0x000000101918d825 */ /* 0x002fe200078e0006 */
[----:B------:R-:W-:Y:S02]  /*12600*/  CS2R R46, SRZ ;  /* 0x00000000002e7805 */ /* 0x000fe4000001ff00 */
[----:B------:R-:W-:Y:S02]  /*12610*/  CS2R R44, SRZ ;  /* 0x00000000002c7805 */ /* 0x000fe4000001ff00 */
[----:B------:R-:W-:Y:S01]  /*12620*/  CS2R R50, SRZ ;  /* 0x0000000000327805 */ /* 0x000fe2000001ff00 */
[----:B--2---:R-:W-:Y:S01]  /*12630*/  @!P1 IMAD.WIDE.U32 R40, R41, 0x10, R26 ;  /* 0x0000001029289825 */ /* 0x004fe200078e001a */
[----:B------:R0:W5:Y:S01]  /*12640*/  @!P5 LDG.E.128 R16, desc[UR6][R24.64] ;  /* 0x000000061810d981 */ /* 0x000162000c1e1d00 */
[----:B------:R-:W-:-:S02]  /*12650*/  CS2R R48, SRZ ;  /* 0x0000000000307805 */ /* 0x000fc4000001ff00 */
[----:B------:R-:W-:Y:S02]  /*12660*/  CS2R R6, SRZ ;  /* 0x0000000000067805 */ /* 0x000fe4000001ff00 */
[----:B------:R-:W-:Y:S02]  /*12670*/  CS2R R4, SRZ ;  /* 0x0000000000047805 */ /* 0x000fe4000001ff00 */
[----:B------:R-:W-:Y:S02]  /*12680*/  CS2R R38, SRZ ;  /* 0x0000000000267805 */ /* 0x000fe4000001ff00 */
[----:B------:R-:W-:Y:S02]  /*12690*/  CS2R R36, SRZ ;  /* 0x0000000000247805 */ /* 0x000fe4000001ff00 */
[----:B------:R-:W-:Y:S01]  /*126a0*/  CS2R R26, SRZ ;  /* 0x00000000001a7805 */ /* 0x000fe2000001ff00 */
[----:B------:R-:W-:Y:S01]  /*126b0*/  @!P6 IMAD.WIDE.U32 R30, R3, 0x10, R30 ;  /* 0x00000010031ee825 */ /* 0x000fe200078e001e */
[----:B------:R-:W5:Y:S01]  /*126c0*/  @!P3 LDG.E.128 R44, desc[UR6][R8.64] ;  /* 0x00000006082cb981 */ /* 0x000f62000c1e1d00 */
[----:B0-----:R-:W-:-:S02]  /*126d0*/  CS2R R24, SRZ ;  /* 0x0000000000187805 */ /* 0x001fc4000001ff00 */
[----:B------:R-:W-:Y:S01]  /*126e0*/  @!P0 IMAD.WIDE.U32 R28, R35, 0x10, R28 ;  /* 0x00000010231c8825 */ /* 0x000fe200078e001c */
[----:B------:R-:W5:Y:S04]  /*126f0*/  @!P2 LDG.E.128 R48, desc[UR6][R10.64] ;  /* 0x000000060a30a981 */ /* 0x000f68000c1e1d00 */
[----:B------:R-:W5:Y:S04]  /*12700*/  @!P1 LDG.E.128 R4, desc[UR6][R40.64] ;  /* 0x0000000628049981 */ /* 0x000f68000c1e1d00 */
[----:B------:R-:W5:Y:S04]  /*12710*/  @!P6 LDG.E.128 R36, desc[UR6][R30.64] ;  /* 0x000000061e24e981 */ /* 0x000f68000c1e1d00 */
[----:B------:R-:W5:Y:S01]  /*12720*/  @!P0 LDG.E.128 R24, desc[UR6][R28.64] ;  /* 0x000000061c188981 */ /* 0x000f62000c1e1d00 */
[----:B------:R-:W-:-:S02]  /*12730*/  CS2R R14, SRZ ;  /* 0x00000000000e7805 */ /* 0x000fc4000001ff00 */
[----:B------:R-:W-:Y:S01]  /*12740*/  CS2R R12, SRZ ;  /* 0x00000000000c7805 */ /* 0x000fe2000001ff00 */
[----:B------:R-:W-:Y:S01]  /*12750*/  BSSY B2, `(.L_x_7177) ;  /* 0x000024e000027945 */ /* 0x000fe20003800000 */
[----:B------:R-:W-:-:S04]  /*12760*/  CS2R R34, SRZ ;  /* 0x0000000000227805 */ /* 0x000fc8000001ff00 */
[----:B------:R0:W5:Y:S02]  /*12770*/  @!P4 LDG.E.128 R12, desc[UR6][R32.64] ;  /* 0x00000006200cc981 */ /* 0x000164000c1e1d00 */
[----:B0-----:R-:W-:Y:S01]  /*12780*/  CS2R R32, SRZ ;  /* 0x0000000000207805 */ /* 0x001fe2000001ff00 */
        /* <DEDUP_REMOVED lines=34> */
.L_x_7184:
[----:B------:R-:W-:Y:S01]  /*129b0*/  DMUL R10, RZ, R24 ;  /* 0x00000018ff0a7228 */ /* 0x000fe20000000000 */
[----:B------:R-:W-:-:S10]  /*129c0*/  IMAD.MOV.U32 R3, RZ, RZ, RZ ;  /* 0x000000ffff037224 */ /* 0x000fd400078e00ff */
.L_x_7185:
[----:B------:R-:W-:Y:S05]  /*129d0*/  BSYNC B3 ;  /* 0x0000000000037941 */ /* 0x000fea0003800000 */
.L_x_7183:
        /* <DEDUP_REMOVED lines=64> */
.L_x_7187:
[----:B------:R-:W-:Y:S05]  /*12de0*/  BSYNC B0 ;  /* 0x0000000000007941 */ /* 0x000fea0003800000 */
.L_x_7186:
        /* <DEDUP_REMOVED lines=84> */
[----:B------:R-:W-:Y:S05]  /*13330*/  CALL.REL.NOINC `($__internal_12_$__cuda_sm20_div_rn_f64_full) ;  /* 0x0000011c00c87944 */ /* 0x000fea0003c00000 */
[----:B------:R-:W-:-:S07]  /*13340*/  IMAD.MOV.U32 R11, RZ, RZ, R3 ;  /* 0x000000ffff0b7224 */ /* 0x000fce00078e0003 */
.L_x_7191:
[----:B------:R-:W-:Y:S05]  /*13350*/  BSYNC B4 ;  /* 0x0000000000047941 */ /* 0x000fea0003800000 */
.L_x_7190:
[----:B------:R-:W-:Y:S01]  /*13360*/  DADD R10, R24, R10 ;  /* 0x00000000180a7229 */ /* 0x000fe2000000000a */
[----:B------:R-:W-:Y:S01]  /*13370*/  UMOV UR4, 0x8fb9f87e ;  /* 0x8fb9f87e00047882 */ /* 0x000fe20000000000 */
[----:B------:R-:W-:Y:S02]  /*13380*/  UMOV UR5, 0x408633ce ;  /* 0x408633ce00057882 */ /* 0x000fe40000000000 */
[----:B------:R-:W-:-:S06]  /*13390*/  DSETP.GE.AND P0, PT, R28, UR4, PT ;  /* 0x000000041c007e2a */ /* 0x000fcc000bf06000 */
[----:B------:R-:W-:Y:S02]  /*133a0*/  FSEL R24, R10, RZ, !P0 ;  /* 0x000000ff0a187208 */ /* 0x000fe40004000000 */
[----:B------:R-:W-:Y:S01]  /*133b0*/  FSEL R25, R11, +QNAN , !P0 ;  /* 0x7ff000000b197808 */ /* 0x000fe20004000000 */
[----:B------:R-:W-:Y:S06]  /*133c0*/  BRA `(.L_x_7192) ;  /* 0x00000000005c7947 */ /* 0x000fec0003800000 */
.L_x_7189:
        /* <DEDUP_REMOVED lines=23> */
.L_x_7192:
[----:B------:R-:W-:Y:S05]  /*13540*/  BSYNC B3 ;  /* 0x0000000000037941 */ /* 0x000fea0003800000 */
.L_x_7188:
[----:B------:R-:W-:Y:S01]  /*13550*/  DADD R26, -RZ, -R26 ;  /* 0x00000000ff1a7229 */ /* 0x000fe2000000091a */
[----:B------:R-:W-:Y:S01]  /*13560*/  BSSY B3, `(.L_x_7193) ;  /* 0x0000021000037945 */ /* 0x000fe20003800000 */
[----:B------:R-:W-:-:S04]  /*13570*/  DFMA R28, R8, R8, 1 ;  /* 0x3ff00000081c742b */ /* 0x000fc80000000008 */
        /* <DEDUP_REMOVED lines=31> */
.L_x_7194:
[----:B------:R-:W-:Y:S05]  /*13770*/  BSYNC B3 ;  /* 0x0000000000037941 */ /* 0x000fea0003800000 */
.L_x_7193:
        /* <DEDUP_REMOVED lines=26> */
.L_x_7196:
[----:B------:R-:W-:Y:S05]  /*13920*/  BSYNC B3 ;  /* 0x0000000000037941 */ /* 0x000fea0003800000 */
.L_x_7195:
        /* <DEDUP_REMOVED lines=25> */
.L_x_7198:
[----:B------:R-:W-:Y:S05]  /*13ac0*/  BSYNC B3 ;  /* 0x0000000000037941 */ /* 0x000fea0003800000 */
.L_x_7197:
[----:B------:R-:W-:Y:S05]  /*13ad0*/  BRA `(.L_x_7199) ;  /* 0x00000010004c7947 */ /* 0x000fea0003800000 */
.L_x_7182:
[----:B------:R-:W-:Y:S01]  /*13ae0*/  IMAD.MOV.U32 R8, RZ, RZ, 0x652b82fe ;  /* 0x652b82feff087424 */ /* 0x000fe200078e00ff */
        /* <DEDUP_REMOVED lines=63> */
.L_x_7201:
[----:B------:R-:W-:Y:S05]  /*13ee0*/  BSYNC B0 ;  /* 0x0000000000007941 */ /* 0x000fea0003800000 */
.L_x_7200:
        /* <DEDUP_REMOVED lines=22> */
[----:B------:R-:W-:Y:S02]  /*14050*/  IMAD.MOV.U32 R40, RZ, RZ, R10 ;  /* 0x000000ffff287224 */ /* 0x000fe400078e000a */
[----:B------:R-:W-:Y:S01]  /*14060*/  IMAD.MOV.U32 R41, RZ, RZ, R11 ;  /* 0x000000ffff297224 */ /* 0x000fe200078e000b */
[----:B------:R-:W-:Y:S06]  /*14070*/  BRA `(.L_x_7204) ;  /* 0x0000000000087947 */ /* 0x000fec0003800000 */
.L_x_7203:
[----:B------:R-:W-:Y:S01]  /*14080*/  DMUL R40, RZ, R24 ;  /* 0x00000018ff287228 */ /* 0x000fe20000000000 */
[----:B------:R-:W-:-:S10]  /*14090*/  IMAD.MOV.U32 R3, RZ, RZ, RZ ;  /* 0x000000ffff037224 */ /* 0x000fd400078e00ff */
.L_x_7204:
[----:B------:R-:W-:Y:S05]  /*140a0*/  BSYNC B3 ;  /* 0x0000000000037941 */ /* 0x000fea0003800000 */
.L_x_7202:
        /* <DEDUP_REMOVED lines=45> */
.L_x_7206:
[----:B------:R-:W-:Y:S01]  /*14380*/  DMUL R10, RZ, R24 ;  /* 0x00000018ff0a7228 */ /* 0x000fe20000000000 */
[----:B------:R-:W-:-:S10]  /*14390*/  MOV R3, RZ ;  /* 0x000000ff00037202 */ /* 0x000fd40000000f00 */
.L_x_7207:
[----:B------:R-:W-:Y:S05]  /*143a0*/  BSYNC B3 ;  /* 0x0000000000037941 */ /* 0x000fea0003800000 */
.L_x_7205:
        /* <DEDUP_REMOVED lines=15> */
[----:B------:R-:W-:Y:S02]  /*144a0*/  FSEL R57, R3, -0.082518599927425384521, !P0 ;  /* 0xbda8ff8303397808 */ /* 0x000fe40004000000 */
[----:B------:R-:W-:-:S04]  /*144b0*/  MOV R3, 0x3ff00000 ;  /* 0x3ff0000000037802 */ /* 0x000fc80000000f00 */
        /* <DEDUP_REMOVED lines=15> */
.L_x_7181:
[----:B------:R-:W-:-:S10]  /*145b0*/  DADD R52, R24, -R24 ;  /* 0x0000000018347229 */ /* 0x000fd40000000818 */
[----:B------:R-:W-:Y:S02]  /*145c0*/  IMAD.MOV.U32 R32, RZ, RZ, R52 ;  /* 0x000000ffff207224 */ /* 0x000fe400078e0034 */
[----:B------:R-:W-:Y:S01]  /*145d0*/  IMAD.MOV.U32 R33, RZ, RZ, R53 ;  /* 0x000000ffff217224 */ /* 0x000fe200078e0035 */
[----:B------:R-:W-:Y:S06]  /*145e0*/  BRA `(.L_x_7199) ;  /* 0x0000000400887947 */ /* 0x000fec0003800000 */
.L_x_7180:
        /* <DEDUP_REMOVED lines=32> */
[----:B------:R-:W-:Y:S05]  /*147f0*/  CALL.REL.NOINC `($_ZN2at6native29vectorized_elementwise_kernelILi8EZZZNS0_15tan_kernel_cudaERNS_18TensorIteratorBaseEENKUlvE_clEvENKUlvE_clEvEUlN3c107complexIdEEE_St5arrayIPcLm2EEEEviT0_T1_$__internal_trig_reduction_slowpathd) ;  /* 0x0000011400007944 */ /* 0x000fea0003c00000 */
.L_x_7211:
[----:B------:R-:W-:Y:S05]  /*14800*/  BSYNC B4 ;  /* 0x0000000000047941 */ /* 0x000fea0003800000 */
.L_x_7210:
        /* <DEDUP_REMOVED lines=25> */
[----:B------:R-:W-:Y:S02]  /*149a0*/  DSETP.GE.AND P0, PT, |R24|, 2.14748364800000000000e+09, PT ;  /* 0x41e000001800742a */ /* 0x000fe40003f06200 */
[----:B------:R0:W1:Y:S04]  /*149b0*/  F2I.F64 R3, R10 ;  /* 0x0000000a00037311 */ /* 0x0000680000301100 */
[----:B------:R-:W-:-:S08]  /*149c0*/  @P1 DFMA R40, R40, -1, RZ ;  /* 0xbff000002828182b */ /* 0x000fd000000000ff */
[----:B0-----:R-:W-:Y:S05]  /*149d0*/  @!P0 BRA `(.L_x_7213) ;  /* 0x0000000000188947 */ /* 0x001fea0003800000 */
[----:B------:R-:W-:Y:S01]  /*149e0*/  IMAD.MOV.U32 R10, RZ, RZ, R24 ;  /* 0x000000ffff0a7224 */ /* 0x000fe200078e0018 */
[----:B------:R-:W-:Y:S01]  /*149f0*/  MOV R56, 0x14a20 ;  /* 0x00014a2000387802 */ /* 0x000fe20000000f00 */
[----:B------:R-:W-:-:S07]  /*14a00*/  IMAD.MOV.U32 R57, RZ, RZ, R25 ;  /* 0x000000ffff397224 */ /* 0x000fce00078e0019 */
[----:B-1----:R-:W-:Y:S05]  /*14a10*/  CALL.REL.NOINC `($_ZN2at6native29vectorized_elementwise_kernelILi8EZZZNS0_15tan_kernel_cudaERNS_18TensorIteratorBaseEENKUlvE_clEvENKUlvE_clEvEUlN3c107complexIdEEE_St5arrayIPcLm2EEEEviT0_T1_$__internal_trig_reduction_slowpathd) ;  /* 0x0000011000787944 */ /* 0x002fea0003c00000 */
[----:B------:R-:W-:Y:S01]  /*14a20*/  IMAD.MOV.U32 R54, RZ, RZ, R10 ;  /* 0x000000ffff367224 */ /* 0x000fe200078e000a */
[----:B------:R-:W-:-:S07]  /*14a30*/  MOV R55, R11 ;  /* 0x0000000b00377202 */ /* 0x000fce0000000f00 */
.L_x_7213:
[----:B------:R-:W-:Y:S05]  /*14a40*/  BSYNC B4 ;  /* 0x0000000000047941 */ /* 0x000fea0003800000 */
.L_x_7212:
        /* <DEDUP_REMOVED lines=24> */
.L_x_7209:
[----:B------:R-:W-:Y:S05]  /*14bd0*/  BSYNC B3 ;  /* 0x0000000000037941 */ /* 0x000fea0003800000 */
.L_x_7208:
[----:B------:R-:W-:Y:S01]  /*14be0*/  LOP3.LUT R33, RZ, 0x80000000, R25, 0xb8, !PT ;  /* 0x80000000ff217812 */ /* 0x000fe200078eb819 */
[----:B------:R-:W-:Y:S01]  /*14bf0*/  IMAD.MOV.U32 R32, RZ, RZ, RZ ;  /* 0x000000ffff207224 */ /* 0x000fe200078e00ff */
[----:B------:R-:W-:-:S07]  /*14c00*/  MOV R53, R8 ;  /* 0x0000000800357202 */ /* 0x000fce0000000f00 */
.L_x_7199:
[----:B------:R-:W-:Y:S05]  /*14c10*/  BSYNC B1 ;  /* 0x0000000000017941 */ /* 0x000fea0003800000 */
.L_x_7179:
[----:B------:R-:W-:-:S11]  /*14c20*/  DADD R34, -RZ, -R52 ;  /* 0x00000000ff227229 */ /* 0x000fd60000000934 */
.L_x_7178:
[----:B------:R-:W-:Y:S05]  /*14c30*/  BSYNC B2 ;  /* 0x0000000000027941 */ /* 0x000fea0003800000 */
.L_x_7177:
[----:B------:R-:W0:Y:S01]  /*14c40*/  S2R R3, SR_TID.X ;  /* 0x0000000000037919 */ /* 0x000e220000002100 */
[----:B------:R-:W-:Y:S01]  /*14c50*/  BSSY B2, `(.L_x_7214) ;  /* 0x000024b000027945 */ /* 0x000fe20003800000 */
[----:B------:R-:W-:Y:S02]  /*14c60*/  CS2R R30, SRZ ;  /* 0x00000000001e7805 */ /* 0x000fe4000001ff00 */
[----:B------:R-:W-:Y:S01]  /*14c70*/  CS2R R28, SRZ ;  /* 0x00000000001c7805 */ /* 0x000fe2000001ff00 */
[----:B0-----:R-:W-:-:S05]  /*14c80*/  VIADD R3, R3, 0x80 ;  /* 0x0000008003037836 */ /* 0x001fca0000000000 */
[----:B------:R-:W-:-:S13]  /*14c90*/  ISETP.GE.AND P0, PT, R3, R0, PT ;  /* 0x000000000300720c */ /* 0x000fda0003f06270 */
[----:B------:R-:W-:Y:S05]  /*14ca0*/  @P0 BRA `(.L_x_7215) ;  /* 0x0000002400140947 */ /* 0x000fea0003800000 */
        /* <DEDUP_REMOVED lines=35> */
.L_x_7221:
[----:B------:R-:W-:Y:S01]  /*14ee0*/  DMUL R10, RZ, R20 ;  /* 0x00000014ff0a7228 */ /* 0x000fe20000000000 */
[----:B------:R-:W-:-:S10]  /*14ef0*/  IMAD.MOV.U32 R3, RZ, RZ, RZ ;  /* 0x000000ffff037224 */ /* 0x000fd400078e00ff */
.L_x_7222:
[----:B------:R-:W-:Y:S05]  /*14f00*/  BSYNC B3 ;  /* 0x0000000000037941 */ /* 0x000fea0003800000 */
.L_x_7220:
        /* <DEDUP_REMOVED lines=63> */
.L_x_7224:
[----:B------:R-:W-:Y:S05]  /*15300*/  BSYNC B0 ;  /* 0x0000000000007941 */ /* 0x000fea0003800000 */
.L_x_7223:
[----:B------:R-:W-:Y:S01]  /*15310*/  BSSY B3, `(.L_x_7225) ;  /* 0x0000077000037945 */ /* 0x000fe20003800000 */
[----:B------:R-:W-:-:S03]  /*15320*/  IMAD.MOV.U32 R24, RZ, RZ, R8 ;  /* 0x000000ffff187224 */ /* 0x000fc600078e0008 */
[----:B------:R-:W-:Y:S05]  /*15330*/  @!P1 BRA `(.L_x_7226) ;  /* 0x0000000400749947 */ /* 0x000fea0003800000 */
        /* <DEDUP_REMOVED lines=63> */
[----:B------:R-:W-:-:S03]  /*15730*/  @P1 FSEL R3, R9, R11, !P0 ;  /* 0x0000000b09031208 */ /* 0x000fc60004000000 */
[----:B------:R-:W-:Y:S01]  /*15740*/  IMAD.MOV.U32 R8, RZ, RZ, R26 ;  /* 0x000000ffff087224 */ /* 0x000fe200078e001a */
        /* <DEDUP_REMOVED lines=20> */
.L_x_7228:
[----:B------:R-:W-:Y:S05]  /*15890*/  BSYNC B4 ;  /* 0x0000000000047941 */ /* 0x000fea0003800000 */
.L_x_7227:
[----:B------:R-:W-:Y:S01]  /*158a0*/  DADD R8, R8, R10 ;  /* 0x0000000008087229 */ /* 0x000fe2000000000a */
[----:B------:R-:W-:Y:S01]  /*158b0*/  UMOV UR4, 0x8fb9f87e ;  /* 0x8fb9f87e00047882 */ /* 0x000fe20000000000 */
[----:B------:R-:W-:Y:S02]  /*158c0*/  UMOV UR5, 0x408633ce ;  /* 0x408633ce00057882 */ /* 0x000fe40000000000 */
[----:B------:R-:W-:-:S06]  /*158d0*/  DSETP.GE.AND P0, PT, R24, UR4, PT ;  /* 0x0000000418007e2a */ /* 0x000fcc000bf06000 */
[----:B------:R-:W-:Y:S02]  /*158e0*/  FSEL R8, R8, RZ, !P0 ;  /* 0x000000ff08087208 */ /* 0x000fe40004000000 */
[----:B------:R-:W-:Y:S01]  /*158f0*/  FSEL R9, R9, +QNAN , !P0 ;  /* 0x7ff0000009097808 */ /* 0x000fe20004000000 */
[----:B------:R-:W-:Y:S06]  /*15900*/  BRA `(.L_x_7229) ;  /* 0x00000000005c7947 */ /* 0x000fec0003800000 */
.L_x_7226:
        /* <DEDUP_REMOVED lines=23> */
.L_x_7229:
[----:B------:R-:W-:Y:S05]  /*15a80*/  BSYNC B3 ;  /* 0x0000000000037941 */ /* 0x000fea0003800000 */
.L_x_7225:
[----:B------:R-:W-:Y:S01]  /*15a90*/  DADD R22, -RZ, -R22 ;  /* 0x00000000ff167229 */ /* 0x000fe20000000916 */
[----:B------:R-:W-:Y:S01]  /*15aa0*/  BSSY B3, `(.L_x_7230) ;  /* 0x0000020000037945 */ /* 0x000fe20003800000 */
[----:B------:R-:W-:-:S04]  /*15ab0*/  DFMA R24, R20, R20, 1 ;  /* 0x3ff000001418742b */ /* 0x000fc80000000014 */
[----:B------:R-:W-:-:S04]  /*15ac0*/  IMAD.MOV.U32 R22, RZ, RZ, 0x0 ;  /* 0x00000000ff167424 */ /* 0x000fc800078e00ff */
        /* <DEDUP_REMOVED lines=29> */
.L_x_7231:
[----:B------:R-:W-:Y:S05]  /*15ca0*/  BSYNC B3 ;  /* 0x0000000000037941 */ /* 0x000fea0003800000 */
.L_x_7230:
        /* <DEDUP_REMOVED lines=27> */
.L_x_7233:
[----:B------:R-:W-:Y:S05]  /*15e60*/  BSYNC B3 ;  /* 0x0000000000037941 */ /* 0x000fea0003800000 */
.L_x_7232:
        /* <DEDUP_REMOVED lines=22> */
.L_x_7235:
[----:B------:R-:W-:Y:S05]  /*15fd0*/  BSYNC B3 ;  /* 0x0000000000037941 */ /* 0x000fea0003800000 */
.L_x_7234:
[----:B------:R-:W-:Y:S02]  /*15fe0*/  IMAD.MOV.U32 R28, RZ, RZ, R10 ;  /* 0x000000ffff1c7224 */ /* 0x000fe400078e000a */
[----:B------:R-:W-:Y:S01]  /*15ff0*/  IMAD.MOV.U32 R29, RZ, RZ, R11 ;  /* 0x000000ffff1d7224 */ /* 0x000fe200078e000b */
[----:B------:R-:W-:Y:S06]  /*16000*/  BRA `(.L_x_7236) ;  /* 0x0000001000347947 */ /* 0x000fec0003800000 */
.L_x_7219:
        /* <DEDUP_REMOVED lines=58> */
[----:B------:R-:W-:-:S06]  /*163b0*/  @!P1 IMAD.MOV.U32 R10, RZ, RZ, RZ ;  /* 0x000000ffff0a9224 */ /* 0x000fcc00078e00ff */
[----:B------:R-:W-:-:S11]  /*163c0*/  @!P1 DMUL R52, R8, R10 ;  /* 0x0000000a08349228 */ /* 0x000fd60000000000 */
.L_x_7238:
[----:B------:R-:W-:Y:S05]  /*163d0*/  BSYNC B0 ;  /* 0x0000000000007941 */ /* 0x000fea0003800000 */
.L_x_7237:
        /* <DEDUP_REMOVED lines=22> */
[----:B------:R-:W-:Y:S01]  /*16540*/  MOV R40, R10 ;  /* 0x0000000a00287202 */ /* 0x000fe20000000f00 */
[----:B------:R-:W-:Y:S01]  /*16550*/  IMAD.MOV.U32 R41, RZ, RZ, R11 ;  /* 0x000000ffff297224 */ /* 0x000fe200078e000b */
[----:B------:R-:W-:Y:S06]  /*16560*/  BRA `(.L_x_7241) ;  /* 0x0000000000087947 */ /* 0x000fec0003800000 */
.L_x_7240:
[----:B------:R-:W-:Y:S01]  /*16570*/  DMUL R40, RZ, R20 ;  /* 0x00000014ff287228 */ /* 0x000fe20000000000 */
[----:B------:R-:W-:-:S10]  /*16580*/  IMAD.MOV.U32 R3, RZ, RZ, RZ ;  /* 0x000000ffff037224 */ /* 0x000fd400078e00ff */
.L_x_7241:
[----:B------:R-:W-:Y:S05]  /*16590*/  BSYNC B3 ;  /* 0x0000000000037941 */ /* 0x000fea0003800000 */
.L_x_7239:
        /* <DEDUP_REMOVED lines=45> */
.L_x_7243:
[----:B------:R-:W-:Y:S01]  /*16870*/  DMUL R10, RZ, R20 ;  /* 0x00000014ff0a7228 */ /* 0x000fe20000000000 */
[----:B------:R-:W-:-:S10]  /*16880*/  IMAD.MOV.U32 R3, RZ, RZ, RZ ;  /* 0x000000ffff037224 */ /* 0x000fd400078e00ff */
.L_x_7244:
[----:B------:R-:W-:Y:S05]  /*16890*/  BSYNC B3 ;  /* 0x0000000000037941 */ /* 0x000fea0003800000 */
.L_x_7242:
        /* <DEDUP_REMOVED lines=16> */
[----:B------:R-:W-:-:S05]  /*169a0*/  IMAD.MOV.U32 R3, RZ, RZ, 0x3ff00000 ;  /* 0x3ff00000ff037424 */ /* 0x000fca00078e00ff */
        /* <DEDUP_REMOVED lines=15> */
.L_x_7218:
[----:B------:R-:W-:-:S10]  /*16aa0*/  DADD R8, R20, -R20 ;  /* 0x0000000014087229 */ /* 0x000fd40000000814 */
[----:B------:R-:W-:Y:S01]  /*16ab0*/  MOV R28, R8 ;  /* 0x00000008001c7202 */ /* 0x000fe20000000f00 */
[----:B------:R-:W-:Y:S01]  /*16ac0*/  IMAD.MOV.U32 R29, RZ, RZ, R9 ;  /* 0x000000ffff1d7224 */ /* 0x000fe200078e0009 */
[----:B------:R-:W-:Y:S06]  /*16ad0*/  BRA `(.L_x_7236) ;  /* 0x0000000400807947 */ /* 0x000fec0003800000 */
.L_x_7217:
        /* <DEDUP_REMOVED lines=34> */
.L_x_7248:
[----:B------:R-:W-:Y:S05]  /*16d00*/  BSYNC B4 ;  /* 0x0000000000047941 */ /* 0x000fea0003800000 */
.L_x_7247:
        /* <DEDUP_REMOVED lines=28> */
[----:B------:R-:W-:Y:S01]  /*16ed0*/  IMAD.MOV.U32 R9, RZ, RZ, R3 ;  /* 0x000000ffff097224 */ /* 0x000fe200078e0003 */
[----:B------:R-:W-:Y:S01]  /*16ee0*/  MOV R55, R11 ;  /* 0x0000000b00377202 */ /* 0x000fe20000000f00 */
[----:B------:R-:W-:-:S07]  /*16ef0*/  IMAD.MOV.U32 R54, RZ, RZ, R10 ;  /* 0x000000ffff367224 */ /* 0x000fce00078e000a */
.L_x_7250:
[----:B------:R-:W-:Y:S05]  /*16f00*/  BSYNC B4 ;  /* 0x0000000000047941 */ /* 0x000fea0003800000 */
.L_x_7249:
        /* <DEDUP_REMOVED lines=24> */
.L_x_7246:
[----:B------:R-:W-:Y:S05]  /*17090*/  BSYNC B3 ;  /* 0x0000000000037941 */ /* 0x000fea0003800000 */
.L_x_7245:
[----:B------:R-:W-:Y:S01]  /*170a0*/  MOV R9, R8 ;  /* 0x0000000800097202 */ /* 0x000fe20000000f00 */
[----:B------:R-:W-:Y:S01]  /*170b0*/  IMAD.MOV.U32 R8, RZ, RZ, R52 ;  /* 0x000000ffff087224 */ /* 0x000fe200078e0034 */
[----:B------:R-:W-:Y:S01]  /*170c0*/  LOP3.LUT R29, RZ, 0x80000000, R21, 0xb8, !PT ;  /* 0x80000000ff1d7812 */ /* 0x000fe200078eb815 */
[----:B------:R-:W-:-:S07]  /*170d0*/  IMAD.MOV.U32 R28, RZ, RZ, RZ ;  /* 0x000000ffff1c7224 */ /* 0x000fce00078e00ff */
.L_x_7236:
[----:B------:R-:W-:Y:S05]  /*170e0*/  BSYNC B1 ;  /* 0x0000000000017941 */ /* 0x000fea0003800000 */
.L_x_7216:
[----:B------:R-:W-:-:S11]  /*170f0*/  DADD R30, -RZ, -R8 ;  /* 0x00000000ff1e7229 */ /* 0x000fd60000000908 */
.L_x_7215:
[----:B------:R-:W-:Y:S05]  /*17100*/  BSYNC B2 ;  /* 0x0000000000027941 */ /* 0x000fea0003800000 */
.L_x_7214:
[----:B------:R-:W0:Y:S01]  /*17110*/  S2R R3, SR_TID.X ;  /* 0x0000000000037919 */ /* 0x000e220000002100 */
[----:B------:R-:W-:Y:S01]  /*17120*/  BSSY B2, `(.L_x_7251) ;  /* 0x000024f000027945 */ /* 0x000fe20003800000 */
[----:B-----5:R-:W-:Y:S02]  /*17130*/  CS2R R26, SRZ ;  /* 0x00000000001a7805 */ /* 0x020fe4000001ff00 */
[----:B------:R-:W-:Y:S01]  /*17140*/  CS2R R24, SRZ ;  /* 0x0000000000187805 */ /* 0x000fe2000001ff00 */
[----:B0-----:R-:W-:-:S05]  /*17150*/  VIADD R3, R3, 0x100 ;  /* 0x0000010003037836 */ /* 0x001fca0000000000 */
[----:B------:R-:W-:-:S13]  /*17160*/  ISETP.GE.AND P0, PT, R3, R0, PT ;  /* 0x000000000300720c */ /* 0x000fda0003f06270 */
[----:B------:R-:W-:Y:S05]  /*17170*/  @P0 BRA `(.L_x_7252) ;  /* 0x0000002400240947 */ /* 0x000fea0003800000 */
        /* <DEDUP_REMOVED lines=35> */
.L_x_7258:
[----:B------:R-:W-:Y:S01]  /*173b0*/  DMUL R10, RZ, R16 ;  /* 0x00000010ff0a7228 */ /* 0x000fe20000000000 */
[----:B------:R-:W-:-:S10]  /*173c0*/  IMAD.MOV.U32 R3, RZ, RZ, RZ ;  /* 0x000000ffff037224 */ /* 0x000fd400078e00ff */
.L_x_7259:
[----:B------:R-:W-:Y:S05]  /*173d0*/  BSYNC B3 ;  /* 0x0000000000037941 */ /* 0x000fea0003800000 */
.L_x_7257:
        /* <DEDUP_REMOVED lines=63> */
.L_x_7261:
[----:B------:R-:W-:Y:S05]  /*177d0*/  BSYNC B0 ;  /* 0x0000000000007941 */ /* 0x000fea0003800000 */
.L_x_7260:
        /* <DEDUP_REMOVED lines=12> */
[----:B------:R-:W-:Y:S01]  /*178a0*/  SHF.L.U32 R9, R21, 0x1, RZ ;  /* 0x0000000115097819 */ /* 0x000fe200000006ff */
[----:B------:R-:W-:-:S03]  /*178b0*/  VIADD R8, R8, 0xffffffff ;  /* 0xffffffff08087836 */ /* 0x000fc60000000000 */
[----:B------:R-:W-:-:S03]  /*178c0*/  ISETP.GE.U32.AND P0, PT, R9, 0x7fb3e647, PT ;  /* 0x7fb3e6470900780c */ /* 0x000fc60003f06070 */
[C---:B------:R-:W-:Y:S01]  /*178d0*/  DFMA R22, R10.reuse, -UR4, R20 ;  /* 0x800000040a167c2b */ /* 0x040fe20008000014 */
[----:B------:R-:W-:Y:S01]  /*178e0*/  UMOV UR4, 0x3b39803f ;  /* 0x3b39803f00047882 */ /* 0x000fe20000000000 */
[----:B------:R-:W-:Y:S01]  /*178f0*/  UMOV UR5, 0x3c7abc9e ;  /* 0x3c7abc9e00057882 */ /* 0x000fe20000000000 */
[----:B------:R-:W-:Y:S02]  /*17900*/  SEL R8, R8, RZ, P0 ;  /* 0x000000ff08087207 */ /* 0x000fe40000000000 */
[----:B------:R-:W-:Y:S02]  /*17910*/  ISETP.NE.AND P1, PT, R9, RZ, PT ;  /* 0x000000ff0900720c */ /* 0x000fe40003f25270 */
[----:B------:R-:W-:Y:S01]  /*17920*/  IADD3 R24, R8, -0x1, RZ ;  /* 0xffffffff08187810 */ /* 0x000fe20007ffe0ff */
[----:B------:R-:W-:Y:S01]  /*17930*/  DFMA R22, R10, -UR4, R22 ;  /* 0x800000040a167c2b */ /* 0x000fe20008000016 */
[----:B------:R-:W-:Y:S01]  /*17940*/  UMOV UR4, 0x6acd15b6 ;  /* 0x6acd15b600047882 */ /* 0x000fe20000000000 */
[----:B------:R-:W-:Y:S01]  /*17950*/  IMAD.MOV.U32 R10, RZ, RZ, -0x7142ec33 ;  /* 0x8ebd13cdff0a7424 */ /* 0x000fe200078e00ff */
[----:B------:R-:W-:Y:S01]  /*17960*/  UMOV UR5, 0x3e21f407 ;  /* 0x3e21f40700057882 */ /* 0x000fe20000000000 */
[----:B------:R-:W-:-:S06]  /*17970*/  IMAD.MOV.U32 R11, RZ, RZ, 0x3e5af86d ;  /* 0x3e5af86dff0b7424 */ /* 0x000fcc00078e00ff */
        /* <DEDUP_REMOVED lines=42> */
[----:B------:R-:W-:Y:S01]  /*17c20*/  IMAD.MOV.U32 R9, RZ, RZ, R3 ;  /* 0x000000ffff097224 */ /* 0x000fe200078e0003 */
[----:B------:R-:W-:-:S06]  /*17c30*/  MOV R8, R22 ;  /* 0x0000001600087202 */ /* 0x000fcc0000000f00 */
        /* <DEDUP_REMOVED lines=18> */
.L_x_7265:
[----:B------:R-:W-:Y:S05]  /*17d60*/  BSYNC B4 ;  /* 0x0000000000047941 */ /* 0x000fea0003800000 */
.L_x_7264:
[----:B------:R-:W-:Y:S01]  /*17d70*/  DADD R8, R8, R10 ;  /* 0x0000000008087229 */ /* 0x000fe2000000000a */
[----:B------:R-:W-:Y:S01]  /*17d80*/  UMOV UR4, 0x8fb9f87e ;  /* 0x8fb9f87e00047882 */ /* 0x000fe20000000000 */
[----:B------:R-:W-:Y:S02]  /*17d90*/  UMOV UR5, 0x408633ce ;  /* 0x408633ce00057882 */ /* 0x000fe40000000000 */
[----:B------:R-:W-:-:S06]  /*17da0*/  DSETP.GE.AND P0, PT, R20, UR4, PT ;  /* 0x0000000414007e2a */ /* 0x000fcc000bf06000 */
[----:B------:R-:W-:Y:S02]  /*17db0*/  FSEL R8, R8, RZ, !P0 ;  /* 0x000000ff08087208 */ /* 0x000fe40004000000 */
[----:B------:R-:W-:Y:S01]  /*17dc0*/  FSEL R9, R9, +QNAN , !P0 ;  /* 0x7ff0000009097808 */ /* 0x000fe20004000000 */
[----:B------:R-:W-:Y:S06]  /*17dd0*/  BRA `(.L_x_7266) ;  /* 0x00000000005c7947 */ /* 0x000fec0003800000 */
.L_x_7263:
        /* <DEDUP_REMOVED lines=23> */
.L_x_7266:
[----:B------:R-:W-:Y:S05]  /*17f50*/  BSYNC B3 ;  /* 0x0000000000037941 */ /* 0x000fea0003800000 */
.L_x_7262:
[----:B------:R-:W-:Y:S01]  /*17f60*/  DADD R18, -RZ, -R18 ;  /* 0x00000000ff127229 */ /* 0x000fe20000000912 */
[----:B------:R-:W-:Y:S01]  /*17f70*/  BSSY B3, `(.L_x_7267) ;  /* 0x0000020000037945 */ /* 0x000fe20003800000 */
[----:B------:R-:W-:-:S04]  /*17f80*/  DFMA R20, R16, R16, 1 ;  /* 0x3ff000001014742b */ /* 0x000fc80000000010 */
[----:B------:R-:W-:-:S04]  /*17f90*/  IMAD.MOV.U32 R18, RZ, RZ, 0x0 ;  /* 0x00000000ff127424 */ /* 0x000fc800078e00ff */
        /* <DEDUP_REMOVED lines=29> */
.L_x_7268:
[----:B------:R-:W-:Y:S05]  /*18170*/  BSYNC B3 ;  /* 0x0000000000037941 */ /* 0x000fea0003800000 */
.L_x_7267:
        /* <DEDUP_REMOVED lines=27> */
.L_x_7270:
[----:B------:R-:W-:Y:S05]  /*18330*/  BSYNC B3 ;  /* 0x0000000000037941 */ /* 0x000fea0003800000 */
.L_x_7269:
        /* <DEDUP_REMOVED lines=22> */
.L_x_7272:
[----:B------:R-:W-:Y:S05]  /*184a0*/  BSYNC B3 ;  /* 0x0000000000037941 */ /* 0x000fea0003800000 */
.L_x_7271:
[----:B------:R-:W-:Y:S02]  /*184b0*/  IMAD.MOV.U32 R24, RZ, RZ, R10 ;  /* 0x000000ffff187224 */ /* 0x000fe400078e000a */
[----:B------:R-:W-:Y:S01]  /*184c0*/  IMAD.MOV.U32 R25, RZ, RZ, R11 ;  /* 0x000000ffff197224 */ /* 0x000fe200078e000b */
[----:B------:R-:W-:Y:S06]  /*184d0*/  BRA `(.L_x_7273) ;  /* 0x0000001000447947 */ /* 0x000fec0003800000 */
.L_x_7256:
        /* <DEDUP_REMOVED lines=8> */
[----:B------:R-:W-:Y:S02]  /*18560*/  IMAD.MOV.U32 R3, RZ, RZ, R25 ;  /* 0x000000ffff037224 */ /* 0x000fe400078e0019 */
[----:B------:R-:W-:-:S03]  /*18570*/  DADD R20, R10, -6.75539944105574400000e+15 ;  /* 0xc33800000a147429 */ /* 0x000fc60000000000 */
[----:B------:R-:W-:-:S05]  /*18580*/  FSETP.GEU.FTZ.AND P0, PT, |R3|, 4.1917929649353027344, PT ;  /* 0x4086232b0300780b */ /* 0x000fca0003f1e200 */
        /* <DEDUP_REMOVED lines=46> */
[----:B------:R-:W-:Y:S02]  /*18870*/  @!P1 IMAD.IADD R10, R10, 0x1, -R3 ;  /* 0x000000010a0a9824 */ /* 0x000fe400078e0a03 */
[----:B------:R-:W-:-:S03]  /*18880*/  @!P1 IMAD R9, R3, 0x100000, R23 ;  /* 0x0010000003099824 */ /* 0x000fc600078e0217 */
[----:B------:R-:W-:Y:S02]  /*18890*/  @!P1 LEA R11, R10, 0x3ff00000, 0x14 ;  /* 0x3ff000000a0b9811 */ /* 0x000fe400078ea0ff */
[----:B------:R-:W-:-:S06]  /*188a0*/  @!P1 MOV R10, RZ ;  /* 0x000000ff000a9202 */ /* 0x000fcc0000000f00 */
[----:B------:R-:W-:-:S11]  /*188b0*/  @!P1 DMUL R24, R8, R10 ;  /* 0x0000000a08189228 */ /* 0x000fd60000000000 */
.L_x_7275:
[----:B------:R-:W-:Y:S05]  /*188c0*/  BSYNC B0 ;  /* 0x0000000000007941 */ /* 0x000fea0003800000 */
.L_x_7274:
        /* <DEDUP_REMOVED lines=22> */
[----:B------:R-:W-:Y:S02]  /*18a30*/  IMAD.MOV.U32 R26, RZ, RZ, R10 ;  /* 0x000000ffff1a7224 */ /* 0x000fe400078e000a */
[----:B------:R-:W-:Y:S01]  /*18a40*/  IMAD.MOV.U32 R27, RZ, RZ, R11 ;  /* 0x000000ffff1b7224 */ /* 0x000fe200078e000b */
[----:B------:R-:W-:Y:S06]  /*18a50*/  BRA `(.L_x_7278) ;  /* 0x0000000000087947 */ /* 0x000fec0003800000 */
.L_x_7277:
[----:B------:R-:W-:Y:S01]  /*18a60*/  DMUL R26, RZ, R16 ;  /* 0x00000010ff1a7228 */ /* 0x000fe20000000000 */
[----:B------:R-:W-:-:S10]  /*18a70*/  MOV R3, RZ ;  /* 0x000000ff00037202 */ /* 0x000fd40000000f00 */
.L_x_7278:
[----:B------:R-:W-:Y:S05]  /*18a80*/  BSYNC B3 ;  /* 0x0000000000037941 */ /* 0x000fea0003800000 */
.L_x_7276:
        /* <DEDUP_REMOVED lines=44> */
[----:B------:R-:W-:Y:S02]  /*18d50*/  IMAD.MOV.U32 R52, RZ, RZ, R10 ;  /* 0x000000ffff347224 */ /* 0x000fe400078e000a */
[----:B------:R-:W-:Y:S01]  /*18d60*/  IMAD.MOV.U32 R53, RZ, RZ, R11 ;  /* 0x000000ffff357224 */ /* 0x000fe200078e000b */
[----:B------:R-:W-:Y:S06]  /*18d70*/  BRA `(.L_x_7281) ;  /* 0x0000000000087947 */ /* 0x000fec0003800000 */
.L_x_7280:
[----:B------:R-:W-:Y:S01]  /*18d80*/  DMUL R52, RZ, R16 ;  /* 0x00000010ff347228 */ /* 0x000fe20000000000 */
[----:B------:R-:W-:-:S10]  /*18d90*/  IMAD.MOV.U32 R3, RZ, RZ, RZ ;  /* 0x000000ffff037224 */ /* 0x000fd400078e00ff */
.L_x_7281:
[----:B------:R-:W-:Y:S05]  /*18da0*/  BSYNC B3 ;  /* 0x0000000000037941 */ /* 0x000fea0003800000 */
.L_x_7279:
        /* <DEDUP_REMOVED lines=24> */
[----:B------:R-:W-:Y:S02]  /*18f30*/  IMAD.MOV.U32 R9, RZ, RZ, 0x3ff00000 ;  /* 0x3ff00000ff097424 */ /* 0x000fe400078e00ff */
[----:B------:R-:W-:-:S03]  /*18f40*/  IMAD.MOV.U32 R8, RZ, RZ, RZ ;  /* 0x000000ffff087224 */ /* 0x000fc600078e00ff */
[----:B------:R-:W-:Y:S02]  /*18f50*/  LOP3.LUT R9, R9, 0x80000000, R19, 0xb8, !PT ;  /* 0x8000000009097812 */ /* 0x000fe400078eb813 */
[----:B------:R-:W-:-:S08]  /*18f60*/  @P1 DFMA R52, R52, -1, RZ ;  /* 0xbff000003434182b */ /* 0x000fd000000000ff */
[----:B------:R-:W-:-:S08]  /*18f70*/  DMUL R26, R26, R52 ;  /* 0x000000341a1a7228 */ /* 0x000fd00000000000 */
[----:B------:R-:W-:-:S08]  /*18f80*/  DMUL R26, R26, R24 ;  /* 0x000000181a1a7228 */ /* 0x000fd00000000000 */
[----:B------:R-:W-:Y:S01]  /*18f90*/  DMUL R24, R26, R24 ;  /* 0x000000181a187228 */ /* 0x000fe20000000000 */
[----:B------:R-:W-:Y:S10]  /*18fa0*/  BRA `(.L_x_7273) ;  /* 0x0000000400907947 */ /* 0x000ff40003800000 */
.L_x_7255:
[----:B------:R-:W-:-:S10]  /*18fb0*/  DADD R8, R16, -R16 ;  /* 0x0000000010087229 */ /* 0x000fd40000000810 */
[----:B------:R-:W-:Y:S01]  /*18fc0*/  MOV R24, R8 ;  /* 0x0000000800187202 */ /* 0x000fe20000000f00 */
[----:B------:R-:W-:Y:S01]  /*18fd0*/  IMAD.MOV.U32 R25, RZ, RZ, R9 ;  /* 0x000000ffff197224 */ /* 0x000fe200078e0009 */
[----:B------:R-:W-:Y:S06]  /*18fe0*/  BRA `(.L_x_7273) ;  /* 0x0000000400807947 */ /* 0x000fec0003800000 */
.L_x_7254:
        /* <DEDUP_REMOVED lines=34> */
.L_x_7285:
[----:B------:R-:W-:Y:S05]  /*19210*/  BSYNC B4 ;  /* 0x0000000000047941 */ /* 0x000fea0003800000 */
.L_x_7284:
        /* <DEDUP_REMOVED lines=31> */
.L_x_7287:
[----:B------:R-:W-:Y:S05]  /*19410*/  BSYNC B4 ;  /* 0x0000000000047941 */ /* 0x000fea0003800000 */
.L_x_7286:
        /* <DEDUP_REMOVED lines=24> */
.L_x_7283:
[----:B------:R-:W-:Y:S05]  /*195a0*/  BSYNC B3 ;  /* 0x0000000000037941 */ /* 0x000fea0003800000 */
.L_x_7282:
[----:B------:R-:W-:Y:S01]  /*195b0*/  MOV R9, R8 ;  /* 0x0000000800097202 */ /* 0x000fe20000000f00 */
[----:B------:R-:W-:Y:S01]  /*195c0*/  IMAD.MOV.U32 R8, RZ, RZ, R52 ;  /* 0x000000ffff087224 */ /* 0x000fe200078e0034 */
[----:B------:R-:W-:Y:S01]  /*195d0*/  LOP3.LUT R25, RZ, 0x80000000, R17, 0xb8, !PT ;  /* 0x80000000ff197812 */ /* 0x000fe200078eb811 */
[----:B------:R-:W-:-:S07]  /*195e0*/  IMAD.MOV.U32 R24, RZ, RZ, RZ ;  /* 0x000000ffff187224 */ /* 0x000fce00078e00ff */
.L_x_7273:
[----:B------:R-:W-:Y:S05]  /*195f0*/  BSYNC B1 ;  /* 0x0000000000017941 */ /* 0x000fea0003800000 */
.L_x_7253:
[----:B------:R-:W-:-:S11]  /*19600*/  DADD R26, -RZ, -R8 ;  /* 0x00000000ff1a7229 */ /* 0x000fd60000000908 */
.L_x_7252:
[----:B------:R-:W-:Y:S05]  /*19610*/  BSYNC B2 ;  /* 0x0000000000027941 */ /* 0x000fea0003800000 */
.L_x_7251:
[----:B------:R-:W0:Y:S01]  /*19620*/  S2R R3, SR_TID.X ;  /* 0x0000000000037919 */ /* 0x000e220000002100 */
[----:B------:R-:W-:Y:S01]  /*19630*/  BSSY B2, `(.L_x_7288) ;  /* 0x0000248000027945 */ /* 0x000fe20003800000 */
[----:B------:R-:W-:Y:S02]  /*19640*/  CS2R R22, SRZ ;  /* 0x0000000000167805 */ /* 0x000fe4000001ff00 */
        /* <DEDUP_REMOVED lines=39> */
.L_x_7295:
[----:B------:R-:W-:Y:S01]  /*198c0*/  DMUL R10, RZ, R12 ;  /* 0x0000000cff0a7228 */ /* 0x000fe20000000000 */
[----:B------:R-:W-:-:S10]  /*198d0*/  IMAD.MOV.U32 R3, RZ, RZ, RZ ;  /* 0x000000ffff037224 */ /* 0x000fd400078e00ff */
.L_x_7296:
[----:B------:R-:W-:Y:S05]  /*198e0*/  BSYNC B3 ;  /* 0x0000000000037941 */ /* 0x000fea0003800000 */
.L_x_7294:
        /* <DEDUP_REMOVED lines=63> */
.L_x_7298:
[----:B------:R-:W-:Y:S05]  /*19ce0*/  BSYNC B0 ;  /* 0x0000000000007941 */ /* 0x000fea0003800000 */
.L_x_7297:
        /* <DEDUP_REMOVED lines=88> */
.L_x_7302:
[----:B------:R-:W-:Y:S05]  /*1a270*/  BSYNC B4 ;  /* 0x0000000000047941 */ /* 0x000fea0003800000 */
.L_x_7301:
[----:B------:R-:W-:Y:S01]  /*1a280*/  DADD R10, R16, R10 ;  /* 0x00000000100a7229 */ /* 0x000fe2000000000a */
[----:B------:R-:W-:Y:S01]  /*1a290*/  UMOV UR4, 0x8fb9f87e ;  /* 0x8fb9f87e00047882 */ /* 0x000fe20000000000 */
[----:B------:R-:W-:Y:S02]  /*1a2a0*/  UMOV UR5, 0x408633ce ;  /* 0x408633ce00057882 */ /* 0x000fe40000000000 */
[----:B------:R-:W-:-:S06]  /*1a2b0*/  DSETP.GE.AND P0, PT, R18, UR4, PT ;  /* 0x0000000412007e2a */ /* 0x000fcc000bf06000 */
[----:B------:R-:W-:Y:S02]  /*1a2c0*/  FSEL R16, R10, RZ, !P0 ;  /* 0x000000ff0a107208 */ /* 0x000fe40004000000 */
[----:B------:R-:W-:Y:S01]  /*1a2d0*/  FSEL R17, R11, +QNAN , !P0 ;  /* 0x7ff000000b117808 */ /* 0x000fe20004000000 */
[----:B------:R-:W-:Y:S06]  /*1a2e0*/  BRA `(.L_x_7303) ;  /* 0x00000000005c7947 */ /* 0x000fec0003800000 */
.L_x_7300:
        /* <DEDUP_REMOVED lines=23> */
.L_x_7303:
[----:B------:R-:W-:Y:S05]  /*1a460*/  BSYNC B3 ;  /* 0x0000000000037941 */ /* 0x000fea0003800000 */
.L_x_7299:
        /* <DEDUP_REMOVED lines=32> */
.L_x_7305:
[----:B------:R-:W-:Y:S05]  /*1a670*/  BSYNC B3 ;  /* 0x0000000000037941 */ /* 0x000fea0003800000 */
.L_x_7304:
        /* <DEDUP_REMOVED lines=27> */
.L_x_7307:
[----:B------:R-:W-:Y:S05]  /*1a830*/  BSYNC B3 ;  /* 0x0000000000037941 */ /* 0x000fea0003800000 */
.L_x_7306:
        /* <DEDUP_REMOVED lines=22> */
.L_x_7309:
[----:B------:R-:W-:Y:S05]  /*1a9a0*/  BSYNC B3 ;  /* 0x0000000000037941 */ /* 0x000fea0003800000 */
.L_x_7308:
[----:B------:R-:W-:Y:S02]  /*1a9b0*/  IMAD.MOV.U32 R20, RZ, RZ, R10 ;  /* 0x000000ffff147224 */ /* 0x000fe400078e000a */
[----:B------:R-:W-:Y:S01]  /*1a9c0*/  IMAD.MOV.U32 R21, RZ, RZ, R11 ;  /* 0x000000ffff157224 */ /* 0x000fe200078e000b */
[----:B------:R-:W-:Y:S06]  /*1a9d0*/  BRA `(.L_x_7310) ;  /* 0x00000010002c7947 */ /* 0x000fec0003800000 */
.L_x_7293:
        /* <DEDUP_REMOVED lines=61> */
.L_x_7312:
[----:B------:R-:W-:Y:S05]  /*1adb0*/  BSYNC B0 ;  /* 0x0000000000007941 */ /* 0x000fea0003800000 */
.L_x_7311:
        /* <DEDUP_REMOVED lines=23> */
.L_x_7314:
[----:B------:R-:W-:Y:S01]  /*1af30*/  DMUL R10, RZ, R12 ;  /* 0x0000000cff0a7228 */ /* 0x000fe20000000000 */
[----:B------:R-:W-:-:S10]  /*1af40*/  IMAD.MOV.U32 R3, RZ, RZ, RZ ;  /* 0x000000ffff037224 */ /* 0x000fd400078e00ff */
.L_x_7315:
[----:B------:R-:W-:Y:S05]  /*1af50*/  BSYNC B3 ;  /* 0x0000000000037941 */ /* 0x000fea0003800000 */
.L_x_7313:
        /* <DEDUP_REMOVED lines=45> */
.L_x_7317:
[----:B------:R-:W-:Y:S01]  /*1b230*/  DMUL R10, RZ, R12 ;  /* 0x0000000cff0a7228 */ /* 0x000fe20000000000 */
[----:B------:R-:W-:-:S10]  /*1b240*/  IMAD.MOV.U32 R3, RZ, RZ, RZ ;  /* 0x000000ffff037224 */ /* 0x000fd400078e00ff */
.L_x_7318:
[----:B------:R-:W-:Y:S05]  /*1b250*/  BSYNC B3 ;  /* 0x0000000000037941 */ /* 0x000fea0003800000 */
.L_x_7316:
        /* <DEDUP_REMOVED lines=31> */
.L_x_7292:
[----:B------:R-:W-:-:S10]  /*1b450*/  DADD R8, R12, -R12 ;  /* 0x000000000c087229 */ /* 0x000fd4000000080c */
[----:B------:R-:W-:Y:S01]  /*1b460*/  MOV R20, R8 ;  /* 0x0000000800147202 */ /* 0x000fe20000000f00 */
[----:B------:R-:W-:Y:S01]  /*1b470*/  IMAD.MOV.U32 R21, RZ, RZ, R9 ;  /* 0x000000ffff157224 */ /* 0x000fe200078e0009 */
[----:B------:R-:W-:Y:S06]  /*1b480*/  BRA `(.L_x_7310) ;  /* 0x0000000400807947 */ /* 0x000fec0003800000 */
.L_x_7291:
        /* <DEDUP_REMOVED lines=34> */
.L_x_7322:
[----:B------:R-:W-:Y:S05]  /*1b6b0*/  BSYNC B4 ;  /* 0x0000000000047941 */ /* 0x000fea0003800000 */
.L_x_7321:
        /* <DEDUP_REMOVED lines=31> */
.L_x_7324:
[----:B------:R-:W-:Y:S05]  /*1b8b0*/  BSYNC B4 ;  /* 0x0000000000047941 */ /* 0x000fea0003800000 */
.L_x_7323:
        /* <DEDUP_REMOVED lines=24> */
.L_x_7320:
[----:B------:R-:W-:Y:S05]  /*1ba40*/  BSYNC B3 ;  /* 0x0000000000037941 */ /* 0x000fea0003800000 */
.L_x_7319:
[----:B------:R-:W-:Y:S01]  /*1ba50*/  MOV R9, R8 ;  /* 0x0000000800097202 */ /* 0x000fe20000000f00 */
[----:B------:R-:W-:Y:S01]  /*1ba60*/  IMAD.MOV.U32 R8, RZ, RZ, R14 ;  /* 0x000000ffff087224 */ /* 0x000fe200078e000e */
[----:B------:R-:W-:Y:S01]  /*1ba70*/  LOP3.LUT R21, RZ, 0x80000000, R13, 0xb8, !PT ;  /* 0x80000000ff157812 */ /* 0x000fe200078eb80d */
[----:B------:R-:W-:-:S07]  /*1ba80*/  IMAD.MOV.U32 R20, RZ, RZ, RZ ;  /* 0x000000ffff147224 */ /* 0x000fce00078e00ff */
.L_x_7310:
[----:B------:R-:W-:Y:S05]  /*1ba90*/  BSYNC B1 ;  /* 0x0000000000017941 */ /* 0x000fea0003800000 */
.L_x_7290:
[----:B------:R-:W-:-:S11]  /*1baa0*/  DADD R22, -RZ, -R8 ;  /* 0x00000000ff167229 */ /* 0x000fd60000000908 */
.L_x_7289:
[----:B------:R-:W-:Y:S05]  /*1bab0*/  BSYNC B2 ;  /* 0x0000000000027941 */ /* 0x000fea0003800000 */
.L_x_7288:
[----:B------:R-:W0:Y:S01]  /*1bac0*/  S2R R3, SR_TID.X ;  /* 0x0000000000037919 */ /* 0x000e220000002100 */
[----:B------:R-:W-:Y:S01]  /*1bad0*/  BSSY B2, `(.L_x_7325) ;  /* 0x0000251000027945 */ /* 0x000fe20003800000 */
[----:B------:R-:W-:Y:S02]  /*1bae0*/  CS2R R14, SRZ ;  /* 0x00000000000e7805 */ /* 0x000fe4000001ff00 */
        /* <DEDUP_REMOVED lines=40> */
.L_x_7332:
[----:B------:R-:W-:Y:S01]  /*1bd70*/  DMUL R10, RZ, R44 ;  /* 0x0000002cff0a7228 */ /* 0x000fe20000000000 */
[----:B------:R-:W-:-:S10]  /*1bd80*/  IMAD.MOV.U32 R3, RZ, RZ, RZ ;  /* 0x000000ffff037224 */ /* 0x000fd400078e00ff */
.L_x_7333:
[----:B------:R-:W-:Y:S05]  /*1bd90*/  BSYNC B3 ;  /* 0x0000000000037941 */ /* 0x000fea0003800000 */
.L_x_7331:
        /* <DEDUP_REMOVED lines=63> */
.L_x_7335:
[----:B------:R-:W-:Y:S05]  /*1c190*/  BSYNC B0 ;  /* 0x0000000000007941 */ /* 0x000fea0003800000 */
.L_x_7334:
        /* <DEDUP_REMOVED lines=88> */
.L_x_7339:
[----:B------:R-:W-:Y:S05]  /*1c720*/  BSYNC B4 ;  /* 0x0000000000047941 */ /* 0x000fea0003800000 */
.L_x_7338:
[----:B------:R-:W-:Y:S01]  /*1c730*/  DADD R10, R18, R10 ;  /* 0x00000000120a7229 */ /* 0x000fe2000000000a */
[----:B------:R-:W-:Y:S01]  /*1c740*/  UMOV UR4, 0x8fb9f87e ;  /* 0x8fb9f87e00047882 */ /* 0x000fe20000000000 */
[----:B------:R-:W-:Y:S02]  /*1c750*/  UMOV UR5, 0x408633ce ;  /* 0x408633ce00057882 */ /* 0x000fe40000000000 */
[----:B------:R-:W-:-:S06]  /*1c760*/  DSETP.GE.AND P0, PT, R40, UR4, PT ;  /* 0x0000000428007e2a */ /* 0x000fcc000bf06000 */
[----:B------:R-:W-:Y:S02]  /*1c770*/  FSEL R18, R10, RZ, !P0 ;  /* 0x000000ff0a127208 */ /* 0x000fe40004000000 */
[----:B------:R-:W-:Y:S01]  /*1c780*/  FSEL R19, R11, +QNAN , !P0 ;  /* 0x7ff000000b137808 */ /* 0x000fe20004000000 */
[----:B------:R-:W-:Y:S06]  /*1c790*/  BRA `(.L_x_7340) ;  /* 0x00000000005c7947 */ /* 0x000fec0003800000 */
.L_x_7337:
        /* <DEDUP_REMOVED lines=23> */
.L_x_7340:
[----:B------:R-:W-:Y:S05]  /*1c910*/  BSYNC B3 ;  /* 0x0000000000037941 */ /* 0x000fea0003800000 */
.L_x_7336:
        /* <DEDUP_REMOVED lines=32> */
.L_x_7342:
[----:B------:R-:W-:Y:S05]  /*1cb20*/  BSYNC B3 ;  /* 0x0000000000037941 */ /* 0x000fea0003800000 */
.L_x_7341:
        /* <DEDUP_REMOVED lines=25> */
[----:B------:R-:W-:-:S07]  /*1ccc0*/  MOV R11, R3 ;  /* 0x00000003000b7202 */ /* 0x000fce0000000f00 */
.L_x_7344:
[----:B------:R-:W-:Y:S05]  /*1ccd0*/  BSYNC B3 ;  /* 0x0000000000037941 */ /* 0x000fea0003800000 */
.L_x_7343:
        /* <DEDUP_REMOVED lines=25> */
.L_x_7346:
[----:B------:R-:W-:Y:S05]  /*1ce70*/  BSYNC B3 ;  /* 0x0000000000037941 */ /* 0x000fea0003800000 */
.L_x_7345:
[----:B------:R-:W-:Y:S01]  /*1ce80*/  MOV R16, R8 ;  /* 0x0000000800107202 */ /* 0x000fe20000000f00 */
[----:B------:R-:W-:Y:S01]  /*1ce90*/  IMAD.MOV.U32 R17, RZ, RZ, R9 ;  /* 0x000000ffff117224 */ /* 0x000fe200078e0009 */
[----:B------:R-:W-:Y:S06]  /*1cea0*/  BRA `(.L_x_7347) ;  /* 0x0000001000447947 */ /* 0x000fec0003800000 */
.L_x_7330:
        /* <DEDUP_REMOVED lines=61> */
.L_x_7349:
[----:B------:R-:W-:Y:S05]  /*1d280*/  BSYNC B0 ;  /* 0x0000000000007941 */ /* 0x000fea0003800000 */
.L_x_7348:
        /* <DEDUP_REMOVED lines=22> */
[----:B------:R-:W-:Y:S01]  /*1d3f0*/  IMAD.MOV.U32 R52, RZ, RZ, R10 ;  /* 0x000000ffff347224 */ /* 0x000fe200078e000a */
[----:B------:R-:W-:Y:S01]  /*1d400*/  MOV R53, R11 ;  /* 0x0000000b00357202 */ /* 0x000fe20000000f00 */
[----:B------:R-:W-:Y:S06]  /*1d410*/  BRA `(.L_x_7352) ;  /* 0x0000000000087947 */ /* 0x000fec0003800000 */
.L_x_7351:
[----:B------:R-:W-:Y:S01]  /*1d420*/  DMUL R52, RZ, R44 ;  /* 0x0000002cff347228 */ /* 0x000fe20000000000 */
[----:B------:R-:W-:-:S10]  /*1d430*/  IMAD.MOV.U32 R3, RZ, RZ, RZ ;  /* 0x000000ffff037224 */ /* 0x000fd400078e00ff */
.L_x_7352:
[----:B------:R-:W-:Y:S05]  /*1d440*/  BSYNC B3 ;  /* 0x0000000000037941 */ /* 0x000fea0003800000 */
.L_x_7350:
        /* <DEDUP_REMOVED lines=47> */
.L_x_7354:
[----:B------:R-:W-:Y:S01]  /*1d740*/  DMUL R54, RZ, R44 ;  /* 0x0000002cff367228 */ /* 0x000fe20000000000 */
[----:B------:R-:W-:-:S10]  /*1d750*/  IMAD.MOV.U32 R3, RZ, RZ, RZ ;  /* 0x000000ffff037224 */ /* 0x000fd400078e00ff */
.L_x_7355:
[----:B------:R-:W-:Y:S05]  /*1d760*/  BSYNC B3 ;  /* 0x0000000000037941 */ /* 0x000fea0003800000 */
.L_x_7353:
        /* <DEDUP_REMOVED lines=31> */
.L_x_7329:
[----:B------:R-:W-:-:S10]  /*1d960*/  DADD R12, R44, -R44 ;  /* 0x000000002c0c7229 */ /* 0x000fd4000000082c */
[----:B------:R-:W-:Y:S02]  /*1d970*/  IMAD.MOV.U32 R16, RZ, RZ, R12 ;  /* 0x000000ffff107224 */ /* 0x000fe400078e000c */
[----:B------:R-:W-:Y:S01]  /*1d980*/  IMAD.MOV.U32 R17, RZ, RZ, R13 ;  /* 0x000000ffff117224 */ /* 0x000fe200078e000d */
[----:B------:R-:W-:Y:S06]  /*1d990*/  BRA `(.L_x_7347) ;  /* 0x0000000400887947 */ /* 0x000fec0003800000 */
.L_x_7328:
        /* <DEDUP_REMOVED lines=34> */
[----:B------:R-:W-:Y:S01]  /*1dbc0*/  IMAD.MOV.U32 R58, RZ, RZ, R10 ;  /* 0x000000ffff3a7224 */ /* 0x000fe200078e000a */
[----:B------:R-:W-:-:S07]  /*1dbd0*/  MOV R59, R11 ;  /* 0x0000000b003b7202 */ /* 0x000fce0000000f00 */
.L_x_7359:
[----:B------:R-:W-:Y:S05]  /*1dbe0*/  BSYNC B4 ;  /* 0x0000000000047941 */ /* 0x000fea0003800000 */
.L_x_7358:
        /* <DEDUP_REMOVED lines=31> */
.L_x_7361:
[----:B------:R-:W-:Y:S05]  /*1dde0*/  BSYNC B4 ;  /* 0x0000000000047941 */ /* 0x000fea0003800000 */
.L_x_7360:
        /* <DEDUP_REMOVED lines=24> */
.L_x_7357:
[----:B------:R-:W-:Y:S05]  /*1df70*/  BSYNC B3 ;  /* 0x0000000000037941 */ /* 0x000fea0003800000 */
.L_x_7356:
[----:B------:R-:W-:Y:S01]  /*1df80*/  IMAD.MOV.U32 R13, RZ, RZ, R12 ;  /* 0x000000ffff0d7224 */ /* 0x000fe200078e000c */
[----:B------:R-:W-:Y:S01]  /*1df90*/  LOP3.LUT R17, RZ, 0x80000000, R45, 0xb8, !PT ;  /* 0x80000000ff117812 */ /* 0x000fe200078eb82d */
[----:B------:R-:W-:Y:S01]  /*1dfa0*/  IMAD.MOV.U32 R12, RZ, RZ, R46 ;  /* 0x000000ffff0c7224 */ /* 0x000fe200078e002e */
[----:B------:R-:W-:-:S07]  /*1dfb0*/  MOV R16, RZ ;  /* 0x000000ff00107202 */ /* 0x000fce0000000f00 */
.L_x_7347:
[----:B------:R-:W-:Y:S05]  /*1dfc0*/  BSYNC B1 ;  /* 0x0000000000017941 */ /* 0x000fea0003800000 */
.L_x_7327:
[----:B------:R-:W-:-:S11]  /*1dfd0*/  DADD R18, -RZ, -R12 ;  /* 0x00000000ff127229 */ /* 0x000fd6000000090c */
.L_x_7326:
[----:B------:R-:W-:Y:S05]  /*1dfe0*/  BSYNC B2 ;  /* 0x0000000000027941 */ /* 0x000fea0003800000 */
.L_x_7325:
        /* <DEDUP_REMOVED lines=41> */
.L_x_7369:
[----:B------:R-:W-:Y:S01]  /*1e280*/  DMUL R10, RZ, R48 ;  /* 0x00000030ff0a7228 */ /* 0x000fe20000000000 */
[----:B------:R-:W-:-:S10]  /*1e290*/  IMAD.MOV.U32 R3, RZ, RZ, RZ ;  /* 0x000000ffff037224 */ /* 0x000fd400078e00ff */
.L_x_7370:
[----:B------:R-:W-:Y:S05]  /*1e2a0*/  BSYNC B3 ;  /* 0x0000000000037941 */ /* 0x000fea0003800000 */
.L_x_7368:
        /* <DEDUP_REMOVED lines=63> */
.L_x_7372:
[----:B------:R-:W-:Y:S05]  /*1e6a0*/  BSYNC B0 ;  /* 0x0000000000007941 */ /* 0x000fea0003800000 */
.L_x_7371:
        /* <DEDUP_REMOVED lines=88> */
.L_x_7376:
[----:B------:R-:W-:Y:S05]  /*1ec30*/  BSYNC B4 ;  /* 0x0000000000047941 */ /* 0x000fea0003800000 */
.L_x_7375:
[----:B------:R-:W-:Y:S01]  /*1ec40*/  DADD R10, R40, R10 ;  /* 0x00000000280a7229 */ /* 0x000fe2000000000a */
[----:B------:R-:W-:Y:S01]  /*1ec50*/  UMOV UR4, 0x8fb9f87e ;  /* 0x8fb9f87e00047882 */ /* 0x000fe20000000000 */
[----:B------:R-:W-:Y:S02]  /*1ec60*/  UMOV UR5, 0x408633ce ;  /* 0x408633ce00057882 */ /* 0x000fe40000000000 */
[----:B------:R-:W-:-:S06]  /*1ec70*/  DSETP.GE.AND P0, PT, R44, UR4, PT ;  /* 0x000000042c007e2a */ /* 0x000fcc000bf06000 */
[----:B------:R-:W-:Y:S02]  /*1ec80*/  FSEL R40, R10, RZ, !P0 ;  /* 0x000000ff0a287208 */ /* 0x000fe40004000000 */
[----:B------:R-:W-:Y:S01]  /*1ec90*/  FSEL R41, R11, +QNAN , !P0 ;  /* 0x7ff000000b297808 */ /* 0x000fe20004000000 */
[----:B------:R-:W-:Y:S06]  /*1eca0*/  BRA `(.L_x_7377) ;  /* 0x00000000005c7947 */ /* 0x000fec0003800000 */
.L_x_7374:
        /* <DEDUP_REMOVED lines=23> */
.L_x_7377:
[----:B------:R-:W-:Y:S05]  /*1ee20*/  BSYNC B3 ;  /* 0x0000000000037941 */ /* 0x000fea0003800000 */
.L_x_7373:
        /* <DEDUP_REMOVED lines=32> */
.L_x_7379:
[----:B------:R-:W-:Y:S05]  /*1f030*/  BSYNC B3 ;  /* 0x0000000000037941 */ /* 0x000fea0003800000 */
.L_x_7378:
        /* <DEDUP_REMOVED lines=27> */
.L_x_7381:
[----:B------:R-:W-:Y:S05]  /*1f1f0*/  BSYNC B3 ;  /* 0x0000000000037941 */ /* 0x000fea0003800000 */
.L_x_7380:
[----:B------:R-:W0:Y:S01]  /*1f200*/  MUFU.RCP64H R11, R41 ;  /* 0x00000029000b7308 */ /* 0x000e220000001800 */
[----:B------:R-:W-:Y:S01]  /*1f210*/  MOV R10, 0x1 ;  /* 0x00000001000a7802 */ /* 0x000fe20000000f00 */
[----:B------:R-:W-:Y:S01]  /*1f220*/  BSSY B3, `(.L_x_7382) ;  /* 0x0000014000037945 */ /* 0x000fe20003800000 */
[----:B------:R-:W-:-:S04]  /*1f230*/  FSETP.GEU.AND P1, PT, |R15|, 6.5827683646048100446e-37, PT ;  /* 0x036000000f00780b */ /* 0x000fc80003f2e200 */
        /* <DEDUP_REMOVED lines=18> */
.L_x_7383:
[----:B------:R-:W-:Y:S05]  /*1f360*/  BSYNC B3 ;  /* 0x0000000000037941 */ /* 0x000fea0003800000 */
.L_x_7382:
[----:B------:R-:W-:Y:S02]  /*1f370*/  IMAD.MOV.U32 R12, RZ, RZ, R10 ;  /* 0x000000ffff0c7224 */ /* 0x000fe400078e000a */
[----:B------:R-:W-:Y:S01]  /*1f380*/  IMAD.MOV.U32 R13, RZ, RZ, R11 ;  /* 0x000000ffff0d7224 */ /* 0x000fe200078e000b */
[----:B------:R-:W-:Y:S06]  /*1f390*/  BRA `(.L_x_7384) ;  /* 0x00000010002c7947 */ /* 0x000fec0003800000 */
.L_x_7367:
        /* <DEDUP_REMOVED lines=61> */
.L_x_7386:
[----:B------:R-:W-:Y:S05]  /*1f770*/  BSYNC B0 ;  /* 0x0000000000007941 */ /* 0x000fea0003800000 */
.L_x_7385:
        /* <DEDUP_REMOVED lines=23> */
.L_x_7388:
[----:B------:R-:W-:Y:S01]  /*1f8f0*/  DMUL R10, RZ, R48 ;  /* 0x00000030ff0a7228 */ /* 0x000fe20000000000 */
[----:B------:R-:W-:-:S10]  /*1f900*/  MOV R3, RZ ;  /* 0x000000ff00037202 */ /* 0x000fd40000000f00 */
.L_x_7389:
[----:B------:R-:W-:Y:S05]  /*1f910*/  BSYNC B3 ;  /* 0x0000000000037941 */ /* 0x000fea0003800000 */
.L_x_7387:
        /* <DEDUP_REMOVED lines=45> */
.L_x_7391:
[----:B------:R-:W-:Y:S01]  /*1fbf0*/  DMUL R10, RZ, R48 ;  /* 0x00000030ff0a7228 */ /* 0x000fe20000000000 */
[----:B------:R-:W-:-:S10]  /*1fc00*/  IMAD.MOV.U32 R3, RZ, RZ, RZ ;  /* 0x000000ffff037224 */ /* 0x000fd400078e00ff */
.L_x_7392:
[----:B------:R-:W-:Y:S05]  /*1fc10*/  BSYNC B3 ;  /* 0x0000000000037941 */ /* 0x000fea0003800000 */
.L_x_7390:
        /* <DEDUP_REMOVED lines=31> */
.L_x_7366:
[----:B------:R-:W-:-:S10]  /*1fe10*/  DADD R8, R48, -R48 ;  /* 0x0000000030087229 */ /* 0x000fd40000000830 */
[----:B------:R-:W-:Y:S02]  /*1fe20*/  IMAD.MOV.U32 R12, RZ, RZ, R8 ;  /* 0x000000ffff0c7224 */ /* 0x000fe400078e0008 */
[----:B------:R-:W-:Y:S01]  /*1fe30*/  IMAD.MOV.U32 R13, RZ, RZ, R9 ;  /* 0x000000ffff0d7224 */ /* 0x000fe200078e0009 */
[----:B------:R-:W-:Y:S06]  /*1fe40*/  BRA `(.L_x_7384) ;  /* 0x0000000400807947 */ /* 0x000fec0003800000 */
.L_x_7365:
        /* <DEDUP_REMOVED lines=34> */
.L_x_7396:
[----:B------:R-:W-:Y:S05]  /*20070*/  BSYNC B4 ;  /* 0x0000000000047941 */ /* 0x000fea0003800000 */
.L_x_7395:
        /* <DEDUP_REMOVED lines=31> */
.L_x_7398:
[----:B------:R-:W-:Y:S05]  /*20270*/  BSYNC B4 ;  /* 0x0000000000047941 */ /* 0x000fea0003800000 */
.L_x_7397:
        /* <DEDUP_REMOVED lines=24> */
.L_x_7394:
[----:B------:R-:W-:Y:S05]  /*20400*/  BSYNC B3 ;  /* 0x0000000000037941 */ /* 0x000fea0003800000 */
.L_x_7393:
[----:B------:R-:W-:Y:S01]  /*20410*/  IMAD.MOV.U32 R9, RZ, RZ, R8 ;  /* 0x000000ffff097224 */ /* 0x000fe200078e0008 */
[----:B------:R-:W-:Y:S01]  /*20420*/  LOP3.LUT R13, RZ, 0x80000000, R49, 0xb8, !PT ;  /* 0x80000000ff0d7812 */ /* 0x000fe200078eb831 */
[----:B------:R-:W-:Y:S01]  /*20430*/  IMAD.MOV.U32 R8, RZ, RZ, R50 ;  /* 0x000000ffff087224 */ /* 0x000fe200078e0032 */
[----:B------:R-:W-:-:S07]  /*20440*/  MOV R12, RZ ;  /* 0x000000ff000c7202 */ /* 0x000fce0000000f00 */
.L_x_7384:
[----:B------:R-:W-:Y:S05]  /*20450*/  BSYNC B1 ;  /* 0x0000000000017941 */ /* 0x000fea0003800000 */
.L_x_7364:
[----:B------:R-:W-:-:S11]  /*20460*/  DADD R14, -RZ, -R8 ;  /* 0x00000000ff0e7229 */ /* 0x000fd60000000908 */
.L_x_7363:
[----:B------:R-:W-:Y:S05]  /*20470*/  BSYNC B2 ;  /* 0x0000000000027941 */ /* 0x000fea0003800000 */
.L_x_7362:
        /* <DEDUP_REMOVED lines=43> */
.L_x_7406:
[----:B------:R-:W-:Y:S01]  /*20730*/  DMUL R10, RZ, R4 ;  /* 0x00000004ff0a7228 */ /* 0x000fe20000000000 */
[----:B------:R-:W-:-:S10]  /*20740*/  IMAD.MOV.U32 R3, RZ, RZ, RZ ;  /* 0x000000ffff037224 */ /* 0x000fd400078e00ff */
.L_x_7407:
[----:B------:R-:W-:Y:S05]  /*20750*/  BSYNC B3 ;  /* 0x0000000000037941 */ /* 0x000fea0003800000 */
.L_x_7405:
        /* <DEDUP_REMOVED lines=63> */
.L_x_7409:
[----:B------:R-:W-:Y:S05]  /*20b50*/  BSYNC B0 ;  /* 0x0000000000007941 */ /* 0x000fea0003800000 */
.L_x_7408:
        /* <DEDUP_REMOVED lines=88> */
.L_x_7413:
[----:B------:R-:W-:Y:S05]  /*210e0*/  BSYNC B4 ;  /* 0x0000000000047941 */ /* 0x000fea0003800000 */
.L_x_7412:
[----:B------:R-:W-:Y:S01]  /*210f0*/  DADD R10, R40, R10 ;  /* 0x00000000280a7229 */ /* 0x000fe2000000000a */
[----:B------:R-:W-:Y:S01]  /*21100*/  UMOV UR4, 0x8fb9f87e ;  /* 0x8fb9f87e00047882 */ /* 0x000fe20000000000 */
[----:B------:R-:W-:Y:S02]  /*21110*/  UMOV UR5, 0x408633ce ;  /* 0x408633ce00057882 */ /* 0x000fe40000000000 */
[----:B------:R-:W-:-:S06]  /*21120*/  DSETP.GE.AND P0, PT, R44, UR4, PT ;  /* 0x000000042c007e2a */ /* 0x000fcc000bf06000 */
[----:B------:R-:W-:Y:S02]  /*21130*/  FSEL R40, R10, RZ, !P0 ;  /* 0x000000ff0a287208 */ /* 0x000fe40004000000 */
[----:B------:R-:W-:Y:S01]  /*21140*/  FSEL R41, R11, +QNAN , !P0 ;  /* 0x7ff000000b297808 */ /* 0x000fe20004000000 */
[----:B------:R-:W-:Y:S06]  /*21150*/  BRA `(.L_x_7414) ;  /* 0x00000000005c7947 */ /* 0x000fec0003800000 */
.L_x_7411:
        /* <DEDUP_REMOVED lines=23> */
.L_x_7414:
[----:B------:R-:W-:Y:S05]  /*212d0*/  BSYNC B3 ;  /* 0x0000000000037941 */ /* 0x000fea0003800000 */
.L_x_7410:
        /* <DEDUP_REMOVED lines=32> */
.L_x_7416:
[----:B------:R-:W-:Y:S05]  /*214e0*/  BSYNC B3 ;  /* 0x0000000000037941 */ /* 0x000fea0003800000 */
.L_x_7415:
        /* <DEDUP_REMOVED lines=27> */
.L_x_7418:
[----:B------:R-:W-:Y:S05]  /*216a0*/  BSYNC B3 ;  /* 0x0000000000037941 */ /* 0x000fea0003800000 */
.L_x_7417:
        /* <DEDUP_REMOVED lines=22> */
.L_x_7420:
[----:B------:R-:W-:Y:S05]  /*21810*/  BSYNC B3 ;  /* 0x0000000000037941 */ /* 0x000fea0003800000 */
.L_x_7419:
[----:B------:R-:W-:Y:S02]  /*21820*/  IMAD.MOV.U32 R48, RZ, RZ, R10 ;  /* 0x000000ffff307224 */ /* 0x000fe400078e000a */
[----:B------:R-:W-:Y:S01]  /*21830*/  IMAD.MOV.U32 R49, RZ, RZ, R11 ;  /* 0x000000ffff317224 */ /* 0x000fe200078e000b */
[----:B------:R-:W-:Y:S06]  /*21840*/  BRA `(.L_x_7421) ;  /* 0x0000001000447947 */ /* 0x000fec0003800000 */
.L_x_7404:
        /* <DEDUP_REMOVED lines=61> */
.L_x_7423:
[----:B------:R-:W-:Y:S05]  /*21c20*/  BSYNC B0 ;  /* 0x0000000000007941 */ /* 0x000fea0003800000 */
.L_x_7422:
        /* <DEDUP_REMOVED lines=25> */
.L_x_7425:
[----:B------:R-:W-:Y:S01]  /*21dc0*/  DMUL R52, RZ, R4 ;  /* 0x00000004ff347228 */ /* 0x000fe20000000000 */
[----:B------:R-:W-:-:S10]  /*21dd0*/  IMAD.MOV.U32 R3, RZ, RZ, RZ ;  /* 0x000000ffff037224 */ /* 0x000fd400078e00ff */
.L_x_7426:
[----:B------:R-:W-:Y:S05]  /*21de0*/  BSYNC B3 ;  /* 0x0000000000037941 */ /* 0x000fea0003800000 */
.L_x_7424:
        /* <DEDUP_REMOVED lines=47> */
.L_x_7428:
[----:B------:R-:W-:Y:S01]  /*220e0*/  DMUL R54, RZ, R4 ;  /* 0x00000004ff367228 */ /* 0x000fe20000000000 */
[----:B------:R-:W-:-:S10]  /*220f0*/  MOV R3, RZ ;  /* 0x000000ff00037202 */ /* 0x000fd40000000f00 */
.L_x_7429:
[----:B------:R-:W-:Y:S05]  /*22100*/  BSYNC B3 ;  /* 0x0000000000037941 */ /* 0x000fea0003800000 */
.L_x_7427:
        /* <DEDUP_REMOVED lines=31> */
.L_x_7403:
[----:B------:R-:W-:-:S10]  /*22300*/  DADD R6, R4, -R4 ;  /* 0x0000000004067229 */ /* 0x000fd40000000804 */
[----:B------:R-:W-:Y:S02]  /*22310*/  IMAD.MOV.U32 R48, RZ, RZ, R6 ;  /* 0x000000ffff307224 */ /* 0x000fe400078e0006 */
[----:B------:R-:W-:Y:S01]  /*22320*/  IMAD.MOV.U32 R49, RZ, RZ, R7 ;  /* 0x000000ffff317224 */ /* 0x000fe200078e0007 */
[----:B------:R-:W-:Y:S06]  /*22330*/  BRA `(.L_x_7421) ;  /* 0x0000000400887947 */ /* 0x000fec0003800000 */
.L_x_7402:
        /* <DEDUP_REMOVED lines=34> */
[----:B------:R-:W-:Y:S01]  /*22560*/  MOV R58, R10 ;  /* 0x0000000a003a7202 */ /* 0x000fe20000000f00 */
[----:B------:R-:W-:-:S07]  /*22570*/  IMAD.MOV.U32 R59, RZ, RZ, R11 ;  /* 0x000000ffff3b7224 */ /* 0x000fce00078e000b */
.L_x_7433:
[----:B------:R-:W-:Y:S05]  /*22580*/  BSYNC B4 ;  /* 0x0000000000047941 */ /* 0x000fea0003800000 */
.L_x_7432:
        /* <DEDUP_REMOVED lines=31> */
.L_x_7435:
[----:B------:R-:W-:Y:S05]  /*22780*/  BSYNC B4 ;  /* 0x0000000000047941 */ /* 0x000fea0003800000 */
.L_x_7434:
        /* <DEDUP_REMOVED lines=24> */
.L_x_7431:
[----:B------:R-:W-:Y:S05]  /*22910*/  BSYNC B3 ;  /* 0x0000000000037941 */ /* 0x000fea0003800000 */
.L_x_7430:
[----:B------:R-:W-:Y:S01]  /*22920*/  IMAD.MOV.U32 R7, RZ, RZ, R6 ;  /* 0x000000ffff077224 */ /* 0x000fe200078e0006 */
[----:B------:R-:W-:Y:S01]  /*22930*/  LOP3.LUT R49, RZ, 0x80000000, R5, 0xb8, !PT ;  /* 0x80000000ff317812 */ /* 0x000fe200078eb805 */
[----:B------:R-:W-:Y:S01]  /*22940*/  IMAD.MOV.U32 R48, RZ, RZ, RZ ;  /* 0x000000ffff307224 */ /* 0x000fe200078e00ff */
[----:B------:R-:W-:-:S07]  /*22950*/  MOV R6, R44 ;  /* 0x0000002c00067202 */ /* 0x000fce0000000f00 */
.L_x_7421:
[----:B------:R-:W-:Y:S05]  /*22960*/  BSYNC B1 ;  /* 0x0000000000017941 */ /* 0x000fea0003800000 */
.L_x_7401:
[----:B------:R-:W-:-:S11]  /*22970*/  DADD R50, -RZ, -R6 ;  /* 0x00000000ff327229 */ /* 0x000fd60000000906 */
.L_x_7400:
[----:B------:R-:W-:Y:S05]  /*22980*/  BSYNC B2 ;  /* 0x0000000000027941 */ /* 0x000fea0003800000 */
.L_x_7399:
        /* <DEDUP_REMOVED lines=41> */
.L_x_7443:
[----:B------:R-:W-:Y:S01]  /*22c20*/  DMUL R10, RZ, R36 ;  /* 0x00000024ff0a7228 */ /* 0x000fe20000000000 */
[----:B------:R-:W-:-:S10]  /*22c30*/  IMAD.MOV.U32 R3, RZ, RZ, RZ ;  /* 0x000000ffff037224 */ /* 0x000fd400078e00ff */
.L_x_7444:
[----:B------:R-:W-:Y:S05]  /*22c40*/  BSYNC B3 ;  /* 0x0000000000037941 */ /* 0x000fea0003800000 */
.L_x_7442:
        /* <DEDUP_REMOVED lines=63> */
.L_x_7446:
[----:B------:R-:W-:Y:S05]  /*23040*/  BSYNC B0 ;  /* 0x0000000000007941 */ /* 0x000fea0003800000 */
.L_x_7445:
        /* <DEDUP_REMOVED lines=88> */
.L_x_7450:
[----:B------:R-:W-:Y:S05]  /*235d0*/  BSYNC B4 ;  /* 0x0000000000047941 */ /* 0x000fea0003800000 */
.L_x_7449:
[----:B------:R-:W-:Y:S01]  /*235e0*/  DADD R10, R36, R10 ;  /* 0x00000000240a7229 */ /* 0x000fe2000000000a */
[----:B------:R-:W-:Y:S01]  /*235f0*/  UMOV UR4, 0x8fb9f87e ;  /* 0x8fb9f87e00047882 */ /* 0x000fe20000000000 */
[----:B------:R-:W-:Y:S02]  /*23600*/  UMOV UR5, 0x408633ce ;  /* 0x408633ce00057882 */ /* 0x000fe40000000000 */
[----:B------:R-:W-:-:S06]  /*23610*/  DSETP.GE.AND P0, PT, R38, UR4, PT ;  /* 0x0000000426007e2a */ /* 0x000fcc000bf06000 */
[----:B------:R-:W-:Y:S02]  /*23620*/  FSEL R36, R10, RZ, !P0 ;  /* 0x000000ff0a247208 */ /* 0x000fe40004000000 */
[----:B------:R-:W-:Y:S01]  /*23630*/  FSEL R37, R11, +QNAN , !P0 ;  /* 0x7ff000000b257808 */ /* 0x000fe20004000000 */
[----:B------:R-:W-:Y:S06]  /*23640*/  BRA `(.L_x_7451) ;  /* 0x00000000005c7947 */ /* 0x000fec0003800000 */
.L_x_7448:
        /* <DEDUP_REMOVED lines=23> */
.L_x_7451:
[----:B------:R-:W-:Y:S05]  /*237c0*/  BSYNC B3 ;  /* 0x0000000000037941 */ /* 0x000fea0003800000 */
.L_x_7447:
        /* <DEDUP_REMOVED lines=32> */
.L_x_7453:
[----:B------:R-:W-:Y:S05]  /*239d0*/  BSYNC B3 ;  /* 0x0000000000037941 */ /* 0x000fea0003800000 */
.L_x_7452:
        /* <DEDUP_REMOVED lines=27> */
.L_x_7455:
[----:B------:R-:W-:Y:S05]  /*23b90*/  BSYNC B3 ;  /* 0x0000000000037941 */ /* 0x000fea0003800000 */
.L_x_7454:
        /* <DEDUP_REMOVED lines=22> */
.L_x_7457:
[----:B------:R-:W-:Y:S05]  /*23d00*/  BSYNC B3 ;  /* 0x0000000000037941 */ /* 0x000fea0003800000 */
.L_x_7456:
[----:B------:R-:W-:Y:S02]  /*23d10*/  IMAD.MOV.U32 R44, RZ, RZ, R10 ;  /* 0x000000ffff2c7224 */ /* 0x000fe400078e000a */
[----:B------:R-:W-:Y:S01]  /*23d20*/  IMAD.MOV.U32 R45, RZ, RZ, R11 ;  /* 0x000000ffff2d7224 */ /* 0x000fe200078e000b */
[----:B------:R-:W-:Y:S06]  /*23d30*/  BRA `(.L_x_7458) ;  /* 0x0000001000447947 */ /* 0x000fec0003800000 */
.L_x_7441:
        /* <DEDUP_REMOVED lines=61> */
.L_x_7460:
[----:B------:R-:W-:Y:S05]  /*24110*/  BSYNC B0 ;  /* 0x0000000000007941 */ /* 0x000fea0003800000 */
.L_x_7459:
        /* <DEDUP_REMOVED lines=25> */
.L_x_7462:
[----:B------:R-:W-:Y:S01]  /*242b0*/  DMUL R38, RZ, R36 ;  /* 0x00000024ff267228 */ /* 0x000fe20000000000 */
[----:B------:R-:W-:-:S10]  /*242c0*/  IMAD.MOV.U32 R3, RZ, RZ, RZ ;  /* 0x000000ffff037224 */ /* 0x000fd400078e00ff */
.L_x_7463:
[----:B------:R-:W-:Y:S05]  /*242d0*/  BSYNC B3 ;  /* 0x0000000000037941 */ /* 0x000fea0003800000 */
.L_x_7461:
        /* <DEDUP_REMOVED lines=47> */
.L_x_7465:
[----:B------:R-:W-:Y:S01]  /*245d0*/  DMUL R46, RZ, R36 ;  /* 0x00000024ff2e7228 */ /* 0x000fe20000000000 */
[----:B------:R-:W-:-:S10]  /*245e0*/  IMAD.MOV.U32 R3, RZ, RZ, RZ ;  /* 0x000000ffff037224 */ /* 0x000fd400078e00ff */
.L_x_7466:
[----:B------:R-:W-:Y:S05]  /*245f0*/  BSYNC B3 ;  /* 0x0000000000037941 */ /* 0x000fea0003800000 */
.L_x_7464:
        /* <DEDUP_REMOVED lines=31> */
.L_x_7440:
[----:B------:R-:W-:-:S10]  /*247f0*/  DADD R4, R36, -R36 ;  /* 0x0000000024047229 */ /* 0x000fd40000000824 */
[----:B------:R-:W-:Y:S02]  /*24800*/  IMAD.MOV.U32 R44, RZ, RZ, R4 ;  /* 0x000000ffff2c7224 */ /* 0x000fe400078e0004 */
[----:B------:R-:W-:Y:S01]  /*24810*/  IMAD.MOV.U32 R45, RZ, RZ, R5 ;  /* 0x000000ffff2d7224 */ /* 0x000fe200078e0005 */
[----:B------:R-:W-:Y:S06]  /*24820*/  BRA `(.L_x_7458) ;  /* 0x0000000400887947 */ /* 0x000fec0003800000 */
.L_x_7439:
        /* <DEDUP_REMOVED lines=34> */
[----:B------:R-:W-:Y:S02]  /*24a50*/  IMAD.MOV.U32 R52, RZ, RZ, R10 ;  /* 0x000000ffff347224 */ /* 0x000fe400078e000a */
[----:B------:R-:W-:-:S07]  /*24a60*/  IMAD.MOV.U32 R53, RZ, RZ, R11 ;  /* 0x000000ffff357224 */ /* 0x000fce00078e000b */
.L_x_7470:
[----:B------:R-:W-:Y:S05]  /*24a70*/  BSYNC B4 ;  /* 0x0000000000047941 */ /* 0x000fea0003800000 */
.L_x_7469:
        /* <DEDUP_REMOVED lines=31> */
.L_x_7472:
[----:B------:R-:W-:Y:S05]  /*24c70*/  BSYNC B4 ;  /* 0x0000000000047941 */ /* 0x000fea0003800000 */
.L_x_7471:
        /* <DEDUP_REMOVED lines=24> */
.L_x_7468:
[----:B------:R-:W-:Y:S05]  /*24e00*/  BSYNC B3 ;  /* 0x0000000000037941 */ /* 0x000fea0003800000 */
.L_x_7467:
[----:B------:R-:W-:Y:S01]  /*24e10*/  MOV R5, R4 ;  /* 0x0000000400057202 */ /* 0x000fe20000000f00 */
[----:B------:R-:W-:Y:S01]  /*24e20*/  IMAD.MOV.U32 R4, RZ, RZ, R38 ;  /* 0x000000ffff047224 */ /* 0x000fe200078e0026 */
[----:B------:R-:W-:Y:S01]  /*24e30*/  LOP3.LUT R45, RZ, 0x80000000, R37, 0xb8, !PT ;  /* 0x80000000ff2d7812 */ /* 0x000fe200078eb825 */
[----:B------:R-:W-:-:S07]  /*24e40*/  IMAD.MOV.U32 R44, RZ, RZ, RZ ;  /* 0x000000ffff2c7224 */ /* 0x000fce00078e00ff */
.L_x_7458:
[----:B------:R-:W-:Y:S05]  /*24e50*/  BSYNC B1 ;  /* 0x0000000000017941 */ /* 0x000fea0003800000 */
.L_x_7438:
[----:B------:R-:W-:-:S11]  /*24e60*/  DADD R46, -RZ, -R4 ;  /* 0x00000000ff2e7229 */ /* 0x000fd60000000904 */
.L_x_7437:
[----:B------:R-:W-:Y:S05]  /*24e70*/  BSYNC B2 ;  /* 0x0000000000027941 */ /* 0x000fea0003800000 */
.L_x_7436:
[----:B------:R-:W0:Y:S01]  /*24e80*/  S2R R7, SR_TID.X ;  /* 0x0000000000077919 */ /* 0x000e220000002100 */
[----:B------:R-:W-:Y:S04]  /*24e90*/  BSSY B0, `(.L_x_7473) ;  /* 0x0000034000007945 */ /* 0x000fe80003800000 */
[----:B------:R-:W-:Y:S01]  /*24ea0*/  BSSY B1, `(.L_x_7474) ;  /* 0x000002c000017945 */ /* 0x000fe20003800000 */
[----:B0-----:R-:W-:-:S13]  /*24eb0*/  ISETP.GE.AND P0, PT, R7, R0, PT ;  /* 0x000000000700720c */ /* 0x001fda0003f06270 */
[----:B------:R-:W0:Y:S01]  /*24ec0*/  @!P0 LDC.64 R4, c[0x0][0x218] ;  /* 0x00008600ff048b82 */ /* 0x000e220000000a00 */
[----:B------:R-:W-:-:S04]  /*24ed0*/  @!P0 IMAD.IADD R3, R2, 0x1, R7 ;  /* 0x0000000102038824 */ /* 0x000fc800078e0207 */
[----:B0-----:R-:W-:-:S04]  /*24ee0*/  @!P0 IMAD.WIDE.U32 R4, R3, 0x10, R4 ;  /* 0x0000001003048825 */ /* 0x001fc800078e0004 */
[----:B------:R-:W-:Y:S01]  /*24ef0*/  IMAD.MOV.U32 R3, RZ, RZ, R7 ;  /* 0x000000ffff037224 */ /* 0x000fe200078e0007 */
[----:B------:R-:W-:Y:S01]  /*24f00*/  @!P0 IADD3 R3, R7, 0x80, RZ ;  /* 0x0000008007038810 */ /* 0x000fe20007ffe0ff */
[----:B------:R0:W-:Y:S03]  /*24f10*/  @!P0 STG.E.128 desc[UR6][R4.64], R32 ;  /* 0x0000002004008986 */ /* 0x0001e6000c101d06 */
        /* <DEDUP_REMOVED lines=10> */
[----:B------:R-:W-:Y:S02]  /*24fc0*/  IMAD.IADD R7, R2, 0x1, R3 ;  /* 0x0000000102077824 */ /* 0x000fe400078e0203 */
[----:B------:R-:W-:Y:S02]  /*24fd0*/  VIADD R3, R3, 0x80 ;  /* 0x0000008003037836 */ /* 0x000fe40000000000 */
[----:B0-----:R-:W-:-:S05]  /*24fe0*/  IMAD.WIDE.U32 R4, R7, 0x10, R4 ;  /* 0x0000001007047825 */ /* 0x001fca00078e0004 */
[----:B------:R1:W-:Y:S02]  /*24ff0*/  STG.E.128 desc[UR6][R4.64], R24 ;  /* 0x0000001804007986 */ /* 0x0003e4000c101d06 */
.L_x_7475:
[----:B------:R-:W-:-:S13]  /*25000*/  ISETP.GE.AND P0, PT, R3, R0, PT ;  /* 0x000000000300720c */ /* 0x000fda0003f06270 */
[----:B------:R-:W-:Y:S05]  /*25010*/  @P0 BRA `(.L_x_7477) ;  /* 0x0000000000300947 */ /* 0x000fea0003800000 */
[----:B01----:R-:W0:Y:S01]  /*25020*/  LDC.64 R4, c[0x0][0x218] ;  /* 0x00008600ff047b82 */ /* 0x003e220000000a00 */
[----:B------:R-:W-:Y:S01]  /*25030*/  IADD3 R7, R2, R3, RZ ;  /* 0x0000000302077210 */ /* 0x000fe20007ffe0ff */
[----:B------:R-:W-:-:S04]  /*25040*/  VIADD R3, R3, 0x80 ;  /* 0x0000008003037836 */ /* 0x000fc80000000000 */
[----:B0-----:R-:W-:-:S05]  /*25050*/  IMAD.WIDE.U32 R4, R7, 0x10, R4 ;  /* 0x0000001007047825 */ /* 0x001fca00078e0004 */
[----:B------:R1:W-:Y:S02]  /*25060*/  STG.E.128 desc[UR6][R4.64], R20 ;  /* 0x0000001404007986 */ /* 0x0003e4000c101d06 */
.L_x_7476:
[----:B------:R-:W-:-:S13]  /*25070*/  ISETP.GE.AND P0, PT, R3, R0, PT ;  /* 0x000000000300720c */ /* 0x000fda0003f06270 */
[----:B------:R-:W-:Y:S05]  /*25080*/  @P0 BRA `(.L_x_7478) ;  /* 0x0000000000340947 */ /* 0x000fea0003800000 */
[----:B01----:R-:W0:Y:S01]  /*25090*/  LDC.64 R4, c[0x0][0x218] ;  /* 0x00008600ff047b82 */ /* 0x003e220000000a00 */
[----:B------:R-:W-:Y:S02]  /*250a0*/  IMAD.IADD R7, R2, 0x1, R3 ;  /* 0x0000000102077824 */ /* 0x000fe400078e0203 */
[----:B------:R-:W-:Y:S02]  /*250b0*/  VIADD R3, R3, 0x80 ;  /* 0x0000008003037836 */ /* 0x000fe40000000000 */
[----:B0-----:R-:W-:-:S05]  /*250c0*/  IMAD.WIDE.U32 R4, R7, 0x10, R4 ;  /* 0x0000001007047825 */ /* 0x001fca00078e0004 */
[----:B------:R2:W-:Y:S02]  /*250d0*/  STG.E.128 desc[UR6][R4.64], R16 ;  /* 0x0000001004007986 */ /* 0x0005e4000c101d06 */
.L_x_7477:
[----:B------:R-:W-:-:S13]  /*250e0*/  ISETP.GE.AND P0, PT, R3, R0, PT ;  /* 0x000000000300720c */ /* 0x000fda0003f06270 */
[----:B------:R-:W-:Y:S05]  /*250f0*/  @P0 BREAK B1 ;  /* 0x0000000000010942 */ /* 0x000fea0003800000 */
[----:B------:R-:W-:Y:S05]  /*25100*/  @P0 BRA `(.L_x_7479) ;  /* 0x0000000000300947 */ /* 0x000fea0003800000 */
[----:B012---:R-:W0:Y:S01]  /*25110*/  LDC.64 R4, c[0x0][0x218] ;  /* 0x00008600ff047b82 */ /* 0x007e220000000a00 */
[----:B------:R-:W-:Y:S01]  /*25120*/  IMAD.IADD R7, R2, 0x1, R3 ;  /* 0x0000000102077824 */ /* 0x000fe200078e0203 */
[----:B------:R-:W-:-:S03]  /*25130*/  IADD3 R3, R3, 0x80, RZ ;  /* 0x0000008003037810 */ /* 0x000fc60007ffe0ff */
[----:B0-----:R-:W-:-:S05]  /*25140*/  IMAD.WIDE.U32 R4, R7, 0x10, R4 ;  /* 0x0000001007047825 */ /* 0x001fca00078e0004 */
[----:B------:R2:W-:Y:S02]  /*25150*/  STG.E.128 desc[UR6][R4.64], R12 ;  /* 0x0000000c04007986 */ /* 0x0005e4000c101d06 */
.L_x_7478:
[----:B------:R-:W-:Y:S05]  /*25160*/  BSYNC B1 ;  /* 0x0000000000017941 */ /* 0x000fea0003800000 */
.L_x_7474:
[----:B------:R-:W-:-:S13]  /*25170*/  ISETP.GE.AND P0, PT, R3, R0, PT ;  /* 0x000000000300720c */ /* 0x000fda0003f06270 */
[----:B012---:R-:W0:Y:S01]  /*25180*/  @!P0 LDC.64 R4, c[0x0][0x218] ;  /* 0x00008600ff048b82 */ /* 0x007e220000000a00 */
[----:B------:R-:W-:Y:S02]  /*25190*/  @!P0 IMAD.IADD R7, R2, 0x1, R3 ;  /* 0x0000000102078824 */ /* 0x000fe400078e0203 */
[----:B------:R-:W-:Y:S02]  /*251a0*/  @!P0 VIADD R3, R3, 0x80 ;  /* 0x0000008003038836 */ /* 0x000fe40000000000 */
[----:B0-----:R-:W-:-:S05]  /*251b0*/  @!P0 IMAD.WIDE.U32 R4, R7, 0x10, R4 ;  /* 0x0000001007048825 */ /* 0x001fca00078e0004 */
[----:B------:R3:W-:Y:S02]  /*251c0*/  @!P0 STG.E.128 desc[UR6][R4.64], R48 ;  /* 0x0000003004008986 */ /* 0x0007e4000c101d06 */
.L_x_7479:
[----:B------:R-:W-:Y:S05]  /*251d0*/  BSYNC B0 ;  /* 0x0000000000007941 */ /* 0x000fea0003800000 */
.L_x_7473:
[----:B------:R-:W-:Y:S05]  /*251e0*/  WARPSYNC.ALL ;  /* 0x0000000000007948 */ /* 0x000fea0003800000 */
[----:B------:R-:W-:-:S13]  /*251f0*/  ISETP.GE.AND P0, PT, R3, R0, PT ;  /* 0x000000000300720c */ /* 0x000fda0003f06270 */
[----:B------:R-:W-:Y:S05]  /*25200*/  @P0 EXIT ;  /* 0x000000000000094d */ /* 0x000fea0003800000 */
[----:B0123--:R-:W0:Y:S01]  /*25210*/  LDC.64 R4, c[0x0][0x218] ;  /* 0x00008600ff047b82 */ /* 0x00fe220000000a00 */
[----:B------:R-:W-:-:S04]  /*25220*/  IMAD.IADD R3, R2, 0x1, R3 ;  /* 0x0000000102037824 */ /* 0x000fc800078e0203 */
[----:B0-----:R-:W-:-:S05]  /*25230*/  IMAD.WIDE.U32 R2, R3, 0x10, R4 ;  /* 0x0000001003027825 */ /* 0x001fca00078e0004 */
[----:B------:R-:W-:Y:S01]  /*25240*/  STG.E.128 desc[UR6][R2.64], R44 ;  /* 0x0000002c02007986 */ /* 0x000fe2000c101d06 */
[----:B------:R-:W-:Y:S05]  /*25250*/  EXIT ;  /* 0x000000000000794d */ /* 0x000fea0003800000 */
        .weak           $__internal_12_$__cuda_sm20_div_rn_f64_full
        .type           $__internal_12_$__cuda_sm20_div_rn_f64_full,@function
        .size           $__internal_12_$__cuda_sm20_div_rn_f64_full,($__internal_13_$__cuda_sm20_dsqrt_rn_f64_mediumpath_v1 - $__internal_12_$__cuda_sm20_div_rn_f64_full)
$__internal_12_$__cuda_sm20_div_rn_f64_full:
[----:B------:R-:W-:Y:S01]  /*25260*/  MOV R63, R3 ;  /* 0x00000003003f7202 */ /* 0x000fe20000000f00 */
[----:B------:R-:W-:Y:S01]  /*25270*/  IMAD.MOV.U32 R59, RZ, RZ, R42 ;  /* 0x000000ffff3b7224 */ /* 0x000fe200078e002a */
[C---:B------:R-:W-:Y:S01]  /*25280*/  FSETP.GEU.AND P0, PT, |R42|.reuse, 1.469367938527859385e-39, PT ;  /* 0x001000002a00780b */ /* 0x040fe20003f0e200 */
[----:B------:R-:W-:Y:S01]  /*25290*/  IMAD.MOV.U32 R58, RZ, RZ, R56 ;  /* 0x000000ffff3a7224 */ /* 0x000fe200078e0038 */
[----:B------:R-:W-:Y:S01]  /*252a0*/  FSETP.GEU.AND P2, PT, |R63|, 1.469367938527859385e-39, PT ;  /* 0x001000003f00780b */ /* 0x000fe20003f4e200 */
[----:B------:R-:W-:Y:S01]  /*252b0*/  IMAD.MOV.U32 R62, RZ, RZ, R10 ;  /* 0x000000ffff3e7224 */ /* 0x000fe200078e000a */
[C---:B------:R-:W-:Y:S01]  /*252c0*/  LOP3.LUT R3, R42.reuse, 0x800fffff, RZ, 0xc0, !PT ;  /* 0x800fffff2a037812 */ /* 0x040fe200078ec0ff */
[----:B------:R-:W-:Y:S01]  /*252d0*/  IMAD.MOV.U32 R60, RZ, RZ, R56 ;  /* 0x000000ffff3c7224 */ /* 0x000fe200078e0038 */
[----:B------:R-:W-:Y:S01]  /*252e0*/  LOP3.LUT R56, R42, 0x7ff00000, RZ, 0xc0, !PT ;  /* 0x7ff000002a387812 */ /* 0x000fe200078ec0ff */
[----:B------:R-:W-:Y:S01]  /*252f0*/  IMAD.MOV.U32 R64, RZ, RZ, 0x1 ;  /* 0x00000001ff407424 */ /* 0x000fe200078e00ff */
[----:B------:R-:W-:Y:S01]  /*25300*/  LOP3.LUT R61, R3, 0x3ff00000, RZ, 0xfc, !PT ;  /* 0x3ff00000033d7812 */ /* 0x000fe200078efcff */
[----:B------:R-:W-:Y:S01]  /*25310*/  BSSY B0, `(.L_x_7480) ;  /* 0x0000055000007945 */ /* 0x000fe20003800000 */
[----:B------:R-:W-:-:S02]  /*25320*/  LOP3.LUT R3, R63, 0x7ff00000, RZ, 0xc0, !PT ;  /* 0x7ff000003f037812 */ /* 0x000fc400078ec0ff */
[----:B------:R-:W-:Y:S01]  /*25330*/  MOV R74, R62 ;  /* 0x0000003e004a7202 */ /* 0x000fe20000000f00 */
[----:B------:R-:W-:Y:S01]  /*25340*/  @!P0 DMUL R60, R58, 8.98846567431157953865e+307 ;  /* 0x7fe000003a3c8828 */ /* 0x000fe20000000000 */
[----:B------:R-:W-:Y:S02]  /*25350*/  ISETP.GE.U32.AND P1, PT, R3, R56, PT ;  /* 0x000000380300720c */ /* 0x000fe40003f26070 */
[----:B------:R-:W-:-:S03]  /*25360*/  @!P2 LOP3.LUT R10, R59, 0x7ff00000, RZ, 0xc0, !PT ;  /* 0x7ff000003b0aa812 */ /* 0x000fc600078ec0ff */
[----:B------:R-:W0:Y:S01]  /*25370*/  MUFU.RCP64H R65, R61 ;  /* 0x0000003d00417308 */ /* 0x000e220000001800 */
[----:B------:R-:W-:Y:S01]  /*25380*/  @!P2 ISETP.GE.U32.AND P3, PT, R3, R10, PT ;  /* 0x0000000a0300a20c */ /* 0x000fe20003f66070 */
[----:B------:R-:W-:Y:S02]  /*25390*/  IMAD.MOV.U32 R10, RZ, RZ, 0x1ca00000 ;  /* 0x1ca00000ff0a7424 */ /* 0x000fe400078e00ff */
[----:B------:R-:W-:-:S03]  /*253a0*/  @!P0 LOP3.LUT R56, R61, 0x7ff00000, RZ, 0xc0, !PT ;  /* 0x7ff000003d388812 */ /* 0x000fc600078ec0ff */
[C---:B------:R-:W-:Y:S02]  /*253b0*/  @!P2 SEL R42, R10.reuse, 0x63400000, !P3 ;  /* 0x634000000a2aa807 */ /* 0x040fe40005800000 */
[----:B------:R-:W-:Y:S02]  /*253c0*/  SEL R43, R10, 0x63400000, !P1 ;  /* 0x634000000a2b7807 */ /* 0x000fe40004800000 */
[--C-:B------:R-:W-:Y:S02]  /*253d0*/  @!P2 LOP3.LUT R42, R42, 0x80000000, R63.reuse, 0xf8, !PT ;  /* 0x800000002a2aa812 */ /* 0x100fe400078ef83f */
[----:B------:R-:W-:Y:S02]  /*253e0*/  LOP3.LUT R75, R43, 0x800fffff, R63, 0xf8, !PT ;  /* 0x800fffff2b4b7812 */ /* 0x000fe400078ef83f */
[----:B------:R-:W-:Y:S01]  /*253f0*/  @!P2 LOP3.LUT R43, R42, 0x100000, RZ, 0xfc, !PT ;  /* 0x001000002a2ba812 */ /* 0x000fe200078efcff */
[----:B------:R-:W-:-:S06]  /*25400*/  @!P2 IMAD.MOV.U32 R42, RZ, RZ, RZ ;  /* 0x000000ffff2aa224 */ /* 0x000fcc00078e00ff */
        /* <DEDUP_REMOVED lines=10> */
[----:B------:R-:W-:-:S05]  /*254b0*/  @!P2 LOP3.LUT R43, R75, 0x7ff00000, RZ, 0xc0, !PT ;  /* 0x7ff000004b2ba812 */ /* 0x000fca00078ec0ff */
[----:B------:R-:W-:-:S05]  /*254c0*/  VIADD R42, R43, 0xffffffff ;  /* 0xffffffff2b2a7836 */ /* 0x000fca0000000000 */
[----:B------:R-:W-:Y:S02]  /*254d0*/  ISETP.GT.U32.AND P0, PT, R42, 0x7feffffe, PT ;  /* 0x7feffffe2a00780c */ /* 0x000fe40003f04070 */
[----:B------:R-:W-:-:S04]  /*254e0*/  IADD3 R42, R56, -0x1, RZ ;  /* 0xffffffff382a7810 */ /* 0x000fc80007ffe0ff */
        /* <DEDUP_REMOVED lines=19> */
[C---:B------:R-:W-:Y:S01]  /*25620*/  IADD3 R43, -R10.reuse, RZ, RZ ;  /* 0x000000ff0a2b7210 */ /* 0x040fe20007ffe1ff */
[----:B------:R-:W-:Y:S01]  /*25630*/  IMAD.MOV.U32 R42, RZ, RZ, RZ ;  /* 0x000000ffff2a7224 */ /* 0x000fe200078e00ff */
[----:B------:R-:W-:-:S05]  /*25640*/  IADD3 R10, -R10, -0x43300000, RZ ;  /* 0xbcd000000a0a7810 */ /* 0x000fca0007ffe1ff */
        /* <DEDUP_REMOVED lines=9> */
.L_x_7481:
        /* <DEDUP_REMOVED lines=17> */
.L_x_7484:
[----:B------:R-:W-:Y:S02]  /*257f0*/  LOP3.LUT R3, R59, 0x80000, RZ, 0xfc, !PT ;  /* 0x000800003b037812 */ /* 0x000fe400078efcff */
[----:B------:R-:W-:-:S03]  /*25800*/  MOV R76, R58 ;  /* 0x0000003a004c7202 */ /* 0x000fc60000000f00 */
[----:B------:R-:W-:Y:S01]  /*25810*/  IMAD.MOV.U32 R77, RZ, RZ, R3 ;  /* 0x000000ffff4d7224 */ /* 0x000fe200078e0003 */
[----:B------:R-:W-:Y:S06]  /*25820*/  BRA `(.L_x_7482) ;  /* 0x00000000000c7947 */ /* 0x000fec0003800000 */
.L_x_7483:
[----:B------:R-:W-:Y:S01]  /*25830*/  LOP3.LUT R3, R63, 0x80000, RZ, 0xfc, !PT ;  /* 0x000800003f037812 */ /* 0x000fe200078efcff */
[----:B------:R-:W-:-:S04]  /*25840*/  IMAD.MOV.U32 R76, RZ, RZ, R62 ;  /* 0x000000ffff4c7224 */ /* 0x000fc800078e003e */
[----:B------:R-:W-:-:S07]  /*25850*/  IMAD.MOV.U32 R77, RZ, RZ, R3 ;  /* 0x000000ffff4d7224 */ /* 0x000fce00078e0003 */
.L_x_7482:
[----:B------:R-:W-:Y:S05]  /*25860*/  BSYNC B0 ;  /* 0x0000000000007941 */ /* 0x000fea0003800000 */
.L_x_7480:
[----:B------:R-:W-:Y:S01]  /*25870*/  IMAD.MOV.U32 R42, RZ, RZ, R11 ;  /* 0x000000ffff2a7224 */ /* 0x000fe200078e000b */
[----:B------:R-:W-:Y:S01]  /*25880*/  MOV R3, R77 ;  /* 0x0000004d00037202 */ /* 0x000fe20000000f00 */
[----:B------:R-:W-:Y:S02]  /*25890*/  IMAD.MOV.U32 R43, RZ, RZ, 0x0 ;  /* 0x00000000ff2b7424 */ /* 0x000fe400078e00ff */
[----:B------:R-:W-:Y:S02]  /*258a0*/  IMAD.MOV.U32 R10, RZ, RZ, R76 ;  /* 0x000000ffff0a7224 */ /* 0x000fe400078e004c */
[----:B------:R-:W-:Y:S05]  /*258b0*/  RET.REL.NODEC R42 `(_ZN2at6native29vectorized_elementwise_kernelILi8EZZZNS0_15tan_kernel_cudaERNS_18TensorIteratorBaseEENKUlvE_clEvENKUlvE_clEvEUlN3c107complexIdEEE_St5arrayIPcLm2EEEEviT0_T1_) ;  /* 0xfffffda42ad07950 */ /* 0x000fea0003c3ffff */
        .weak           $__internal_13_$__cuda_sm20_dsqrt_rn_f64_mediumpath_v1
        .type           $__internal_13_$__cuda_sm20_dsqrt_rn_f64_mediumpath_v1,@function
        .size           $__internal_13_$__cuda_sm20_dsqrt_rn_f64_mediumpath_v1,($_ZN2at6native29vectorized_elementwise_kernelILi8EZZZNS0_15tan_kernel_cudaERNS_18TensorIteratorBaseEENKUlvE_clEvENKUlvE_clEvEUlN3c107complexIdEEE_St5arrayIPcLm2EEEEviT0_T1_$__internal_trig_reduction_slowpathd - $__internal_13_$__cuda_sm20_dsqrt_rn_f64_mediumpath_v1)
$__internal_13_$__cuda_sm20_dsqrt_rn_f64_mediumpath_v1:
[----:B------:R-:W-:Y:S01]  /*258c0*/  ISETP.GE.U32.AND P0, PT, R58, -0x3400000, PT ;  /* 0xfcc000003a00780c */ /* 0x000fe20003f06070 */
[----:B------:R-:W-:Y:S01]  /*258d0*/  BSSY B0, `(.L_x_7485) ;  /* 0x000002d000007945 */ /* 0x000fe20003800000 */
[----:B------:R-:W-:Y:S01]  /*258e0*/  LOP3.LUT R57, R57, R56, RZ, 0x3c, !PT ;  /* 0x0000003839397212 */ /* 0x000fe200078e3cff */
[----:B------:R-:W-:Y:S01]  /*258f0*/  IMAD.MOV.U32 R61, RZ, RZ, R59 ;  /* 0x000000ffff3d7224 */ /* 0x000fe200078e003b */
[----:B------:R-:W-:Y:S02]  /*25900*/  LOP3.LUT R43, R43, R42, RZ, 0x3c, !PT ;  /* 0x0000002a2b2b7212 */ /* 0x000fe400078e3cff */
[----:B------:R-:W-:Y:S02]  /*25910*/  LOP3.LUT R11, R11, R10, RZ, 0x3c, !PT ;  /* 0x0000000a0b0b7212 */ /* 0x000fe400078e3cff */
[----:B------:R-:W-:Y:S02]  /*25920*/  LOP3.LUT R56, R57, R56, RZ, 0x3c, !PT ;  /* 0x0000003839387212 */ /* 0x000fe400078e3cff */
[----:B------:R-:W-:-:S02]  /*25930*/  LOP3.LUT R42, R43, R42, RZ, 0x3c, !PT ;  /* 0x0000002a2b2a7212 */ /* 0x000fc400078e3cff */
[----:B------:R-:W-:Y:S02]  /*25940*/  LOP3.LUT R10, R11, R10, RZ, 0x3c, !PT ;  /* 0x0000000a0b0a7212 */ /* 0x000fe400078e3cff */
[----:B------:R-:W-:Y:S02]  /*25950*/  LOP3.LUT R57, R57, R56, RZ, 0x3c, !PT ;  /* 0x0000003839397212 */ /* 0x000fe400078e3cff */
[----:B------:R-:W-:Y:S02]  /*25960*/  LOP3.LUT R43, R43, R42, RZ, 0x3c, !PT ;  /* 0x0000002a2b2b7212 */ /* 0x000fe400078e3cff */
[----:B------:R-:W-:Y:S01]  /*25970*/  LOP3.LUT R11, R11, R10, RZ, 0x3c, !PT ;  /* 0x0000000a0b0b7212 */ /* 0x000fe200078e3cff */
[----:B------:R-:W-:Y:S06]  /*25980*/  @!P0 BRA `(.L_x_7486) ;  /* 0x0000000000208947 */ /* 0x000fec0003800000 */
        /* <DEDUP_REMOVED lines=8> */
.L_x_7486:
        /* <DEDUP_REMOVED lines=24> */
.L_x_7488:
[----:B------:R-:W-:-:S11]  /*25b90*/  DADD R42, R60, R60 ;  /* 0x000000003c2a7229 */ /* 0x000fd6000000003c */
.L_x_7487:
[----:B------:R-:W-:Y:S05]  /*25ba0*/  BSYNC B0 ;  /* 0x0000000000007941 */ /* 0x000fea0003800000 */
.L_x_7485:
[----:B------:R-:W-:Y:S02]  /*25bb0*/  IMAD.MOV.U32 R11, RZ, RZ, R42 ;  /* 0x000000ffff0b7224 */ /* 0x000fe400078e002a */
[----:B------:R-:W-:Y:S01]  /*25bc0*/  IMAD.MOV.U32 R10, RZ, RZ, R43 ;  /* 0x000000ffff0a7224 */ /* 0x000fe200078e002b */
[----:B------:R-:W-:Y:S01]  /*25bd0*/  MOV R43, 0x0 ;  /* 0x00000000002b7802 */ /* 0x000fe20000000f00 */
[----:B------:R-:W-:-:S04]  /*25be0*/  IMAD.MOV.U32 R42, RZ, RZ, R3 ;  /* 0x000000ffff2a7224 */ /* 0x000fc800078e0003 */
[----:B------:R-:W-:Y:S05]  /*25bf0*/  RET.REL.NODEC R42 `(_ZN2at6native29vectorized_elementwise_kernelILi8EZZZNS0_15tan_kernel_cudaERNS_18TensorIteratorBaseEENKUlvE_clEvENKUlvE_clEvEUlN3c107complexIdEEE_St5arrayIPcLm2EEEEviT0_T1_) ;  /* 0xfffffda42a007950 */ /* 0x000fea0003c3ffff */
        .type           $_ZN2at6native29vectorized_elementwise_kernelILi8EZZZNS0_15tan_kernel_cudaERNS_18TensorIteratorBaseEENKUlvE_clEvENKUlvE_clEvEUlN3c107complexIdEEE_St5arrayIPcLm2EEEEviT0_T1_$__internal_trig_reduction_slowpathd,@function
        .size           $_ZN2at6native29vectorized_elementwise_kernelILi8EZZZNS0_15tan_kernel_cudaERNS_18TensorIteratorBaseEENKUlvE_clEvENKUlvE_clEvEUlN3c107complexIdEEE_St5arrayIPcLm2EEEEviT0_T1_$__internal_trig_reduction_slowpathd,(.L_x_7521 - $_ZN2at6native29vectorized_elementwise_kernelILi8EZZZNS0_15tan_kernel_cudaERNS_18TensorIteratorBaseEENKUlvE_clEvENKUlvE_clEvEUlN3c107complexIdEEE_St5arrayIPcLm2EEEEviT0_T1_$__internal_trig_reduction_slowpathd)
$_ZN2at6native29vectorized_elementwise_kernelILi8EZZZNS0_15tan_kernel_cudaERNS_18TensorIteratorBaseEENKUlvE_clEvENKUlvE_clEvEUlN3c107complexIdEEE_St5arrayIPcLm2EEEEviT0_T1_$__internal_trig_reduction_slowpathd:
[--C-:B------:R-:W-:Y:S01]  /*25c00*/  SHF.R.U32.HI R42, RZ, 0x14, R57.reuse ;  /* 0x00000014ff2a7819 */ /* 0x100fe20000011639 */
        /* <DEDUP_REMOVED lines=15> */
[----:B------:R-:W-:-:S02]  /*25d00*/  MOV R64, R59 ;  /* 0x0000003b00407202 */ /* 0x000fc40000000f00 */
[----:B------:R-:W-:Y:S02]  /*25d10*/  ISETP.GT.AND P1, PT, R3, R58, PT ;  /* 0x0000003a0300720c */ /* 0x000fe40003f24270 */
[----:B------:R-:W-:-:S11]  /*25d20*/  LOP3.LUT P0, R3, R42, 0x3f, RZ, 0xc0, !PT ;  /* 0x0000003f2a037812 */ /* 0x000fd6000780c0ff */
[----:B------:R-:W-:Y:S05]  /*25d30*/  @P1 BRA `(.L_x_7491) ;  /* 0x0000000000a01947 */ /* 0x000fea0003800000 */
[----:B------:R-:W0:Y:S01]  /*25d40*/  LDC.64 R42, c[0x4][0x170] ;  /* 0x01005c00ff2a7b82 */ /* 0x000e220000000a00 */
[----:B------:R-:W-:Y:S01]  /*25d50*/  IMAD.MOV.U32 R62, RZ, RZ, R1 ;  /* 0x000000ffff3e7224 */ /* 0x000fe200078e0001 */
[----:B------:R-:W-:Y:S02]  /*25d60*/  MOV R64, R59 ;  /* 0x0000003b00407202 */ /* 0x000fe40000000f00 */
[----:B------:R-:W-:-:S04]  /*25d70*/  CS2R R78, SRZ ;  /* 0x00000000004e7805 */ /* 0x000fc8000001ff00 */
[----:B------:R-:W1:Y:S01]  /*25d80*/  LDC.64 R74, c[0x0][0x208] ;  /* 0x00008200ff4a7b82 */ /* 0x000e620000000a00 */
[----:B0-----:R-:W-:-:S04]  /*25d90*/  IMAD.WIDE R42, R59, 0x8, R42 ;  /* 0x000000083b2a7825 */ /* 0x001fc800078e022a */
[----:B------:R-:W-:Y:S01]  /*25da0*/  IMAD.MOV.U32 R61, RZ, RZ, R42 ;  /* 0x000000ffff3d7224 */ /* 0x000fe200078e002a */
[C---:B------:R-:W-:Y:S01]  /*25db0*/  SHF.L.U64.HI R42, R10.reuse, 0xb, R11 ;  /* 0x0000000b0a2a7819 */ /* 0x040fe2000001020b */
[----:B------:R-:W-:Y:S02]  /*25dc0*/  IMAD.MOV.U32 R60, RZ, RZ, R43 ;  /* 0x000000ffff3c7224 */ /* 0x000fe400078e002b */
[----:B------:R-:W-:Y:S01]  /*25dd0*/  IMAD.SHL.U32 R43, R10, 0x800, RZ ;  /* 0x000008000a2b7824 */ /* 0x000fe200078e00ff */
[----:B-1----:R-:W-:-:S07]  /*25de0*/  LOP3.LUT R42, R42, 0x80000000, RZ, 0xfc, !PT ;  /* 0x800000002a2a7812 */ /* 0x002fce00078efcff */
.L_x_7492:
        /* <DEDUP_REMOVED lines=8> */
[CC--:B------:R-:W-:Y:S02]  /*25e70*/  IMAD R10, R77.reuse, R43.reuse, RZ ;  /* 0x0000002b4d0a7224 */ /* 0x0c0fe400078e02ff */
[----:B------:R-:W-:Y:S01]  /*25e80*/  IMAD.HI.U32 R63, R77, R43, RZ ;  /* 0x0000002b4d3f7227 */ /* 0x000fe200078e00ff */
[----:B------:R-:W-:-:S04]  /*25e90*/  IADD3 R11, P3, R11, R79, RZ ;  /* 0x0000004f0b0b7210 */ /* 0x000fc80007f7e0ff */
[----:B------:R-:W-:Y:S01]  /*25ea0*/  IADD3 R11, P4, R10, R11, RZ ;  /* 0x0000000b0a0b7210 */ /* 0x000fe20007f9e0ff */
[----:B------:R-:W-:-:S05]  /*25eb0*/  IMAD.MOV.U32 R10, RZ, RZ, R78 ;  /* 0x000000ffff0a7224 */ /* 0x000fca00078e004e */
[----:B------:R0:W-:Y:S02]  /*25ec0*/  STL.64 [R62], R10 ;  /* 0x0000000a3e007387 */ /* 0x0001e40000100a00 */
[----:B0-----:R-:W-:-:S04]  /*25ed0*/  IMAD.HI.U32 R10, R76, R42, RZ ;  /* 0x0000002a4c0a7227 */ /* 0x001fc800078e00ff */
[----:B------:R-:W-:Y:S02]  /*25ee0*/  IMAD.X R10, RZ, RZ, R10, P1 ;  /* 0x000000ffff0a7224 */ /* 0x000fe400008e060a */
[----:B------:R-:W-:-:S03]  /*25ef0*/  IMAD.HI.U32 R11, R77, R42, RZ ;  /* 0x0000002a4d0b7227 */ /* 0x000fc600078e00ff */
[----:B------:R-:W-:Y:S01]  /*25f00*/  IADD3.X R63, P1, R63, R10, RZ, P3, !PT ;  /* 0x0000000a3f3f7210 */ /* 0x000fe20001f3e4ff */
[----:B------:R-:W-:Y:S01]  /*25f10*/  IMAD R10, R77, R42, RZ ;  /* 0x0000002a4d0a7224 */ /* 0x000fe200078e02ff */
[----:B------:R-:W-:Y:S01]  /*25f20*/  ISETP.GE.AND P3, PT, R64, R58, PT ;  /* 0x0000003a4000720c */ /* 0x000fe20003f66270 */
[----:B------:R-:W-:Y:S02]  /*25f30*/  VIADD R62, R62, 0x8 ;  /* 0x000000083e3e7836 */ /* 0x000fe40000000000 */
[----:B------:R-:W-:Y:S01]  /*25f40*/  IMAD.X R11, RZ, RZ, R11, P1 ;  /* 0x000000ffff0b7224 */ /* 0x000fe200008e060b */
[----:B------:R-:W-:Y:S02]  /*25f50*/  IADD3.X R10, P4, R10, R63, RZ, P4, !PT ;  /* 0x0000003f0a0a7210 */ /* 0x000fe4000279e4ff */
[----:B------:R-:W-:Y:S02]  /*25f60*/  IADD3 R61, P1, R61, 0x8, RZ ;  /* 0x000000083d3d7810 */ /* 0x000fe40007f3e0ff */
[----:B------:R-:W-:Y:S01]  /*25f70*/  MOV R78, R10 ;  /* 0x0000000a004e7202 */ /* 0x000fe20000000f00 */
[----:B------:R-:W-:-:S02]  /*25f80*/  IMAD.X R11, RZ, RZ, R11, P4 ;  /* 0x000000ffff0b7224 */ /* 0x000fc400020e060b */
[----:B------:R-:W-:Y:S02]  /*25f90*/  IMAD.X R60, RZ, RZ, R60, P1 ;  /* 0x000000ffff3c7224 */ /* 0x000fe400008e063c */
[----:B------:R-:W-:Y:S01]  /*25fa0*/  IMAD.MOV.U32 R79, RZ, RZ, R11 ;  /* 0x000000ffff4f7224 */ /* 0x000fe200078e000b */
[----:B------:R-:W-:Y:S06]  /*25fb0*/  @!P3 BRA `(.L_x_7492) ;  /* 0xfffffffc008cb947 */ /* 0x000fec000383ffff */
.L_x_7491:
[----:B------:R-:W-:Y:S05]  /*25fc0*/  BSYNC B0 ;  /* 0x0000000000007941 */ /* 0x000fea0003800000 */
.L_x_7490:
        /* <DEDUP_REMOVED lines=9> */
[-CC-:B----4-:R-:W-:Y:S02]  /*26060*/  @P0 SHF.R.U64 R62, R58, R63.reuse, R59.reuse ;  /* 0x0000003f3a3e0219 */ /* 0x190fe4000000123b */
[-C--:B------:R-:W-:Y:S02]  /*26070*/  @P0 SHF.R.U32.HI R61, RZ, R63.reuse, R59 ;  /* 0x0000003fff3d0219 */ /* 0x080fe4000001163b */
[C-C-:B------:R-:W-:Y:S02]  /*26080*/  @P0 SHF.R.U64 R58, R10.reuse, R63, R11.reuse ;  /* 0x0000003f0a3a0219 */ /* 0x140fe4000000120b */
[-C--:B------:R-:W-:Y:S02]  /*26090*/  @P0 SHF.L.U64.HI R59, R10, R3.reuse, R11 ;  /* 0x000000030a3b0219 */ /* 0x080fe4000001020b */
[----:B------:R-:W-:Y:S02]  /*260a0*/  @P0 LOP3.LUT R10, R62, R60, RZ, 0xfc, !PT ;  /* 0x0000003c3e0a0212 */ /* 0x000fe400078efcff */
[----:B---3--:R-:W-:-:S02]  /*260b0*/  @P0 SHF.L.U32 R60, R42, R3, RZ ;  /* 0x000000032a3c0219 */ /* 0x008fc400000006ff */
[----:B------:R-:W-:Y:S02]  /*260c0*/  @P0 SHF.R.U32.HI R63, RZ, R63, R11 ;  /* 0x0000003fff3f0219 */ /* 0x000fe4000001160b */
[----:B------:R-:W-:Y:S02]  /*260d0*/  @P0 LOP3.LUT R11, R61, R59, RZ, 0xfc, !PT ;  /* 0x0000003b3d0b0212 */ /* 0x000fe400078efcff */
[----:B------:R-:W-:Y:S02]  /*260e0*/  @P0 SHF.L.U64.HI R3, R42, R3, R43 ;  /* 0x000000032a030219 */ /* 0x000fe4000001022b */
[----:B------:R-:W-:Y:S02]  /*260f0*/  @P0 LOP3.LUT R42, R60, R58, RZ, 0xfc, !PT ;  /* 0x0000003a3c2a0212 */ /* 0x000fe400078efcff */
[C-C-:B------:R-:W-:Y:S01]  /*26100*/  SHF.L.U64.HI R58, R10.reuse, 0x2, R11.reuse ;  /* 0x000000020a3a7819 */ /* 0x140fe2000001020b */
[----:B------:R-:W-:Y:S01]  /*26110*/  IMAD.SHL.U32 R10, R10, 0x4, RZ ;  /* 0x000000040a0a7824 */ /* 0x000fe200078e00ff */
[----:B------:R-:W-:-:S02]  /*26120*/  SHF.R.U32.HI R59, RZ, 0x1e, R11 ;  /* 0x0000001eff3b7819 */ /* 0x000fc4000001160b */
[C---:B------:R-:W-:Y:S02]  /*26130*/  SHF.L.U32 R11, R42.reuse, 0x2, RZ ;  /* 0x000000022a0b7819 */ /* 0x040fe400000006ff */
        /* <DEDUP_REMOVED lines=25> */
[----:B------:R-:W-:Y:S02]  /*262d0*/  SHF.L.U32 R60, R42, R59, RZ ;  /* 0x0000003b2a3c7219 */ /* 0x000fe400000006ff */
[----:B------:R-:W-:Y:S02]  /*262e0*/  SHF.R.U64 R62, R10, R61, R58 ;  /* 0x0000003d0a3e7219 */ /* 0x000fe4000000123a */
[----:B------:R-:W-:-:S03]  /*262f0*/  SHF.L.U64.HI R10, R42, R59, R11 ;  /* 0x0000003b2a0a7219 */ /* 0x000fc6000001020b */
[----:B------:R-:W-:Y:S01]  /*26300*/  @P1 LOP3.LUT R42, R62, R60, RZ, 0xfc, !PT ;  /* 0x0000003c3e2a1212 */ /* 0x000fe200078efcff */
[----:B------:R-:W-:Y:S01]  /*26310*/  HFMA2.MMA R63, -RZ, RZ, 0, 0 ;  /* 0x00000000ff3f7435 */ /* 0x000fe200000001ff */
[----:B------:R-:W-:-:S03]  /*26320*/  SHF.R.U32.HI R58, RZ, R61, R58 ;  /* 0x0000003dff3a7219 */ /* 0x000fc6000001163a */
[----:B------:R-:W-:-:S04]  /*26330*/  IMAD.WIDE.U32 R60, R42, 0x2168c235, RZ ;  /* 0x2168c2352a3c7825 */ /* 0x000fc800078e00ff */
[----:B------:R-:W-:Y:S01]  /*26340*/  IMAD.MOV.U32 R62, RZ, RZ, R61 ;  /* 0x000000ffff3e7224 */ /* 0x000fe200078e003d */
[----:B------:R-:W-:-:S03]  /*26350*/  @P1 LOP3.LUT R11, R58, R10, RZ, 0xfc, !PT ;  /* 0x0000000a3a0b1212 */ /* 0x000fc600078efcff */
        /* <DEDUP_REMOVED lines=33> */
.L_x_7489:
[----:B------:R-:W-:-:S04]  /*26570*/  IMAD.MOV.U32 R57, RZ, RZ, 0x0 ;  /* 0x00000000ff397424 */ /* 0x000fc800078e00ff */
[----:B------:R-:W-:Y:S05]  /*26580*/  RET.REL.NODEC R56 `(_ZN2at6native29vectorized_elementwise_kernelILi8EZZZNS0_15tan_kernel_cudaERNS_18TensorIteratorBaseEENKUlvE_clEvENKUlvE_clEvEUlN3c107complexIdEEE_St5arrayIPcLm2EEEEviT0_T1_) ;  /* 0xfffffd98389c7950 */ /* 0x000fea0003c3ffff */
.L_x_7493:
        /* <DEDUP_REMOVED lines=15> */
.L_x_7521:


//--------------------- .nv.global.init           --------------------------
	.section	.nv.global.init,"aw",@progbits
	.align	16
.nv.global.init:
	.type		__cudart_sin_cos_coeffs,@object
	.size		__cudart_sin_cos_coeffs,(__cudart_i2opi_d - __cudart_sin_cos_coeffs)
__cudart_sin_cos_coeffs:
        /*0000*/ 	.byte	0x46, 0xd2, 0xb0, 0x2c, 0xf1, 0xe5, 0x5a, 0xbe, 0x92, 0xe3, 0xac, 0x69, 0xe3, 0x1d, 0xc7, 0x3e
        /*0010*/ 	.byte	0xa1, 0x62, 0xdb, 0x19, 0xa0, 0x01, 0x2a, 0xbf, 0x18, 0x08, 0x11, 0x11, 0x11, 0x11, 0x81, 0x3f
        /*0020*/ 	.byte	0x54, 0x55, 0x55, 0x55, 0x55, 0x55, 0xc5, 0xbf, 0x00, 0x00, 0x00, 0x00, 0x00, 0x00, 0x00, 0x00
        /*0030*/ 	.byte	0x00, 0x00, 0x00, 0x00, 0x00, 0x00, 0x00, 0x00, 0x64, 0x81, 0xfd, 0x20, 0x83, 0xff, 0xa8, 0xbd
        /*0040*/ 	.byte	0x28, 0x85, 0xef, 0xc1, 0xa7, 0xee, 0x21, 0x3e, 0xd9, 0xe6, 0x06, 0x8e, 0x4f, 0x7e, 0x92, 0xbe
        /*0050*/ 	.byte	0xe9, 0xbc, 0xdd, 0x19, 0xa0, 0x01, 0xfa, 0x3e, 0x47, 0x5d, 0xc1, 0x16, 0x6c, 0xc1, 0x56, 0xbf
        /*0060*/ 	.byte	0x51, 0x55, 0x55, 0x55, 0x55, 0x55, 0xa5, 0x3f, 0x00, 0x00, 0x00, 0x00, 0x00, 0x00, 0xe0, 0xbf
        /*0070*/ 	.byte	0x00, 0x00, 0x00, 0x00, 0x00, 0x00, 0xf0, 0x3f, 0x00, 0x00, 0x00, 0x00, 0x00, 0x00, 0x00, 0x00
	.type		__cudart_i2opi_d,@object
	.size		__cudart_i2opi_d,($str$6 - __cudart_i2opi_d)
__cudart_i2opi_d:
        /* <DEDUP_REMOVED lines=9> */
	.type		$str$6,@object
	.size		$str$6,(__unnamed_1 - $str$6)
$str$6:
        /*0110*/ 	.byte	0x66, 0x61, 0x6c, 0x73, 0x65, 0x00
	.type		__unnamed_1,@object
	.size		__unnamed_1,(__unnamed_9 - __unnamed_1)
__unnamed_1:
        /*0116*/ 	.byte	0x66, 0x65, 0x74, 0x63, 0x68, 0x5f, 0x61, 0x6e, 0x64, 0x5f, 0x63, 0x61, 0x73, 0x74, 0x00
	.type		__unnamed_9,@object
	.size		__unnamed_9,(__unnamed_13 - __unnamed_9)
__unnamed_9:
        /*0125*/ 	.byte	0x66, 0x65, 0x74, 0x63, 0x68, 0x5f, 0x61, 0x6e, 0x64, 0x5f, 0x63, 0x61, 0x73, 0x74, 0x00
	.type		__unnamed_13,@object
	.size		__unnamed_13,(__unnamed_5 - __unnamed_13)
__unnamed_13:
        /*0134*/ 	.byte	0x66, 0x65, 0x74, 0x63, 0x68, 0x5f, 0x61, 0x6e, 0x64, 0x5f, 0x63, 0x61, 0x73, 0x74, 0x00
	.type		__unnamed_5,@object
	.size		__unnamed_5,(__unnamed_11 - __unnamed_5)
__unnamed_5:
        /*0143*/ 	.byte	0x66, 0x65, 0x74, 0x63, 0x68, 0x5f, 0x61, 0x6e, 0x64, 0x5f, 0x63, 0x61, 0x73, 0x74, 0x00
	.type		__unnamed_11,@object
	.size		__unnamed_11,(__unnamed_3 - __unnamed_11)
__unnamed_11:
        /*0152*/ 	.byte	0x66, 0x65, 0x74, 0x63, 0x68, 0x5f, 0x61, 0x6e, 0x64, 0x5f, 0x63, 0x61, 0x73, 0x74, 0x00
	.type		__unnamed_3,@object
	.size		__unnamed_3,(__unnamed_7 - __unnamed_3)
__unnamed_3:
        /*0161*/ 	.byte	0x66, 0x65, 0x74, 0x63, 0x68, 0x5f, 0x61, 0x6e, 0x64, 0x5f, 0x63, 0x61, 0x73, 0x74, 0x00
	.type		__unnamed_7,@object
	.size		__unnamed_7,(__unnamed_2 - __unnamed_7)
__unnamed_7:
        /*0170*/ 	.byte	0x66, 0x65, 0x74, 0x63, 0x68, 0x5f, 0x61, 0x6e, 0x64, 0x5f, 0x63, 0x61, 0x73, 0x74, 0x00
	.type		__unnamed_2,@object
	.size		__unnamed_2,(__unnamed_10 - __unnamed_2)
__unnamed_2:
        /*017f*/ 	.byte	0x63, 0x61, 0x73, 0x74, 0x5f, 0x61, 0x6e, 0x64, 0x5f, 0x73, 0x74, 0x6f, 0x72, 0x65, 0x00
	.type		__unnamed_10,@object
	.size		__unnamed_10,(__unnamed_14 - __unnamed_10)
__unnamed_10:
        /*018e*/ 	.byte	0x63, 0x61, 0x73, 0x74, 0x5f, 0x61, 0x6e, 0x64, 0x5f, 0x73, 0x74, 0x6f, 0x72, 0x65, 0x00
	.type		__unnamed_14,@object
	.size		__unnamed_14,(__unnamed_6 - __unnamed_14)
__unnamed_14:
        /*019d*/ 	.byte	0x63, 0x61, 0x73, 0x74, 0x5f, 0x61, 0x6e, 0x64, 0x5f, 0x73, 0x74, 0x6f, 0x72, 0x65, 0x00
	.type		__unnamed_6,@object
	.size		__unnamed_6,(__unnamed_12 - __unnamed_6)
__unnamed_6:
        /*01ac*/ 	.byte	0x63, 0x61, 0x73, 0x74, 0x5f, 0x61, 0x6e, 0x64, 0x5f, 0x73, 0x74, 0x6f, 0x72, 0x65, 0x00
	.type		__unnamed_12,@object
	.size		__unnamed_12,(__unnamed_4 - __unnamed_12)
__unnamed_12:
        /*01bb*/ 	.byte	0x63, 0x61, 0x73, 0x74, 0x5f, 0x61, 0x6e, 0x64, 0x5f, 0x73, 0x74, 0x6f, 0x72, 0x65, 0x00
	.type		__unnamed_4,@object
	.size		__unnamed_4,(__unnamed_8 - __unnamed_4)
__unnamed_4:
        /*01ca*/ 	.byte	0x63, 0x61, 0x73, 0x74, 0x5f, 0x61, 0x6e, 0x64, 0x5f, 0x73, 0x74, 0x6f, 0x72, 0x65, 0x00
	.type		__unnamed_8,@object
	.size		__unnamed_8,($str$7 - __unnamed_8)
__unnamed_8:
        /*01d9*/ 	.byte	0x63, 0x61, 0x73, 0x74, 0x5f, 0x61, 0x6e, 0x64, 0x5f, 0x73, 0x74, 0x6f, 0x72, 0x65, 0x00
	.type		$str$7,@object
	.size		$str$7,(.L_43 - $str$7)
$str$7:
        /*01e8*/ 	.byte	0x2f, 0x72, 0x6f, 0x6f, 0x74, 0x2f, 0x2e, 0x70, 0x79, 0x65, 0x6e, 0x76, 0x2f, 0x76, 0x65, 0x72
        /*01f8*/ 	.byte	0x73, 0x69, 0x6f, 0x6e, 0x73, 0x2f, 0x33, 0x2e, 0x31, 0x33, 0x2e, 0x31, 0x32, 0x2f, 0x6c, 0x69
        /*0208*/ 	.byte	0x62, 0x2f, 0x70, 0x79, 0x74, 0x68, 0x6f, 0x6e, 0x33, 0x2e, 0x31, 0x33, 0x2f, 0x73, 0x69, 0x74
        /*0218*/ 	.byte	0x65, 0x2d, 0x70, 0x61, 0x63, 0x6b, 0x61, 0x67, 0x65, 0x73, 0x2f, 0x74, 0x6f, 0x72, 0x63, 0x68
        /*0228*/ 	.byte	0x2f, 0x69, 0x6e, 0x63, 0x6c, 0x75, 0x64, 0x65, 0x2f, 0x63, 0x31, 0x30, 0x2f, 0x63, 0x6f, 0x72
        /*0238*/ 	.byte	0x65, 0x2f, 0x44, 0x79, 0x6e, 0x61, 0x6d, 0x69, 0x63, 0x43, 0x61, 0x73, 0x74, 0x2e, 0x68, 0x00
.L_43:


//--------------------- .nv.shared.reserved.0     --------------------------
	.section	.nv.shared.reserved.0,"aw",@nobits
	.weak		__nv_reservedSMEM_offset_0_alias
	.size		__nv_reservedSMEM_offset_0_alias, 0, 0
	.other		__nv_reservedSMEM_offset_0_alias,@"STO_CUDA_RESERVED_SHARED STV_DEFAULT"
__nv_reservedSMEM_offset_0_alias:
	.zero		0


//--------------------- .nv.global                --------------------------
	.section	.nv.global,"aw",@nobits
.nv.global:
	.type		_ZN57_INTERNAL_33593e65_26_UnaryGeometricTanKernel_cu_2b5614204cuda3std3__48in_placeE,@object
	.size		_ZN57_INTERNAL_33593e65_26_UnaryGeometricTanKernel_cu_2b5614204cuda3std3__48in_placeE,(_ZN57_INTERNAL_33593e65_26_UnaryGeometricTanKernel_cu_2b5614204cuda3std6ranges3__45__cpo8distanceE - _ZN57_INTERNAL_33593e65_26_UnaryGeometricTanKernel_cu_2b5614204cuda3std3__48in_placeE)
_ZN57_INTERNAL_33593e65_26_UnaryGeometricTanKernel_cu_2b5614204cuda3std3__48in_placeE:
	.zero		1
	.type		_ZN57_INTERNAL_33593e65_26_UnaryGeometricTanKernel_cu_2b5614204cuda3std6ranges3__45__cpo8distanceE,@object
	.size		_ZN57_INTERNAL_33593e65_26_UnaryGeometricTanKernel_cu_2b5614204cuda3std6ranges3__45__cpo8distanceE,(_ZN57_INTERNAL_33593e65_26_UnaryGeometricTanKernel_cu_2b5614204cuda3std3__45__cpo6cbeginE - _ZN57_INTERNAL_33593e65_26_UnaryGeometricTanKernel_cu_2b5614204cuda3std6ranges3__45__cpo8distanceE)
_ZN57_INTERNAL_33593e65_26_UnaryGeometricTanKernel_cu_2b5614204cuda3std6ranges3__45__cpo8distanceE:
	.zero		1
	.type		_ZN57_INTERNAL_33593e65_26_UnaryGeometricTanKernel_cu_2b5614204cuda3std3__45__cpo6cbeginE,@object
	.size		_ZN57_INTERNAL_33593e65_26_UnaryGeometricTanKernel_cu_2b5614204cuda3std3__45__cpo6cbeginE,(_ZN57_INTERNAL_33593e65_26_UnaryGeometricTanKernel_cu_2b5614204cuda3std6ranges3__45__cpo7advanceE - _ZN57_INTERNAL_33593e65_26_UnaryGeometricTanKernel_cu_2b5614204cuda3std3__45__cpo6cbeginE)
_ZN57_INTERNAL_33593e65_26_UnaryGeometricTanKernel_cu_2b5614204cuda3std3__45__cpo6cbeginE:
	.zero		1
	.type		_ZN57_INTERNAL_33593e65_26_UnaryGeometricTanKernel_cu_2b5614204cuda3std6ranges3__45__cpo7advanceE,@object
	.size		_ZN57_INTERNAL_33593e65_26_UnaryGeometricTanKernel_cu_2b5614204cuda3std6ranges3__45__cpo7advanceE,(_ZN57_INTERNAL_33593e65_26_UnaryGeometricTanKernel_cu_2b5614204cuda3std3__45__cpo7crbeginE - _ZN57_INTERNAL_33593e65_26_UnaryGeometricTanKernel_cu_2b5614204cuda3std6ranges3__45__cpo7advanceE)
_ZN57_INTERNAL_33593e65_26_UnaryGeometricTanKernel_cu_2b5614204cuda3std6ranges3__45__cpo7advanceE:
	.zero		1
	.type		_ZN57_INTERNAL_33593e65_26_UnaryGeometricTanKernel_cu_2b5614204cuda3std3__45__cpo7crbeginE,@object
	.size		_ZN57_INTERNAL_33593e65_26_UnaryGeometricTanKernel_cu_2b5614204cuda3std3__45__cpo7crbeginE,(_ZN57_INTERNAL_33593e65_26_UnaryGeometricTanKernel_cu_2b5614204cuda3std6ranges3__45__cpo4dataE - _ZN57_INTERNAL_33593e65_26_UnaryGeometricTanKernel_cu_2b5614204cuda3std3__45__cpo7crbeginE)
_ZN57_INTERNAL_33593e65_26_UnaryGeometricTanKernel_cu_2b5614204cuda3std3__45__cpo7crbeginE:
	.zero		1
	.type		_ZN57_INTERNAL_33593e65_26_UnaryGeometricTanKernel_cu_2b5614204cuda3std6ranges3__45__cpo4dataE,@object
	.size		_ZN57_INTERNAL_33593e65_26_UnaryGeometricTanKernel_cu_2b5614204cuda3std6ranges3__45__cpo4dataE,(_ZN57_INTERNAL_33593e65_26_UnaryGeometricTanKernel_cu_2b5614204cuda3std6ranges3__45__cpo5beginE - _ZN57_INTERNAL_33593e65_26_UnaryGeometricTanKernel_cu_2b5614204cuda3std6ranges3__45__cpo4dataE)
_ZN57_INTERNAL_33593e65_26_UnaryGeometricTanKernel_cu_2b5614204cuda3std6ranges3__45__cpo4dataE:
	.zero		1
	.type		_ZN57_INTERNAL_33593e65_26_UnaryGeometricTanKernel_cu_2b5614204cuda3std6ranges3__45__cpo5beginE,@object
	.size		_ZN57_INTERNAL_33593e65_26_UnaryGeometricTanKernel_cu_2b5614204cuda3std6ranges3__45__cpo5beginE,(_ZN57_INTERNAL_33593e65_26_UnaryGeometricTanKernel_cu_2b5614204cuda3std3__459_GLOBAL__N__33593e65_26_UnaryGeometricTanKernel_cu_2b5614206ignoreE - _ZN57_INTERNAL_33593e65_26_UnaryGeometricTanKernel_cu_2b5614204cuda3std6ranges3__45__cpo5beginE)
_ZN57_INTERNAL_33593e65_26_UnaryGeometricTanKernel_cu_2b5614204cuda3std6ranges3__45__cpo5beginE:
	.zero		1
	.type		_ZN57_INTERNAL_33593e65_26_UnaryGeometricTanKernel_cu_2b5614204cuda3std3__459_GLOBAL__N__33593e65_26_UnaryGeometricTanKernel_cu_2b5614206ignoreE,@object
	.size		_ZN57_INTERNAL_33593e65_26_UnaryGeometricTanKernel_cu_2b5614204cuda3std3__459_GLOBAL__N__33593e65_26_UnaryGeometricTanKernel_cu_2b5614206ignoreE,(_ZN57_INTERNAL_33593e65_26_UnaryGeometricTanKernel_cu_2b5614204cuda3std6ranges3__45__cpo4sizeE - _ZN57_INTERNAL_33593e65_26_UnaryGeometricTanKernel_cu_2b5614204cuda3std3__459_GLOBAL__N__33593e65_26_UnaryGeometricTanKernel_cu_2b5614206ignoreE)
_ZN57_INTERNAL_33593e65_26_UnaryGeometricTanKernel_cu_2b5614204cuda3std3__459_GLOBAL__N__33593e65_26_UnaryGeometricTanKernel_cu_2b5614206ignoreE:
	.zero		1
	.type		_ZN57_INTERNAL_33593e65_26_UnaryGeometricTanKernel_cu_2b5614204cuda3std6ranges3__45__cpo4sizeE,@object
	.size		_ZN57_INTERNAL_33593e65_26_UnaryGeometricTanKernel_cu_2b5614204cuda3std6ranges3__45__cpo4sizeE,(_ZN57_INTERNAL_33593e65_26_UnaryGeometricTanKernel_cu_2b5614204cuda3std3__45__cpo5beginE - _ZN57_INTERNAL_33593e65_26_UnaryGeometricTanKernel_cu_2b5614204cuda3std6ranges3__45__cpo4sizeE)
_ZN57_INTERNAL_33593e65_26_UnaryGeometricTanKernel_cu_2b5614204cuda3std6ranges3__45__cpo4sizeE:
	.zero		1
	.type		_ZN57_INTERNAL_33593e65_26_UnaryGeometricTanKernel_cu_2b5614204cuda3std3__45__cpo5beginE,@object
	.size		_ZN57_INTERNAL_33593e65_26_UnaryGeometricTanKernel_cu_2b5614204cuda3std3__45__cpo5beginE,(_ZN57_INTERNAL_33593e65_26_UnaryGeometricTanKernel_cu_2b5614204cuda3std6ranges3__45__cpo6cbeginE - _ZN57_INTERNAL_33593e65_26_UnaryGeometricTanKernel_cu_2b5614204cuda3std3__45__cpo5beginE)
_ZN57_INTERNAL_33593e65_26_UnaryGeometricTanKernel_cu_2b5614204cuda3std3__45__cpo5beginE:
	.zero		1
	.type		_ZN57_INTERNAL_33593e65_26_UnaryGeometricTanKernel_cu_2b5614204cuda3std6ranges3__45__cpo6cbeginE,@object
	.size		_ZN57_INTERNAL_33593e65_26_UnaryGeometricTanKernel_cu_2b5614204cuda3std6ranges3__45__cpo6cbeginE,(_ZN57_INTERNAL_33593e65_26_UnaryGeometricTanKernel_cu_2b5614204cuda3std3__45__cpo6rbeginE - _ZN57_INTERNAL_33593e65_26_UnaryGeometricTanKernel_cu_2b5614204cuda3std6ranges3__45__cpo6cbeginE)
_ZN57_INTERNAL_33593e65_26_UnaryGeometricTanKernel_cu_2b5614204cuda3std6ranges3__45__cpo6cbeginE:
	.zero		1
	.type		_ZN57_INTERNAL_33593e65_26_UnaryGeometricTanKernel_cu_2b5614204cuda3std3__45__cpo6rbeginE,@object
	.size		_ZN57_INTERNAL_33593e65_26_UnaryGeometricTanKernel_cu_2b5614204cuda3std3__45__cpo6rbeginE,(_ZN57_INTERNAL_33593e65_26_UnaryGeometricTanKernel_cu_2b5614204cuda3std6ranges3__45__cpo4nextE - _ZN57_INTERNAL_33593e65_26_UnaryGeometricTanKernel_cu_2b5614204cuda3std3__45__cpo6rbeginE)
_ZN57_INTERNAL_33593e65_26_UnaryGeometricTanKernel_cu_2b5614204cuda3std3__45__cpo6rbeginE:
	.zero		1
	.type		_ZN57_INTERNAL_33593e65_26_UnaryGeometricTanKernel_cu_2b5614204cuda3std6ranges3__45__cpo4nextE,@object
	.size		_ZN57_INTERNAL_33593e65_26_UnaryGeometricTanKernel_cu_2b5614204cuda3std6ranges3__45__cpo4nextE,(_ZN57_INTERNAL_33593e65_26_UnaryGeometricTanKernel_cu_2b5614204cuda3std6ranges3__45__cpo4swapE - _ZN57_INTERNAL_33593e65_26_UnaryGeometricTanKernel_cu_2b5614204cuda3std6ranges3__45__cpo4nextE)
_ZN57_INTERNAL_33593e65_26_UnaryGeometricTanKernel_cu_2b5614204cuda3std6ranges3__45__cpo4nextE:
	.zero		1
	.type		_ZN57_INTERNAL_33593e65_26_UnaryGeometricTanKernel_cu_2b5614204cuda3std6ranges3__45__cpo4swapE,@object
	.size		_ZN57_INTERNAL_33593e65_26_UnaryGeometricTanKernel_cu_2b5614204cuda3std6ranges3__45__cpo4swapE,(_ZN57_INTERNAL_33593e65_26_UnaryGeometricTanKernel_cu_2b5614204cuda3std3__420unreachable_sentinelE - _ZN57_INTERNAL_33593e65_26_UnaryGeometricTanKernel_cu_2b5614204cuda3std6ranges3__45__cpo4swapE)
_ZN57_INTERNAL_33593e65_26_UnaryGeometricTanKernel_cu_2b5614204cuda3std6ranges3__45__cpo4swapE:
	.zero		1
	.type		_ZN57_INTERNAL_33593e65_26_UnaryGeometricTanKernel_cu_2b5614204cuda3std3__420unreachable_sentinelE,@object
	.size		_ZN57_INTERNAL_33593e65_26_UnaryGeometricTanKernel_cu_2b5614204cuda3std3__420unreachable_sentinelE,(_ZN57_INTERNAL_33593e65_26_UnaryGeometricTanKernel_cu_2b5614206thrust23THRUST_300001_SM_900_NS6system6detail10sequential3seqE - _ZN57_INTERNAL_33593e65_26_UnaryGeometricTanKernel_cu_2b5614204cuda3std3__420unreachable_sentinelE)
_ZN57_INTERNAL_33593e65_26_UnaryGeometricTanKernel_cu_2b5614204cuda3std3__420unreachable_sentinelE:
	.zero		1
	.type		_ZN57_INTERNAL_33593e65_26_UnaryGeometricTanKernel_cu_2b5614206thrust23THRUST_300001_SM_900_NS6system6detail10sequential3seqE,@object
	.size		_ZN57_INTERNAL_33593e65_26_UnaryGeometricTanKernel_cu_2b5614206thrust23THRUST_300001_SM_900_NS6system6detail10sequential3seqE,(_ZN57_INTERNAL_33593e65_26_UnaryGeometricTanKernel_cu_2b5614204cuda3std3__45__cpo4cendE - _ZN57_INTERNAL_33593e65_26_UnaryGeometricTanKernel_cu_2b5614206thrust23THRUST_300001_SM_900_NS6system6detail10sequential3seqE)
_ZN57_INTERNAL_33593e65_26_UnaryGeometricTanKernel_cu_2b5614206thrust23THRUST_300001_SM_900_NS6system6detail10sequential3seqE:
	.zero		1
	.type		_ZN57_INTERNAL_33593e65_26_UnaryGeometricTanKernel_cu_2b5614204cuda3std3__45__cpo4cendE,@object
	.size		_ZN57_INTERNAL_33593e65_26_UnaryGeometricTanKernel_cu_2b5614204cuda3std3__45__cpo4cendE,(_ZN57_INTERNAL_33593e65_26_UnaryGeometricTanKernel_cu_2b5614204cuda3std6ranges3__45__cpo9iter_swapE - _ZN57_INTERNAL_33593e65_26_UnaryGeometricTanKernel_cu_2b5614204cuda3std3__45__cpo4cendE)
_ZN57_INTERNAL_33593e65_26_UnaryGeometricTanKernel_cu_2b5614204cuda3std3__45__cpo4cendE:
	.zero		1
	.type		_ZN57_INTERNAL_33593e65_26_UnaryGeometricTanKernel_cu_2b5614204cuda3std6ranges3__45__cpo9iter_swapE,@object
	.size		_ZN57_INTERNAL_33593e65_26_UnaryGeometricTanKernel_cu_2b5614204cuda3std6ranges3__45__cpo9iter_swapE,(_ZN57_INTERNAL_33593e65_26_UnaryGeometricTanKernel_cu_2b5614204cuda3std3__45__cpo5crendE - _ZN57_INTERNAL_33593e65_26_UnaryGeometricTanKernel_cu_2b5614204cuda3std6ranges3__45__cpo9iter_swapE)
_ZN57_INTERNAL_33593e65_26_UnaryGeometricTanKernel_cu_2b5614204cuda3std6ranges3__45__cpo9iter_swapE:
	.zero		1
	.type		_ZN57_INTERNAL_33593e65_26_UnaryGeometricTanKernel_cu_2b5614204cuda3std3__45__cpo5crendE,@object
	.size		_ZN57_INTERNAL_33593e65_26_UnaryGeometricTanKernel_cu_2b5614204cuda3std3__45__cpo5crendE,(_ZN57_INTERNAL_33593e65_26_UnaryGeometricTanKernel_cu_2b5614204cuda3std6ranges3__45__cpo5cdataE - _ZN57_INTERNAL_33593e65_26_UnaryGeometricTanKernel_cu_2b5614204cuda3std3__45__cpo5crendE)
_ZN57_INTERNAL_33593e65_26_UnaryGeometricTanKernel_cu_2b5614204cuda3std3__45__cpo5crendE:
	.zero		1
	.type		_ZN57_INTERNAL_33593e65_26_UnaryGeometricTanKernel_cu_2b5614204cuda3std6ranges3__45__cpo5cdataE,@object
	.size		_ZN57_INTERNAL_33593e65_26_UnaryGeometricTanKernel_cu_2b5614204cuda3std6ranges3__45__cpo5cdataE,(_ZN57_INTERNAL_33593e65_26_UnaryGeometricTanKernel_cu_2b5614204cuda3std6ranges3__45__cpo3endE - _ZN57_INTERNAL_33593e65_26_UnaryGeometricTanKernel_cu_2b5614204cuda3std6ranges3__45__cpo5cdataE)
_ZN57_INTERNAL_33593e65_26_UnaryGeometricTanKernel_cu_2b5614204cuda3std6ranges3__45__cpo5cdataE:
	.zero		1
	.type		_ZN57_INTERNAL_33593e65_26_UnaryGeometricTanKernel_cu_2b5614204cuda3std6ranges3__45__cpo3endE,@object
	.size		_ZN57_INTERNAL_33593e65_26_UnaryGeometricTanKernel_cu_2b5614204cuda3std6ranges3__45__cpo3endE,(_ZN57_INTERNAL_33593e65_26_UnaryGeometricTanKernel_cu_2b5614204cuda3std3__419piecewise_constructE - _ZN57_INTERNAL_33593e65_26_UnaryGeometricTanKernel_cu_2b5614204cuda3std6ranges3__45__cpo3endE)
_ZN57_INTERNAL_33593e65_26_UnaryGeometricTanKernel_cu_2b5614204cuda3std6ranges3__45__cpo3endE:
	.zero		1
	.type		_ZN57_INTERNAL_33593e65_26_UnaryGeometricTanKernel_cu_2b5614204cuda3std3__419piecewise_constructE,@object
	.size		_ZN57_INTERNAL_33593e65_26_UnaryGeometricTanKernel_cu_2b5614204cuda3std3__419piecewise_constructE,(_ZN57_INTERNAL_33593e65_26_UnaryGeometricTanKernel_cu_2b5614204cuda3std6ranges3__45__cpo5ssizeE - _ZN57_INTERNAL_33593e65_26_UnaryGeometricTanKernel_cu_2b5614204cuda3std3__419piecewise_constructE)
_ZN57_INTERNAL_33593e65_26_UnaryGeometricTanKernel_cu_2b5614204cuda3std3__419piecewise_constructE:
	.zero		1
	.type		_ZN57_INTERNAL_33593e65_26_UnaryGeometricTanKernel_cu_2b5614204cuda3std6ranges3__45__cpo5ssizeE,@object
	.size		_ZN57_INTERNAL_33593e65_26_UnaryGeometricTanKernel_cu_2b5614204cuda3std6ranges3__45__cpo5ssizeE,(_ZN57_INTERNAL_33593e65_26_UnaryGeometricTanKernel_cu_2b5614204cuda3std3__45__cpo3endE - _ZN57_INTERNAL_33593e65_26_UnaryGeometricTanKernel_cu_2b5614204cuda3std6ranges3__45__cpo5ssizeE)
_ZN57_INTERNAL_33593e65_26_UnaryGeometricTanKernel_cu_2b5614204cuda3std6ranges3__45__cpo5ssizeE:
	.zero		1
	.type		_ZN57_INTERNAL_33593e65_26_UnaryGeometricTanKernel_cu_2b5614204cuda3std3__45__cpo3endE,@object
	.size		_ZN57_INTERNAL_33593e65_26_UnaryGeometricTanKernel_cu_2b5614204cuda3std3__45__cpo3endE,(_ZN57_INTERNAL_33593e65_26_UnaryGeometricTanKernel_cu_2b5614204cuda3std6ranges3__45__cpo4cendE - _ZN57_INTERNAL_33593e65_26_UnaryGeometricTanKernel_cu_2b5614204cuda3std3__45__cpo3endE)
_ZN57_INTERNAL_33593e65_26_UnaryGeometricTanKernel_cu_2b5614204cuda3std3__45__cpo3endE:
	.zero		1
	.type		_ZN57_INTERNAL_33593e65_26_UnaryGeometricTanKernel_cu_2b5614204cuda3std6ranges3__45__cpo4cendE,@object
	.size		_ZN57_INTERNAL_33593e65_26_UnaryGeometricTanKernel_cu_2b5614204cuda3std6ranges3__45__cpo4cendE,(_ZN57_INTERNAL_33593e65_26_UnaryGeometricTanKernel_cu_2b5614204cuda3std3__45__cpo4rendE - _ZN57_INTERNAL_33593e65_26_UnaryGeometricTanKernel_cu_2b5614204cuda3std6ranges3__45__cpo4cendE)
_ZN57_INTERNAL_33593e65_26_UnaryGeometricTanKernel_cu_2b5614204cuda3std6ranges3__45__cpo4cendE:
	.zero		1
	.type		_ZN57_INTERNAL_33593e65_26_UnaryGeometricTanKernel_cu_2b5614204cuda3std3__45__cpo4rendE,@object
	.size		_ZN57_INTERNAL_33593e65_26_UnaryGeometricTanKernel_cu_2b5614204cuda3std3__45__cpo4rendE,(_ZN57_INTERNAL_33593e65_26_UnaryGeometricTanKernel_cu_2b5614204cuda3std6ranges3__45__cpo4prevE - _ZN57_INTERNAL_33593e65_26_UnaryGeometricTanKernel_cu_2b5614204cuda3std3__45__cpo4rendE)
_ZN57_INTERNAL_33593e65_26_UnaryGeometricTanKernel_cu_2b5614204cuda3std3__45__cpo4rendE:
	.zero		1
	.type		_ZN57_INTERNAL_33593e65_26_UnaryGeometricTanKernel_cu_2b5614204cuda3std6ranges3__45__cpo4prevE,@object
	.size		_ZN57_INTERNAL_33593e65_26_UnaryGeometricTanKernel_cu_2b5614204cuda3std6ranges3__45__cpo4prevE,(_ZN57_INTERNAL_33593e65_26_UnaryGeometricTanKernel_cu_2b5614204cuda3std6ranges3__45__cpo9iter_moveE - _ZN57_INTERNAL_33593e65_26_UnaryGeometricTanKernel_cu_2b5614204cuda3std6ranges3__45__cpo4prevE)
_ZN57_INTERNAL_33593e65_26_UnaryGeometricTanKernel_cu_2b5614204cuda3std6ranges3__45__cpo4prevE:
	.zero		1
	.type		_ZN57_INTERNAL_33593e65_26_UnaryGeometricTanKernel_cu_2b5614204cuda3std6ranges3__45__cpo9iter_moveE,@object
	.size		_ZN57_INTERNAL_33593e65_26_UnaryGeometricTanKernel_cu_2b5614204cuda3std6ranges3__45__cpo9iter_moveE,(.L_27 - _ZN57_INTERNAL_33593e65_26_UnaryGeometricTanKernel_cu_2b5614204cuda3std6ranges3__45__cpo9iter_moveE)
_ZN57_INTERNAL_33593e65_26_UnaryGeometricTanKernel_cu_2b5614204cuda3std6ranges3__45__cpo9iter_moveE:
	.zero		1
.L_27:


//--------------------- .nv.constant0._ZN2at6native18elementwise_kernelILi128ELi4EZNS0_15gpu_kernel_implIZZZNS0_15tan_kernel_cudaERNS_18TensorIteratorBaseEENKUlvE0_clEvENKUlvE2_clEvEUlN3c108BFloat16EE_EEvS4_RKT_EUliE_EEviT1_ --------------------------
	.section	.nv.constant0._ZN2at6native18elementwise_kernelILi128ELi4EZNS0_15gpu_kernel_implIZZZNS0_15tan_kernel_cudaERNS_18TensorIteratorBaseEENKUlvE0_clEvENKUlvE2_clEvEUlN3c108BFloat16EE_EEvS4_RKT_EUliE_EEviT1_,"a",@progbits
	.sectionflags	@""
	.align	4
.nv.constant0._ZN2at6native18elementwise_kernelILi128ELi4EZNS0_15gpu_kernel_implIZZZNS0_15tan_kernel_cudaERNS_18TensorIteratorBaseEENKUlvE0_clEvENKUlvE2_clEvEUlN3c108BFloat16EE_EEvS4_RKT_EUliE_EEviT1_:
	.zero		1072


//--------------------- .nv.constant0._ZN2at6native27unrolled_elementwise_kernelIZZZNS0_15tan_kernel_cudaERNS_18TensorIteratorBaseEENKUlvE0_clEvENKUlvE2_clEvEUlN3c108BFloat16EE_St5arrayIPcLm2EELi4E23TrivialOffsetCalculatorILi1EjESD_NS0_6memory12LoadWithCastILi1EEENSE_13StoreWithCastILi1EEEEEviT_T0_T2_T3_T4_T5_ --------------------------
	.section	.nv.constant0._ZN2at6native27unrolled_elementwise_kernelIZZZNS0_15tan_kernel_cudaERNS_18TensorIteratorBaseEENKUlvE0_clEvENKUlvE2_clEvEUlN3c108BFloat16EE_St5arrayIPcLm2EELi4E23TrivialOffsetCalculatorILi1EjESD_NS0_6memory12LoadWithCastILi1EEENSE_13StoreWithCastILi1EEEEEviT_T0_T2_T3_T4_T5_,"a",@progbits
	.sectionflags	@""
	.align	4
.nv.constant0._ZN2at6native27unrolled_elementwise_kernelIZZZNS0_15tan_kernel_cudaERNS_18TensorIteratorBaseEENKUlvE0_clEvENKUlvE2_clEvEUlN3c108BFloat16EE_St5arrayIPcLm2EELi4E23TrivialOffsetCalculatorILi1EjESD_NS0_6memory12LoadWithCastILi1EEENSE_13StoreWithCastILi1EEEEEviT_T0_T2_T3_T4_T5_:
	.zero		572


//--------------------- .nv.constant0._ZN2at6native18elementwise_kernelILi128ELi4EZNS0_22gpu_kernel_impl_nocastIZZZNS0_15tan_kernel_cudaERNS_18TensorIteratorBaseEENKUlvE0_clEvENKUlvE2_clEvEUlN3c108BFloat16EE_EEvS4_RKT_EUliE_EEviT1_ --------------------------
	.section	.nv.constant0._ZN2at6native18elementwise_kernelILi128ELi4EZNS0_22gpu_kernel_impl_nocastIZZZNS0_15tan_kernel_cudaERNS_18TensorIteratorBaseEENKUlvE0_clEvENKUlvE2_clEvEUlN3c108BFloat16EE_EEvS4_RKT_EUliE_EEviT1_,"a",@progbits
	.sectionflags	@""
	.align	4
.nv.constant0._ZN2at6native18elementwise_kernelILi128ELi4EZNS0_22gpu_kernel_impl_nocastIZZZNS0_15tan_kernel_cudaERNS_18TensorIteratorBaseEENKUlvE0_clEvENKUlvE2_clEvEUlN3c108BFloat16EE_EEvS4_RKT_EUliE_EEviT1_:
	.zero		1072


//--------------------- .nv.constant0._ZN2at6native27unrolled_elementwise_kernelIZZZNS0_15tan_kernel_cudaERNS_18TensorIteratorBaseEENKUlvE0_clEvENKUlvE2_clEvEUlN3c108BFloat16EE_St5arrayIPcLm2EELi4E23TrivialOffsetCalculatorILi1EjESD_NS0_6memory15LoadWithoutCastENSE_16StoreWithoutCastEEEviT_T0_T2_T3_T4_T5_ --------------------------
	.section	.nv.constant0._ZN2at6native27unrolled_elementwise_kernelIZZZNS0_15tan_kernel_cudaERNS_18TensorIteratorBaseEENKUlvE0_clEvENKUlvE2_clEvEUlN3c108BFloat16EE_St5arrayIPcLm2EELi4E23TrivialOffsetCalculatorILi1EjESD_NS0_6memory15LoadWithoutCastENSE_16StoreWithoutCastEEEviT_T0_T2_T3_T4_T5_,"a",@progbits
	.sectionflags	@""
	.align	4
.nv.constant0._ZN2at6native27unrolled_elementwise_kernelIZZZNS0_15tan_kernel_cudaERNS_18TensorIteratorBaseEENKUlvE0_clEvENKUlvE2_clEvEUlN3c108BFloat16EE_St5arrayIPcLm2EELi4E23TrivialOffsetCalculatorILi1EjESD_NS0_6memory15LoadWithoutCastENSE_16StoreWithoutCastEEEviT_T0_T2_T3_T4_T5_:
	.zero		556


//--------------------- .nv.constant0._ZN2at6native29vectorized_elementwise_kernelILi2EZZZNS0_15tan_kernel_cudaERNS_18TensorIteratorBaseEENKUlvE0_clEvENKUlvE2_clEvEUlN3c108BFloat16EE_St5arrayIPcLm2EEEEviT0_T1_ --------------------------
	.section	.nv.constant0._ZN2at6native29vectorized_elementwise_kernelILi2EZZZNS0_15tan_kernel_cudaERNS_18TensorIteratorBaseEENKUlvE0_clEvENKUlvE2_clEvEUlN3c108BFloat16EE_St5arrayIPcLm2EEEEviT0_T1_,"a",@progbits
	.sectionflags	@""
	.align	4
.nv.constant0._ZN2at6native29vectorized_elementwise_kernelILi2EZZZNS0_15tan_kernel_cudaERNS_18TensorIteratorBaseEENKUlvE0_clEvENKUlvE2_clEvEUlN3c108BFloat16EE_St5arrayIPcLm2EEEEviT0_T1_:
	.zero		552


//--------------------- .nv.constant0._ZN2at6native29vectorized_elementwise_kernelILi4EZZZNS0_15tan_kernel_cudaERNS_18TensorIteratorBaseEENKUlvE0_clEvENKUlvE2_clEvEUlN3c108BFloat16EE_St5arrayIPcLm2EEEEviT0_T1_ --------------------------
	.section	.nv.constant0._ZN2at6native29vectorized_elementwise_kernelILi4EZZZNS0_15tan_kernel_cudaERNS_18TensorIteratorBaseEENKUlvE0_clEvENKUlvE2_clEvEUlN3c108BFloat16EE_St5arrayIPcLm2EEEEviT0_T1_,"a",@progbits
	.sectionflags	@""
	.align	4
.nv.constant0._ZN2at6native29vectorized_elementwise_kernelILi4EZZZNS0_15tan_kernel_cudaERNS_18TensorIteratorBaseEENKUlvE0_clEvENKUlvE2_clEvEUlN3c108BFloat16EE_St5arrayIPcLm2EEEEviT0_T1_:
	.zero		552


//--------------------- .nv.constant0._ZN2at6native29vectorized_elementwise_kernelILi8EZZZNS0_15tan_kernel_cudaERNS_18TensorIteratorBaseEENKUlvE0_clEvENKUlvE2_clEvEUlN3c108BFloat16EE_St5arrayIPcLm2EEEEviT0_T1_ --------------------------
	.section	.nv.constant0._ZN2at6native29vectorized_elementwise_kernelILi8EZZZNS0_15tan_kernel_cudaERNS_18TensorIteratorBaseEENKUlvE0_clEvENKUlvE2_clEvEUlN3c108BFloat16EE_St5arrayIPcLm2EEEEviT0_T1_,"a",@progbits
	.sectionflags	@""
	.align	4
.nv.constant0._ZN2at6native29vectorized_elementwise_kernelILi8EZZZNS0_15tan_kernel_cudaERNS_18TensorIteratorBaseEENKUlvE0_clEvENKUlvE2_clEvEUlN3c108BFloat16EE_St5arrayIPcLm2EEEEviT0_T1_:
	.zero		552


//--------------------- .nv.constant0._ZN2at6native18elementwise_kernelILi128ELi4EZNS0_15gpu_kernel_implIZZZNS0_15tan_kernel_cudaERNS_18TensorIteratorBaseEENKUlvE0_clEvENKUlvE1_clEvEUlN3c104HalfEE_EEvS4_RKT_EUliE_EEviT1_ --------------------------
	.section	.nv.constant0._ZN2at6native18elementwise_kernelILi128ELi4EZNS0_15gpu_kernel_implIZZZNS0_15tan_kernel_cudaERNS_18TensorIteratorBaseEENKUlvE0_clEvENKUlvE1_clEvEUlN3c104HalfEE_EEvS4_RKT_EUliE_EEviT1_,"a",@progbits
	.sectionflags	@""
	.align	4
.nv.constant0._ZN2at6native18elementwise_kernelILi128ELi4EZNS0_15gpu_kernel_implIZZZNS0_15tan_kernel_cudaERNS_18TensorIteratorBaseEENKUlvE0_clEvENKUlvE1_clEvEUlN3c104HalfEE_EEvS4_RKT_EUliE_EEviT1_:
	.zero		1072


//--------------------- .nv.constant0._ZN2at6native27unrolled_elementwise_kernelIZZZNS0_15tan_kernel_cudaERNS_18TensorIteratorBaseEENKUlvE0_clEvENKUlvE1_clEvEUlN3c104HalfEE_St5arrayIPcLm2EELi4E23TrivialOffsetCalculatorILi1EjESD_NS0_6memory12LoadWithCastILi1EEENSE_13StoreWithCastILi1EEEEEviT_T0_T2_T3_T4_T5_ --------------------------
	.section	.nv.constant0._ZN2at6native27unrolled_elementwise_kernelIZZZNS0_15tan_kernel_cudaERNS_18TensorIteratorBaseEENKUlvE0_clEvENKUlvE1_clEvEUlN3c104HalfEE_St5arrayIPcLm2EELi4E23TrivialOffsetCalculatorILi1EjESD_NS0_6memory12LoadWithCastILi1EEENSE_13StoreWithCastILi1EEEEEviT_T0_T2_T3_T4_T5_,"a",@progbits
	.sectionflags	@""
	.align	4
.nv.constant0._ZN2at6native27unrolled_elementwise_kernelIZZZNS0_15tan_kernel_cudaERNS_18TensorIteratorBaseEENKUlvE0_clEvENKUlvE1_clEvEUlN3c104HalfEE_St5arrayIPcLm2EELi4E23TrivialOffsetCalculatorILi1EjESD_NS0_6memory12LoadWithCastILi1EEENSE_13StoreWithCastILi1EEEEEviT_T0_T2_T3_T4_T5_:
	.zero		572


//--------------------- .nv.constant0._ZN2at6native18elementwise_kernelILi128ELi4EZNS0_22gpu_kernel_impl_nocastIZZZNS0_15tan_kernel_cudaERNS_18TensorIteratorBaseEENKUlvE0_clEvENKUlvE1_clEvEUlN3c104HalfEE_EEvS4_RKT_EUliE_EEviT1_ --------------------------
	.section	.nv.constant0._ZN2at6native18elementwise_kernelILi128ELi4EZNS0_22gpu_kernel_impl_nocastIZZZNS0_15tan_kernel_cudaERNS_18TensorIteratorBaseEENKUlvE0_clEvENKUlvE1_clEvEUlN3c104HalfEE_EEvS4_RKT_EUliE_EEviT1_,"a",@progbits
	.sectionflags	@""
	.align	4
.nv.constant0._ZN2at6native18elementwise_kernelILi128ELi4EZNS0_22gpu_kernel_impl_nocastIZZZNS0_15tan_kernel_cudaERNS_18TensorIteratorBaseEENKUlvE0_clEvENKUlvE1_clEvEUlN3c104HalfEE_EEvS4_RKT_EUliE_EEviT1_:
	.zero		1072


//--------------------- .nv.constant0._ZN2at6native27unrolled_elementwise_kernelIZZZNS0_15tan_kernel_cudaERNS_18TensorIteratorBaseEENKUlvE0_clEvENKUlvE1_clEvEUlN3c104HalfEE_St5arrayIPcLm2EELi4E23TrivialOffsetCalculatorILi1EjESD_NS0_6memory15LoadWithoutCastENSE_16StoreWithoutCastEEEviT_T0_T2_T3_T4_T5_ --------------------------
	.section	.nv.constant0._ZN2at6native27unrolled_elementwise_kernelIZZZNS0_15tan_kernel_cudaERNS_18TensorIteratorBaseEENKUlvE0_clEvENKUlvE1_clEvEUlN3c104HalfEE_St5arrayIPcLm2EELi4E23TrivialOffsetCalculatorILi1EjESD_NS0_6memory15LoadWithoutCastENSE_16StoreWithoutCastEEEviT_T0_T2_T3_T4_T5_,"a",@progbits
	.sectionflags	@""
	.align	4
.nv.constant0._ZN2at6native27unrolled_elementwise_kernelIZZZNS0_15tan_kernel_cudaERNS_18TensorIteratorBaseEENKUlvE0_clEvENKUlvE1_clEvEUlN3c104HalfEE_St5arrayIPcLm2EELi4E23TrivialOffsetCalculatorILi1EjESD_NS0_6memory15LoadWithoutCastENSE_16StoreWithoutCastEEEviT_T0_T2_T3_T4_T5_:
	.zero		556


//--------------------- .nv.constant0._ZN2at6native29vectorized_elementwise_kernelILi2EZZZNS0_15tan_kernel_cudaERNS_18TensorIteratorBaseEENKUlvE0_clEvENKUlvE1_clEvEUlN3c104HalfEE_St5arrayIPcLm2EEEEviT0_T1_ --------------------------
	.section	.nv.constant0._ZN2at6native29vectorized_elementwise_kernelILi2EZZZNS0_15tan_kernel_cudaERNS_18TensorIteratorBaseEENKUlvE0_clEvENKUlvE1_clEvEUlN3c104HalfEE_St5arrayIPcLm2EEEEviT0_T1_,"a",@progbits
	.sectionflags	@""
	.align	4
.nv.constant0._ZN2at6native29vectorized_elementwise_kernelILi2EZZZNS0_15tan_kernel_cudaERNS_18TensorIteratorBaseEENKUlvE0_clEvENKUlvE1_clEvEUlN3c104HalfEE_St5arrayIPcLm2EEEEviT0_T1_:
	.zero		552


//--------------------- .nv.constant0._ZN2at6native29vectorized_elementwise_kernelILi4EZZZNS0_15tan_kernel_cudaERNS_18TensorIteratorBaseEENKUlvE0_clEvENKUlvE1_clEvEUlN3c104HalfEE_St5arrayIPcLm2EEEEviT0_T1_ --------------------------
	.section	.nv.constant0._ZN2at6native29vectorized_elementwise_kernelILi4EZZZNS0_15tan_kernel_cudaERNS_18TensorIteratorBaseEENKUlvE0_clEvENKUlvE1_clEvEUlN3c104HalfEE_St5arrayIPcLm2EEEEviT0_T1_,"a",@progbits
	.sectionflags	@""
	.align	4
.nv.constant0._ZN2at6native29vectorized_elementwise_kernelILi4EZZZNS0_15tan_kernel_cudaERNS_18TensorIteratorBaseEENKUlvE0_clEvENKUlvE1_clEvEUlN3c104HalfEE_St5arrayIPcLm2EEEEviT0_T1_:
	.zero		552


//--------------------- .nv.constant0._ZN2at6native29vectorized_elementwise_kernelILi8EZZZNS0_15tan_kernel_cudaERNS_18TensorIteratorBaseEENKUlvE0_clEvENKUlvE1_clEvEUlN3c104HalfEE_St5arrayIPcLm2EEEEviT0_T1_ --------------------------
	.section	.nv.constant0._ZN2at6native29vectorized_elementwise_kernelILi8EZZZNS0_15tan_kernel_cudaERNS_18TensorIteratorBaseEENKUlvE0_clEvENKUlvE1_clEvEUlN3c104HalfEE_St5arrayIPcLm2EEEEviT0_T1_,"a",@progbits
	.sectionflags	@""
	.align	4
.nv.constant0._ZN2at6native29vectorized_elementwise_kernelILi8EZZZNS0_15tan_kernel_cudaERNS_18TensorIteratorBaseEENKUlvE0_clEvENKUlvE1_clEvEUlN3c104HalfEE_St5arrayIPcLm2EEEEviT0_T1_:
	.zero		552


//--------------------- .nv.constant0._ZN2at6native18elementwise_kernelILi128ELi4EZNS0_15gpu_kernel_implIZZZNS0_15tan_kernel_cudaERNS_18TensorIteratorBaseEENKUlvE0_clEvENKUlvE0_clEvEUlfE_EEvS4_RKT_EUliE_EEviT1_ --------------------------
	.section	.nv.constant0._ZN2at6native18elementwise_kernelILi128ELi4EZNS0_15gpu_kernel_implIZZZNS0_15tan_kernel_cudaERNS_18TensorIteratorBaseEENKUlvE0_clEvENKUlvE0_clEvEUlfE_EEvS4_RKT_EUliE_EEviT1_,"a",@progbits
	.sectionflags	@""
	.align	4
.nv.constant0._ZN2at6native18elementwise_kernelILi128ELi4EZNS0_15gpu_kernel_implIZZZNS0_15tan_kernel_cudaERNS_18TensorIteratorBaseEENKUlvE0_clEvENKUlvE0_clEvEUlfE_EEvS4_RKT_EUliE_EEviT1_:
	.zero		1072


//--------------------- .nv.constant0._ZN2at6native27unrolled_elementwise_kernelIZZZNS0_15tan_kernel_cudaERNS_18TensorIteratorBaseEENKUlvE0_clEvENKUlvE0_clEvEUlfE_St5arrayIPcLm2EELi4E23TrivialOffsetCalculatorILi1EjESB_NS0_6memory12LoadWithCastILi1EEENSC_13StoreWithCastILi1EEEEEviT_T0_T2_T3_T4_T5_ --------------------------
	.section	.nv.constant0._ZN2at6native27unrolled_elementwise_kernelIZZZNS0_15tan_kernel_cudaERNS_18TensorIteratorBaseEENKUlvE0_clEvENKUlvE0_clEvEUlfE_St5arrayIPcLm2EELi4E23TrivialOffsetCalculatorILi1EjESB_NS0_6memory12LoadWithCastILi1EEENSC_13StoreWithCastILi1EEEEEviT_T0_T2_T3_T4_T5_,"a",@progbits
	.sectionflags	@""
	.align	4
.nv.constant0._ZN2at6native27unrolled_elementwise_kernelIZZZNS0_15tan_kernel_cudaERNS_18TensorIteratorBaseEENKUlvE0_clEvENKUlvE0_clEvEUlfE_St5arrayIPcLm2EELi4E23TrivialOffsetCalculatorILi1EjESB_NS0_6memory12LoadWithCastILi1EEENSC_13StoreWithCastILi1EEEEEviT_T0_T2_T3_T4_T5_:
	.zero		572


//--------------------- .nv.constant0._ZN2at6native18elementwise_kernelILi128ELi2EZNS0_22gpu_kernel_impl_nocastIZZZNS0_15tan_kernel_cudaERNS_18TensorIteratorBaseEENKUlvE0_clEvENKUlvE0_clEvEUlfE_EEvS4_RKT_EUliE_EEviT1_ --------------------------
	.section	.nv.constant0._ZN2at6native18elementwise_kernelILi128ELi2EZNS0_22gpu_kernel_impl_nocastIZZZNS0_15tan_kernel_cudaERNS_18TensorIteratorBaseEENKUlvE0_clEvENKUlvE0_clEvEUlfE_EEvS4_RKT_EUliE_EEviT1_,"a",@progbits
	.sectionflags	@""
	.align	4
.nv.constant0._ZN2at6native18elementwise_kernelILi128ELi2EZNS0_22gpu_kernel_impl_nocastIZZZNS0_15tan_kernel_cudaERNS_18TensorIteratorBaseEENKUlvE0_clEvENKUlvE0_clEvEUlfE_EEvS4_RKT_EUliE_EEviT1_:
	.zero		1072


//--------------------- .nv.constant0._ZN2at6native27unrolled_elementwise_kernelIZZZNS0_15tan_kernel_cudaERNS_18TensorIteratorBaseEENKUlvE0_clEvENKUlvE0_clEvEUlfE_St5arrayIPcLm2EELi4E23TrivialOffsetCalculatorILi1EjESB_NS0_6memory15LoadWithoutCastENSC_16StoreWithoutCastEEEviT_T0_T2_T3_T4_T5_ --------------------------
	.section	.nv.constant0._ZN2at6native27unrolled_elementwise_kernelIZZZNS0_15tan_kernel_cudaERNS_18TensorIteratorBaseEENKUlvE0_clEvENKUlvE0_clEvEUlfE_St5arrayIPcLm2EELi4E23TrivialOffsetCalculatorILi1EjESB_NS0_6memory15LoadWithoutCastENSC_16StoreWithoutCastEEEviT_T0_T2_T3_T4_T5_,"a",@progbits
	.sectionflags	@""
	.align	4
.nv.constant0._ZN2at6native27unrolled_elementwise_kernelIZZZNS0_15tan_kernel_cudaERNS_18TensorIteratorBaseEENKUlvE0_clEvENKUlvE0_clEvEUlfE_St5arrayIPcLm2EELi4E23TrivialOffsetCalculatorILi1EjESB_NS0_6memory15LoadWithoutCastENSC_16StoreWithoutCastEEEviT_T0_T2_T3_T4_T5_:
	.zero		556


//--------------------- .nv.constant0._ZN2at6native29vectorized_elementwise_kernelILi2EZZZNS0_15tan_kernel_cudaERNS_18TensorIteratorBaseEENKUlvE0_clEvENKUlvE0_clEvEUlfE_St5arrayIPcLm2EEEEviT0_T1_ --------------------------
	.section	.nv.constant0._ZN2at6native29vectorized_elementwise_kernelILi2EZZZNS0_15tan_kernel_cudaERNS_18TensorIteratorBaseEENKUlvE0_clEvENKUlvE0_clEvEUlfE_St5arrayIPcLm2EEEEviT0_T1_,"a",@progbits
	.sectionflags	@""
	.align	4
.nv.constant0._ZN2at6native29vectorized_elementwise_kernelILi2EZZZNS0_15tan_kernel_cudaERNS_18TensorIteratorBaseEENKUlvE0_clEvENKUlvE0_clEvEUlfE_St5arrayIPcLm2EEEEviT0_T1_:
	.zero		552


//--------------------- .nv.constant0._ZN2at6native29vectorized_elementwise_kernelILi4EZZZNS0_15tan_kernel_cudaERNS_18TensorIteratorBaseEENKUlvE0_clEvENKUlvE0_clEvEUlfE_St5arrayIPcLm2EEEEviT0_T1_ --------------------------
	.section	.nv.constant0._ZN2at6native29vectorized_elementwise_kernelILi4EZZZNS0_15tan_kernel_cudaERNS_18TensorIteratorBaseEENKUlvE0_clEvENKUlvE0_clEvEUlfE_St5arrayIPcLm2EEEEviT0_T1_,"a",@progbits
	.sectionflags	@""
	.align	4
.nv.constant0._ZN2at6native29vectorized_elementwise_kernelILi4EZZZNS0_15tan_kernel_cudaERNS_18TensorIteratorBaseEENKUlvE0_clEvENKUlvE0_clEvEUlfE_St5arrayIPcLm2EEEEviT0_T1_:
	.zero		552


//--------------------- .nv.constant0._ZN2at6native29vectorized_elementwise_kernelILi8EZZZNS0_15tan_kernel_cudaERNS_18TensorIteratorBaseEENKUlvE0_clEvENKUlvE0_clEvEUlfE_St5arrayIPcLm2EEEEviT0_T1_ --------------------------
	.section	.nv.constant0._ZN2at6native29vectorized_elementwise_kernelILi8EZZZNS0_15tan_kernel_cudaERNS_18TensorIteratorBaseEENKUlvE0_clEvENKUlvE0_clEvEUlfE_St5arrayIPcLm2EEEEviT0_T1_,"a",@progbits
	.sectionflags	@""
	.align	4
.nv.constant0._ZN2at6native29vectorized_elementwise_kernelILi8EZZZNS0_15tan_kernel_cudaERNS_18TensorIteratorBaseEENKUlvE0_clEvENKUlvE0_clEvEUlfE_St5arrayIPcLm2EEEEviT0_T1_:
	.zero		552


//--------------------- .nv.constant0._ZN2at6native18elementwise_kernelILi128ELi4EZNS0_15gpu_kernel_implIZZZNS0_15tan_kernel_cudaERNS_18TensorIteratorBaseEENKUlvE0_clEvENKUlvE_clEvEUldE_EEvS4_RKT_EUliE_EEviT1_ --------------------------
	.section	.nv.constant0._ZN2at6native18elementwise_kernelILi128ELi4EZNS0_15gpu_kernel_implIZZZNS0_15tan_kernel_cudaERNS_18TensorIteratorBaseEENKUlvE0_clEvENKUlvE_clEvEUldE_EEvS4_RKT_EUliE_EEviT1_,"a",@progbits
	.sectionflags	@""
	.align	4
.nv.constant0._ZN2at6native18elementwise_kernelILi128ELi4EZNS0_15gpu_kernel_implIZZZNS0_15tan_kernel_cudaERNS_18TensorIteratorBaseEENKUlvE0_clEvENKUlvE_clEvEUldE_EEvS4_RKT_EUliE_EEviT1_:
	.zero		1072


//--------------------- .nv.constant0._ZN2at6native27unrolled_elementwise_kernelIZZZNS0_15tan_kernel_cudaERNS_18TensorIteratorBaseEENKUlvE0_clEvENKUlvE_clEvEUldE_St5arrayIPcLm2EELi4E23TrivialOffsetCalculatorILi1EjESB_NS0_6memory12LoadWithCastILi1EEENSC_13StoreWithCastILi1EEEEEviT_T0_T2_T3_T4_T5_ --------------------------
	.section	.nv.constant0._ZN2at6native27unrolled_elementwise_kernelIZZZNS0_15tan_kernel_cudaERNS_18TensorIteratorBaseEENKUlvE0_clEvENKUlvE_clEvEUldE_St5arrayIPcLm2EELi4E23TrivialOffsetCalculatorILi1EjESB_NS0_6memory12LoadWithCastILi1EEENSC_13StoreWithCastILi1EEEEEviT_T0_T2_T3_T4_T5_,"a",@progbits
	.sectionflags	@""
	.align	4
.nv.constant0._ZN2at6native27unrolled_elementwise_kernelIZZZNS0_15tan_kernel_cudaERNS_18TensorIteratorBaseEENKUlvE0_clEvENKUlvE_clEvEUldE_St5arrayIPcLm2EELi4E23TrivialOffsetCalculatorILi1EjESB_NS0_6memory12LoadWithCastILi1EEENSC_13StoreWithCastILi1EEEEEviT_T0_T2_T3_T4_T5_:
	.zero		572


//--------------------- .nv.constant0._ZN2at6native18elementwise_kernelILi128ELi2EZNS0_22gpu_kernel_impl_nocastIZZZNS0_15tan_kernel_cudaERNS_18TensorIteratorBaseEENKUlvE0_clEvENKUlvE_clEvEUldE_EEvS4_RKT_EUliE_EEviT1_ --------------------------
	.section	.nv.constant0._ZN2at6native18elementwise_kernelILi128ELi2EZNS0_22gpu_kernel_impl_nocastIZZZNS0_15tan_kernel_cudaERNS_18TensorIteratorBaseEENKUlvE0_clEvENKUlvE_clEvEUldE_EEvS4_RKT_EUliE_EEviT1_,"a",@progbits
	.sectionflags	@""
	.align	4
.nv.constant0._ZN2at6native18elementwise_kernelILi128ELi2EZNS0_22gpu_kernel_impl_nocastIZZZNS0_15tan_kernel_cudaERNS_18TensorIteratorBaseEENKUlvE0_clEvENKUlvE_clEvEUldE_EEvS4_RKT_EUliE_EEviT1_:
	.zero		1072


//--------------------- .nv.constant0._ZN2at6native27unrolled_elementwise_kernelIZZZNS0_15tan_kernel_cudaERNS_18TensorIteratorBaseEENKUlvE0_clEvENKUlvE_clEvEUldE_St5arrayIPcLm2EELi4E23TrivialOffsetCalculatorILi1EjESB_NS0_6memory15LoadWithoutCastENSC_16StoreWithoutCastEEEviT_T0_T2_T3_T4_T5_ --------------------------
	.section	.nv.constant0._ZN2at6native27unrolled_elementwise_kernelIZZZNS0_15tan_kernel_cudaERNS_18TensorIteratorBaseEENKUlvE0_clEvENKUlvE_clEvEUldE_St5arrayIPcLm2EELi4E23TrivialOffsetCalculatorILi1EjESB_NS0_6memory15LoadWithoutCastENSC_16StoreWithoutCastEEEviT_T0_T2_T3_T4_T5_,"a",@progbits
	.sectionflags	@""
	.align	4
.nv.constant0._ZN2at6native27unrolled_elementwise_kernelIZZZNS0_15tan_kernel_cudaERNS_18TensorIteratorBaseEENKUlvE0_clEvENKUlvE_clEvEUldE_St5arrayIPcLm2EELi4E23TrivialOffsetCalculatorILi1EjESB_NS0_6memory15LoadWithoutCastENSC_16StoreWithoutCastEEEviT_T0_T2_T3_T4_T5_:
	.zero		556


//--------------------- .nv.constant0._ZN2at6native29vectorized_elementwise_kernelILi2EZZZNS0_15tan_kernel_cudaERNS_18TensorIteratorBaseEENKUlvE0_clEvENKUlvE_clEvEUldE_St5arrayIPcLm2EEEEviT0_T1_ --------------------------
	.section	.nv.constant0._ZN2at6native29vectorized_elementwise_kernelILi2EZZZNS0_15tan_kernel_cudaERNS_18TensorIteratorBaseEENKUlvE0_clEvENKUlvE_clEvEUldE_St5arrayIPcLm2EEEEviT0_T1_,"a",@progbits
	.sectionflags	@""
	.align	4
.nv.constant0._ZN2at6native29vectorized_elementwise_kernelILi2EZZZNS0_15tan_kernel_cudaERNS_18TensorIteratorBaseEENKUlvE0_clEvENKUlvE_clEvEUldE_St5arrayIPcLm2EEEEviT0_T1_:
	.zero		552


//--------------------- .nv.constant0._ZN2at6native29vectorized_elementwise_kernelILi4EZZZNS0_15tan_kernel_cudaERNS_18TensorIteratorBaseEENKUlvE0_clEvENKUlvE_clEvEUldE_St5arrayIPcLm2EEEEviT0_T1_ --------------------------
	.section	.nv.constant0._ZN2at6native29vectorized_elementwise_kernelILi4EZZZNS0_15tan_kernel_cudaERNS_18TensorIteratorBaseEENKUlvE0_clEvENKUlvE_clEvEUldE_St5arrayIPcLm2EEEEviT0_T1_,"a",@progbits
	.sectionflags	@""
	.align	4
.nv.constant0._ZN2at6native29vectorized_elementwise_kernelILi4EZZZNS0_15tan_kernel_cudaERNS_18TensorIteratorBaseEENKUlvE0_clEvENKUlvE_clEvEUldE_St5arrayIPcLm2EEEEviT0_T1_:
	.zero		552


//--------------------- .nv.constant0._ZN2at6native29vectorized_elementwise_kernelILi8EZZZNS0_15tan_kernel_cudaERNS_18TensorIteratorBaseEENKUlvE0_clEvENKUlvE_clEvEUldE_St5arrayIPcLm2EEEEviT0_T1_ --------------------------
	.section	.nv.constant0._ZN2at6native29vectorized_elementwise_kernelILi8EZZZNS0_15tan_kernel_cudaERNS_18TensorIteratorBaseEENKUlvE0_clEvENKUlvE_clEvEUldE_St5arrayIPcLm2EEEEviT0_T1_,"a",@progbits
	.sectionflags	@""
	.align	4
.nv.constant0._ZN2at6native29vectorized_elementwise_kernelILi8EZZZNS0_15tan_kernel_cudaERNS_18TensorIteratorBaseEENKUlvE0_clEvENKUlvE_clEvEUldE_St5arrayIPcLm2EEEEviT0_T1_:
	.zero		552


//--------------------- .nv.constant0._ZN2at6native18elementwise_kernelILi128ELi4EZNS0_15gpu_kernel_implIZZZNS0_15tan_kernel_cudaERNS_18TensorIteratorBaseEENKUlvE_clEvENKUlvE1_clEvEUlN3c107complexINS7_4HalfEEEE_EEvS4_RKT_EUliE_EEviT1_ --------------------------
	.section	.nv.constant0._ZN2at6native18elementwise_kernelILi128ELi4EZNS0_15gpu_kernel_implIZZZNS0_15tan_kernel_cudaERNS_18TensorIteratorBaseEENKUlvE_clEvENKUlvE1_clEvEUlN3c107complexINS7_4HalfEEEE_EEvS4_RKT_EUliE_EEviT1_,"a",@progbits
	.sectionflags	@""
	.align	4
.nv.constant0._ZN2at6native18elementwise_kernelILi128ELi4EZNS0_15gpu_kernel_implIZZZNS0_15tan_kernel_cudaERNS_18TensorIteratorBaseEENKUlvE_clEvENKUlvE1_clEvEUlN3c107complexINS7_4HalfEEEE_EEvS4_RKT_EUliE_EEviT1_:
	.zero		1072


//--------------------- .nv.constant0._ZN2at6native27unrolled_elementwise_kernelIZZZNS0_15tan_kernel_cudaERNS_18TensorIteratorBaseEENKUlvE_clEvENKUlvE1_clEvEUlN3c107complexINS6_4HalfEEEE_St5arrayIPcLm2EELi4E23TrivialOffsetCalculatorILi1EjESF_NS0_6memory12LoadWithCastILi1EEENSG_13StoreWithCastILi1EEEEEviT_T0_T2_T3_T4_T5_ --------------------------
	.section	.nv.constant0._ZN2at6native27unrolled_elementwise_kernelIZZZNS0_15tan_kernel_cudaERNS_18TensorIteratorBaseEENKUlvE_clEvENKUlvE1_clEvEUlN3c107complexINS6_4HalfEEEE_St5arrayIPcLm2EELi4E23TrivialOffsetCalculatorILi1EjESF_NS0_6memory12LoadWithCastILi1EEENSG_13StoreWithCastILi1EEEEEviT_T0_T2_T3_T4_T5_,"a",@progbits
	.sectionflags	@""
	.align	4
.nv.constant0._ZN2at6native27unrolled_elementwise_kernelIZZZNS0_15tan_kernel_cudaERNS_18TensorIteratorBaseEENKUlvE_clEvENKUlvE1_clEvEUlN3c107complexINS6_4HalfEEEE_St5arrayIPcLm2EELi4E23TrivialOffsetCalculatorILi1EjESF_NS0_6memory12LoadWithCastILi1EEENSG_13StoreWithCastILi1EEEEEviT_T0_T2_T3_T4_T5_:
	.zero		572


//--------------------- .nv.constant0._ZN2at6native18elementwise_kernelILi128ELi2EZNS0_22gpu_kernel_impl_nocastIZZZNS0_15tan_kernel_cudaERNS_18TensorIteratorBaseEENKUlvE_clEvENKUlvE1_clEvEUlN3c107complexINS7_4HalfEEEE_EEvS4_RKT_EUliE_EEviT1_ --------------------------
	.section	.nv.constant0._ZN2at6native18elementwise_kernelILi128ELi2EZNS0_22gpu_kernel_impl_nocastIZZZNS0_15tan_kernel_cudaERNS_18TensorIteratorBaseEENKUlvE_clEvENKUlvE1_clEvEUlN3c107complexINS7_4HalfEEEE_EEvS4_RKT_EUliE_EEviT1_,"a",@progbits
	.sectionflags	@""
	.align	4
.nv.constant0._ZN2at6native18elementwise_kernelILi128ELi2EZNS0_22gpu_kernel_impl_nocastIZZZNS0_15tan_kernel_cudaERNS_18TensorIteratorBaseEENKUlvE_clEvENKUlvE1_clEvEUlN3c107complexINS7_4HalfEEEE_EEvS4_RKT_EUliE_EEviT1_:
	.zero		1072


//--------------------- .nv.constant0._ZN2at6native27unrolled_elementwise_kernelIZZZNS0_15tan_kernel_cudaERNS_18TensorIteratorBaseEENKUlvE_clEvENKUlvE1_clEvEUlN3c107complexINS6_4HalfEEEE_St5arrayIPcLm2EELi4E23TrivialOffsetCalculatorILi1EjESF_NS0_6memory15LoadWithoutCastENSG_16StoreWithoutCastEEEviT_T0_T2_T3_T4_T5_ --------------------------
	.section	.nv.constant0._ZN2at6native27unrolled_elementwise_kernelIZZZNS0_15tan_kernel_cudaERNS_18TensorIteratorBaseEENKUlvE_clEvENKUlvE1_clEvEUlN3c107complexINS6_4HalfEEEE_St5arrayIPcLm2EELi4E23TrivialOffsetCalculatorILi1EjESF_NS0_6memory15LoadWithoutCastENSG_16StoreWithoutCastEEEviT_T0_T2_T3_T4_T5_,"a",@progbits
	.sectionflags	@""
	.align	4
.nv.constant0._ZN2at6native27unrolled_elementwise_kernelIZZZNS0_15tan_kernel_cudaERNS_18TensorIteratorBaseEENKUlvE_clEvENKUlvE1_clEvEUlN3c107complexINS6_4HalfEEEE_St5arrayIPcLm2EELi4E23TrivialOffsetCalculatorILi1EjESF_NS0_6memory15LoadWithoutCastENSG_16StoreWithoutCastEEEviT_T0_T2_T3_T4_T5_:
	.zero		556


//--------------------- .nv.constant0._ZN2at6native29vectorized_elementwise_kernelILi2EZZZNS0_15tan_kernel_cudaERNS_18TensorIteratorBaseEENKUlvE_clEvENKUlvE1_clEvEUlN3c107complexINS6_4HalfEEEE_St5arrayIPcLm2EEEEviT0_T1_ --------------------------
	.section	.nv.constant0._ZN2at6native29vectorized_elementwise_kernelILi2EZZZNS0_15tan_kernel_cudaERNS_18TensorIteratorBaseEENKUlvE_clEvENKUlvE1_clEvEUlN3c107complexINS6_4HalfEEEE_St5arrayIPcLm2EEEEviT0_T1_,"a",@progbits
	.sectionflags	@""
	.align	4
.nv.constant0._ZN2at6native29vectorized_elementwise_kernelILi2EZZZNS0_15tan_kernel_cudaERNS_18TensorIteratorBaseEENKUlvE_clEvENKUlvE1_clEvEUlN3c107complexINS6_4HalfEEEE_St5arrayIPcLm2EEEEviT0_T1_:
	.zero		552


//--------------------- .nv.constant0._ZN2at6native29vectorized_elementwise_kernelILi4EZZZNS0_15tan_kernel_cudaERNS_18TensorIteratorBaseEENKUlvE_clEvENKUlvE1_clEvEUlN3c107complexINS6_4HalfEEEE_St5arrayIPcLm2EEEEviT0_T1_ --------------------------
	.section	.nv.constant0._ZN2at6native29vectorized_elementwise_kernelILi4EZZZNS0_15tan_kernel_cudaERNS_18TensorIteratorBaseEENKUlvE_clEvENKUlvE1_clEvEUlN3c107complexINS6_4HalfEEEE_St5arrayIPcLm2EEEEviT0_T1_,"a",@progbits
	.sectionflags	@""
	.align	4
.nv.constant0._ZN2at6native29vectorized_elementwise_kernelILi4EZZZNS0_15tan_kernel_cudaERNS_18TensorIteratorBaseEENKUlvE_clEvENKUlvE1_clEvEUlN3c107complexINS6_4HalfEEEE_St5arrayIPcLm2EEEEviT0_T1_:
	.zero		552


//--------------------- .nv.constant0._ZN2at6native29vectorized_elementwise_kernelILi8EZZZNS0_15tan_kernel_cudaERNS_18TensorIteratorBaseEENKUlvE_clEvENKUlvE1_clEvEUlN3c107complexINS6_4HalfEEEE_St5arrayIPcLm2EEEEviT0_T1_ --------------------------
	.section	.nv.constant0._ZN2at6native29vectorized_elementwise_kernelILi8EZZZNS0_15tan_kernel_cudaERNS_18TensorIteratorBaseEENKUlvE_clEvENKUlvE1_clEvEUlN3c107complexINS6_4HalfEEEE_St5arrayIPcLm2EEEEviT0_T1_,"a",@progbits
	.sectionflags	@""
	.align	4
.nv.constant0._ZN2at6native29vectorized_elementwise_kernelILi8EZZZNS0_15tan_kernel_cudaERNS_18TensorIteratorBaseEENKUlvE_clEvENKUlvE1_clEvEUlN3c107complexINS6_4HalfEEEE_St5arrayIPcLm2EEEEviT0_T1_:
	.zero		552


//--------------------- .nv.constant0._ZN2at6native18elementwise_kernelILi128ELi4EZNS0_15gpu_kernel_implIZZZNS0_15tan_kernel_cudaERNS_18TensorIteratorBaseEENKUlvE_clEvENKUlvE0_clEvEUlN3c107complexIfEEE_EEvS4_RKT_EUliE_EEviT1_ --------------------------
	.section	.nv.constant0._ZN2at6native18elementwise_kernelILi128ELi4EZNS0_15gpu_kernel_implIZZZNS0_15tan_kernel_cudaERNS_18TensorIteratorBaseEENKUlvE_clEvENKUlvE0_clEvEUlN3c107complexIfEEE_EEvS4_RKT_EUliE_EEviT1_,"a",@progbits
	.sectionflags	@""
	.align	4
.nv.constant0._ZN2at6native18elementwise_kernelILi128ELi4EZNS0_15gpu_kernel_implIZZZNS0_15tan_kernel_cudaERNS_18TensorIteratorBaseEENKUlvE_clEvENKUlvE0_clEvEUlN3c107complexIfEEE_EEvS4_RKT_EUliE_EEviT1_:
	.zero		1072


//--------------------- .nv.constant0._ZN2at6native27unrolled_elementwise_kernelIZZZNS0_15tan_kernel_cudaERNS_18TensorIteratorBaseEENKUlvE_clEvENKUlvE0_clEvEUlN3c107complexIfEEE_St5arrayIPcLm2EELi4E23TrivialOffsetCalculatorILi1EjESE_NS0_6memory12LoadWithCastILi1EEENSF_13StoreWithCastILi1EEEEEviT_T0_T2_T3_T4_T5_ --------------------------
	.section	.nv.constant0._ZN2at6native27unrolled_elementwise_kernelIZZZNS0_15tan_kernel_cudaERNS_18TensorIteratorBaseEENKUlvE_clEvENKUlvE0_clEvEUlN3c107complexIfEEE_St5arrayIPcLm2EELi4E23TrivialOffsetCalculatorILi1EjESE_NS0_6memory12LoadWithCastILi1EEENSF_13StoreWithCastILi1EEEEEviT_T0_T2_T3_T4_T5_,"a",@progbits
	.sectionflags	@""
	.align	4
.nv.constant0._ZN2at6native27unrolled_elementwise_kernelIZZZNS0_15tan_kernel_cudaERNS_18TensorIteratorBaseEENKUlvE_clEvENKUlvE0_clEvEUlN3c107complexIfEEE_St5arrayIPcLm2EELi4E23TrivialOffsetCalculatorILi1EjESE_NS0_6memory12LoadWithCastILi1EEENSF_13StoreWithCastILi1EEEEEviT_T0_T2_T3_T4_T5_:
	.zero		572


//--------------------- .nv.constant0._ZN2at6native18elementwise_kernelILi128ELi2EZNS0_22gpu_kernel_impl_nocastIZZZNS0_15tan_kernel_cudaERNS_18TensorIteratorBaseEENKUlvE_clEvENKUlvE0_clEvEUlN3c107complexIfEEE_EEvS4_RKT_EUliE_EEviT1_ --------------------------
	.section	.nv.constant0._ZN2at6native18elementwise_kernelILi128ELi2EZNS0_22gpu_kernel_impl_nocastIZZZNS0_15tan_kernel_cudaERNS_18TensorIteratorBaseEENKUlvE_clEvENKUlvE0_clEvEUlN3c107complexIfEEE_EEvS4_RKT_EUliE_EEviT1_,"a",@progbits
	.sectionflags	@""
	.align	4
.nv.constant0._ZN2at6native18elementwise_kernelILi128ELi2EZNS0_22gpu_kernel_impl_nocastIZZZNS0_15tan_kernel_cudaERNS_18TensorIteratorBaseEENKUlvE_clEvENKUlvE0_clEvEUlN3c107complexIfEEE_EEvS4_RKT_EUliE_EEviT1_:
	.zero		1072


//--------------------- .nv.constant0._ZN2at6native27unrolled_elementwise_kernelIZZZNS0_15tan_kernel_cudaERNS_18TensorIteratorBaseEENKUlvE_clEvENKUlvE0_clEvEUlN3c107complexIfEEE_St5arrayIPcLm2EELi4E23TrivialOffsetCalculatorILi1EjESE_NS0_6memory15LoadWithoutCastENSF_16StoreWithoutCastEEEviT_T0_T2_T3_T4_T5_ --------------------------
	.section	.nv.constant0._ZN2at6native27unrolled_elementwise_kernelIZZZNS0_15tan_kernel_cudaERNS_18TensorIteratorBaseEENKUlvE_clEvENKUlvE0_clEvEUlN3c107complexIfEEE_St5arrayIPcLm2EELi4E23TrivialOffsetCalculatorILi1EjESE_NS0_6memory15LoadWithoutCastENSF_16StoreWithoutCastEEEviT_T0_T2_T3_T4_T5_,"a",@progbits
	.sectionflags	@""
	.align	4
.nv.constant0._ZN2at6native27unrolled_elementwise_kernelIZZZNS0_15tan_kernel_cudaERNS_18TensorIteratorBaseEENKUlvE_clEvENKUlvE0_clEvEUlN3c107complexIfEEE_St5arrayIPcLm2EELi4E23TrivialOffsetCalculatorILi1EjESE_NS0_6memory15LoadWithoutCastENSF_16StoreWithoutCastEEEviT_T0_T2_T3_T4_T5_:
	.zero		556


//--------------------- .nv.constant0._ZN2at6native29vectorized_elementwise_kernelILi2EZZZNS0_15tan_kernel_cudaERNS_18TensorIteratorBaseEENKUlvE_clEvENKUlvE0_clEvEUlN3c107complexIfEEE_St5arrayIPcLm2EEEEviT0_T1_ --------------------------
	.section	.nv.constant0._ZN2at6native29vectorized_elementwise_kernelILi2EZZZNS0_15tan_kernel_cudaERNS_18TensorIteratorBaseEENKUlvE_clEvENKUlvE0_clEvEUlN3c107complexIfEEE_St5arrayIPcLm2EEEEviT0_T1_,"a",@progbits
	.sectionflags	@""
	.align	4
.nv.constant0._ZN2at6native29vectorized_elementwise_kernelILi2EZZZNS0_15tan_kernel_cudaERNS_18TensorIteratorBaseEENKUlvE_clEvENKUlvE0_clEvEUlN3c107complexIfEEE_St5arrayIPcLm2EEEEviT0_T1_:
	.zero		552


//--------------------- .nv.constant0._ZN2at6native29vectorized_elementwise_kernelILi4EZZZNS0_15tan_kernel_cudaERNS_18TensorIteratorBaseEENKUlvE_clEvENKUlvE0_clEvEUlN3c107complexIfEEE_St5arrayIPcLm2EEEEviT0_T1_ --------------------------
	.section	.nv.constant0._ZN2at6native29vectorized_elementwise_kernelILi4EZZZNS0_15tan_kernel_cudaERNS_18TensorIteratorBaseEENKUlvE_clEvENKUlvE0_clEvEUlN3c107complexIfEEE_St5arrayIPcLm2EEEEviT0_T1_,"a",@progbits
	.sectionflags	@""
	.align	4
.nv.constant0._ZN2at6native29vectorized_elementwise_kernelILi4EZZZNS0_15tan_kernel_cudaERNS_18TensorIteratorBaseEENKUlvE_clEvENKUlvE0_clEvEUlN3c107complexIfEEE_St5arrayIPcLm2EEEEviT0_T1_:
	.zero		552


//--------------------- .nv.constant0._ZN2at6native29vectorized_elementwise_kernelILi8EZZZNS0_15tan_kernel_cudaERNS_18TensorIteratorBaseEENKUlvE_clEvENKUlvE0_clEvEUlN3c107complexIfEEE_St5arrayIPcLm2EEEEviT0_T1_ --------------------------
	.section	.nv.constant0._ZN2at6native29vectorized_elementwise_kernelILi8EZZZNS0_15tan_kernel_cudaERNS_18TensorIteratorBaseEENKUlvE_clEvENKUlvE0_clEvEUlN3c107complexIfEEE_St5arrayIPcLm2EEEEviT0_T1_,"a",@progbits
	.sectionflags	@""
	.align	4
.nv.constant0._ZN2at6native29vectorized_elementwise_kernelILi8EZZZNS0_15tan_kernel_cudaERNS_18TensorIteratorBaseEENKUlvE_clEvENKUlvE0_clEvEUlN3c107complexIfEEE_St5arrayIPcLm2EEEEviT0_T1_:
	.zero		552


//--------------------- .nv.constant0._ZN2at6native18elementwise_kernelILi128ELi4EZNS0_15gpu_kernel_implIZZZNS0_15tan_kernel_cudaERNS_18TensorIteratorBaseEENKUlvE_clEvENKUlvE_clEvEUlN3c107complexIdEEE_EEvS4_RKT_EUliE_EEviT1_ --------------------------
	.section	.nv.constant0._ZN2at6native18elementwise_kernelILi128ELi4EZNS0_15gpu_kernel_implIZZZNS0_15tan_kernel_cudaERNS_18TensorIteratorBaseEENKUlvE_clEvENKUlvE_clEvEUlN3c107complexIdEEE_EEvS4_RKT_EUliE_EEviT1_,"a",@progbits
	.sectionflags	@""
	.align	4
.nv.constant0._ZN2at6native18elementwise_kernelILi128ELi4EZNS0_15gpu_kernel_implIZZZNS0_15tan_kernel_cudaERNS_18TensorIteratorBaseEENKUlvE_clEvENKUlvE_clEvEUlN3c107complexIdEEE_EEvS4_RKT_EUliE_EEviT1_:
	.zero		1072


//--------------------- .nv.constant0._ZN2at6native27unrolled_elementwise_kernelIZZZNS0_15tan_kernel_cudaERNS_18TensorIteratorBaseEENKUlvE_clEvENKUlvE_clEvEUlN3c107complexIdEEE_St5arrayIPcLm2EELi4E23TrivialOffsetCalculatorILi1EjESE_NS0_6memory12LoadWithCastILi1EEENSF_13StoreWithCastILi1EEEEEviT_T0_T2_T3_T4_T5_ --------------------------
	.section	.nv.constant0._ZN2at6native27unrolled_elementwise_kernelIZZZNS0_15tan_kernel_cudaERNS_18TensorIteratorBaseEENKUlvE_clEvENKUlvE_clEvEUlN3c107complexIdEEE_St5arrayIPcLm2EELi4E23TrivialOffsetCalculatorILi1EjESE_NS0_6memory12LoadWithCastILi1EEENSF_13StoreWithCastILi1EEEEEviT_T0_T2_T3_T4_T5_,"a",@progbits
	.sectionflags	@""
	.align	4
.nv.constant0._ZN2at6native27unrolled_elementwise_kernelIZZZNS0_15tan_kernel_cudaERNS_18TensorIteratorBaseEENKUlvE_clEvENKUlvE_clEvEUlN3c107complexIdEEE_St5arrayIPcLm2EELi4E23TrivialOffsetCalculatorILi1EjESE_NS0_6memory12LoadWithCastILi1EEENSF_13StoreWithCastILi1EEEEEviT_T0_T2_T3_T4_T5_:
	.zero		572


//--------------------- .nv.constant0._ZN2at6native18elementwise_kernelILi128ELi2EZNS0_22gpu_kernel_impl_nocastIZZZNS0_15tan_kernel_cudaERNS_18TensorIteratorBaseEENKUlvE_clEvENKUlvE_clEvEUlN3c107complexIdEEE_EEvS4_RKT_EUliE_EEviT1_ --------------------------
	.section	.nv.constant0._ZN2at6native18elementwise_kernelILi128ELi2EZNS0_22gpu_kernel_impl_nocastIZZZNS0_15tan_kernel_cudaERNS_18TensorIteratorBaseEENKUlvE_clEvENKUlvE_clEvEUlN3c107complexIdEEE_EEvS4_RKT_EUliE_EEviT1_,"a",@progbits
	.sectionflags	@""
	.align	4
.nv.constant0._ZN2at6native18elementwise_kernelILi128ELi2EZNS0_22gpu_kernel_impl_nocastIZZZNS0_15tan_kernel_cudaERNS_18TensorIteratorBaseEENKUlvE_clEvENKUlvE_clEvEUlN3c107complexIdEEE_EEvS4_RKT_EUliE_EEviT1_:
	.zero		1072


//--------------------- .nv.constant0._ZN2at6native27unrolled_elementwise_kernelIZZZNS0_15tan_kernel_cudaERNS_18TensorIteratorBaseEENKUlvE_clEvENKUlvE_clEvEUlN3c107complexIdEEE_St5arrayIPcLm2EELi4E23TrivialOffsetCalculatorILi1EjESE_NS0_6memory15LoadWithoutCastENSF_16StoreWithoutCastEEEviT_T0_T2_T3_T4_T5_ --------------------------
	.section	.nv.constant0._ZN2at6native27unrolled_elementwise_kernelIZZZNS0_15tan_kernel_cudaERNS_18TensorIteratorBaseEENKUlvE_clEvENKUlvE_clEvEUlN3c107complexIdEEE_St5arrayIPcLm2EELi4E23TrivialOffsetCalculatorILi1EjESE_NS0_6memory15LoadWithoutCastENSF_16StoreWithoutCastEEEviT_T0_T2_T3_T4_T5_,"a",@progbits
	.sectionflags	@""
	.align	4
.nv.constant0._ZN2at6native27unrolled_elementwise_kernelIZZZNS0_15tan_kernel_cudaERNS_18TensorIteratorBaseEENKUlvE_clEvENKUlvE_clEvEUlN3c107complexIdEEE_St5arrayIPcLm2EELi4E23TrivialOffsetCalculatorILi1EjESE_NS0_6memory15LoadWithoutCastENSF_16StoreWithoutCastEEEviT_T0_T2_T3_T4_T5_:
	.zero		556


//--------------------- .nv.constant0._ZN2at6native29vectorized_elementwise_kernelILi2EZZZNS0_15tan_kernel_cudaERNS_18TensorIteratorBaseEENKUlvE_clEvENKUlvE_clEvEUlN3c107complexIdEEE_St5arrayIPcLm2EEEEviT0_T1_ --------------------------
	.section	.nv.constant0._ZN2at6native29vectorized_elementwise_kernelILi2EZZZNS0_15tan_kernel_cudaERNS_18TensorIteratorBaseEENKUlvE_clEvENKUlvE_clEvEUlN3c107complexIdEEE_St5arrayIPcLm2EEEEviT0_T1_,"a",@progbits
	.sectionflags	@""
	.align	4
.nv.constant0._ZN2at6native29vectorized_elementwise_kernelILi2EZZZNS0_15tan_kernel_cudaERNS_18TensorIteratorBaseEENKUlvE_clEvENKUlvE_clEvEUlN3c107complexIdEEE_St5arrayIPcLm2EEEEviT0_T1_:
	.zero		552


//--------------------- .nv.constant0._ZN2at6native29vectorized_elementwise_kernelILi4EZZZNS0_15tan_kernel_cudaERNS_18TensorIteratorBaseEENKUlvE_clEvENKUlvE_clEvEUlN3c107complexIdEEE_St5arrayIPcLm2EEEEviT0_T1_ --------------------------
	.section	.nv.constant0._ZN2at6native29vectorized_elementwise_kernelILi4EZZZNS0_15tan_kernel_cudaERNS_18TensorIteratorBaseEENKUlvE_clEvENKUlvE_clEvEUlN3c107complexIdEEE_St5arrayIPcLm2EEEEviT0_T1_,"a",@progbits
	.sectionflags	@""
	.align	4
.nv.constant0._ZN2at6native29vectorized_elementwise_kernelILi4EZZZNS0_15tan_kernel_cudaERNS_18TensorIteratorBaseEENKUlvE_clEvENKUlvE_clEvEUlN3c107complexIdEEE_St5arrayIPcLm2EEEEviT0_T1_:
	.zero		552


//--------------------- .nv.constant0._ZN2at6native29vectorized_elementwise_kernelILi8EZZZNS0_15tan_kernel_cudaERNS_18TensorIteratorBaseEENKUlvE_clEvENKUlvE_clEvEUlN3c107complexIdEEE_St5arrayIPcLm2EEEEviT0_T1_ --------------------------
	.section	.nv.constant0._ZN2at6native29vectorized_elementwise_kernelILi8EZZZNS0_15tan_kernel_cudaERNS_18TensorIteratorBaseEENKUlvE_clEvENKUlvE_clEvEUlN3c107complexIdEEE_St5arrayIPcLm2EEEEviT0_T1_,"a",@progbits
	.sectionflags	@""
	.align	4
.nv.constant0._ZN2at6native29vectorized_elementwise_kernelILi8EZZZNS0_15tan_kernel_cudaERNS_18TensorIteratorBaseEENKUlvE_clEvENKUlvE_clEvEUlN3c107complexIdEEE_St5arrayIPcLm2EEEEviT0_T1_:
	.zero		552


//--------------------- SYMBOLS --------------------------

	.type		.nv.reservedSmem.offset0,@object
	.size		.nv.reservedSmem.offset0,0x4
	.type		__assertfail,@function
